//
// Generated by NVIDIA NVVM Compiler
//
// Compiler Build ID: CL-36424714
// Cuda compilation tools, release 13.0, V13.0.88
// Based on NVVM 20.0.0
//

.version 9.0
.target sm_100
.address_size 64

	// .globl	_Z10fillKernelPii
// _ZZN3cub18CUB_300001_SM_10006detail6reduce28DeviceReduceSingleTileKernelINS2_10policy_hubIijN4cuda3std3__44plusIiEEE10Policy1000EN6thrust24THRUST_300001_SM_1000_NS6detail15normal_iteratorINSD_10device_ptrIiEEEEPijS9_iiNS7_10__identityEEEvT0_T1_T2_T3_T4_T6_E12temp_storage has been demoted
// _ZZN3cub18CUB_300001_SM_10006detail6reduce18DeviceReduceKernelINS2_10policy_hubIijN4cuda3std3__44plusIiEEE10Policy1000EN6thrust24THRUST_300001_SM_1000_NS6detail15normal_iteratorINSD_10device_ptrIiEEEEjS9_iNS7_10__identityEEEvT0_PT3_T1_NS0_13GridEvenShareISN_EET2_T4_E12temp_storage has been demoted
// _ZZN3cub18CUB_300001_SM_10006detail6reduce28DeviceReduceSingleTileKernelINS2_10policy_hubIijN4cuda3std3__44plusIiEEE10Policy1000EPiSC_iS9_iiNS7_10__identityEEEvT0_T1_T2_T3_T4_T6_E12temp_storage has been demoted
// _ZZN3cub18CUB_300001_SM_10006detail6reduce28DeviceReduceSingleTileKernelINS2_10policy_hubIiyN4cuda3std3__44plusIiEEE10Policy1000EN6thrust24THRUST_300001_SM_1000_NS6detail15normal_iteratorINSD_10device_ptrIiEEEEPiyS9_iiNS7_10__identityEEEvT0_T1_T2_T3_T4_T6_E12temp_storage has been demoted
// _ZZN3cub18CUB_300001_SM_10006detail6reduce18DeviceReduceKernelINS2_10policy_hubIiyN4cuda3std3__44plusIiEEE10Policy1000EN6thrust24THRUST_300001_SM_1000_NS6detail15normal_iteratorINSD_10device_ptrIiEEEEyS9_iNS7_10__identityEEEvT0_PT3_T1_NS0_13GridEvenShareISN_EET2_T4_E12temp_storage has been demoted
// _ZZN3cub18CUB_300001_SM_10006detail6reduce28DeviceReduceSingleTileKernelINS2_10policy_hubIiyN4cuda3std3__44plusIiEEE10Policy1000EPiSC_iS9_iiNS7_10__identityEEEvT0_T1_T2_T3_T4_T6_E12temp_storage has been demoted
.global .align 1 .b8 _ZN34_INTERNAL_e16b85b3_4_k_cu_038d16d04cuda3std3__45__cpo5beginE[1];
.global .align 1 .b8 _ZN34_INTERNAL_e16b85b3_4_k_cu_038d16d04cuda3std3__45__cpo3endE[1];
.global .align 1 .b8 _ZN34_INTERNAL_e16b85b3_4_k_cu_038d16d04cuda3std3__45__cpo6cbeginE[1];
.global .align 1 .b8 _ZN34_INTERNAL_e16b85b3_4_k_cu_038d16d04cuda3std3__45__cpo4cendE[1];
.global .align 1 .b8 _ZN34_INTERNAL_e16b85b3_4_k_cu_038d16d04cuda3std3__45__cpo6rbeginE[1];
.global .align 1 .b8 _ZN34_INTERNAL_e16b85b3_4_k_cu_038d16d04cuda3std3__45__cpo4rendE[1];
.global .align 1 .b8 _ZN34_INTERNAL_e16b85b3_4_k_cu_038d16d04cuda3std3__45__cpo7crbeginE[1];
.global .align 1 .b8 _ZN34_INTERNAL_e16b85b3_4_k_cu_038d16d04cuda3std3__45__cpo5crendE[1];
.global .align 1 .b8 _ZN34_INTERNAL_e16b85b3_4_k_cu_038d16d04cuda3std3__436_GLOBAL__N__e16b85b3_4_k_cu_038d16d06ignoreE[1];
.global .align 1 .b8 _ZN34_INTERNAL_e16b85b3_4_k_cu_038d16d04cuda3std3__419piecewise_constructE[1];
.global .align 1 .b8 _ZN34_INTERNAL_e16b85b3_4_k_cu_038d16d04cuda3std3__48in_placeE[1];
.global .align 1 .b8 _ZN34_INTERNAL_e16b85b3_4_k_cu_038d16d04cuda3std3__420unreachable_sentinelE[1];
.global .align 1 .b8 _ZN34_INTERNAL_e16b85b3_4_k_cu_038d16d04cuda3std3__47nulloptE[1];
.global .align 1 .b8 _ZN34_INTERNAL_e16b85b3_4_k_cu_038d16d04cuda3std3__48unexpectE[1];
.global .align 1 .b8 _ZN34_INTERNAL_e16b85b3_4_k_cu_038d16d04cuda3std6ranges3__45__cpo4swapE[1];
.global .align 1 .b8 _ZN34_INTERNAL_e16b85b3_4_k_cu_038d16d04cuda3std6ranges3__45__cpo9iter_moveE[1];
.global .align 1 .b8 _ZN34_INTERNAL_e16b85b3_4_k_cu_038d16d04cuda3std6ranges3__45__cpo5beginE[1];
.global .align 1 .b8 _ZN34_INTERNAL_e16b85b3_4_k_cu_038d16d04cuda3std6ranges3__45__cpo3endE[1];
.global .align 1 .b8 _ZN34_INTERNAL_e16b85b3_4_k_cu_038d16d04cuda3std6ranges3__45__cpo6cbeginE[1];
.global .align 1 .b8 _ZN34_INTERNAL_e16b85b3_4_k_cu_038d16d04cuda3std6ranges3__45__cpo4cendE[1];
.global .align 1 .b8 _ZN34_INTERNAL_e16b85b3_4_k_cu_038d16d04cuda3std6ranges3__45__cpo7advanceE[1];
.global .align 1 .b8 _ZN34_INTERNAL_e16b85b3_4_k_cu_038d16d04cuda3std6ranges3__45__cpo9iter_swapE[1];
.global .align 1 .b8 _ZN34_INTERNAL_e16b85b3_4_k_cu_038d16d04cuda3std6ranges3__45__cpo4nextE[1];
.global .align 1 .b8 _ZN34_INTERNAL_e16b85b3_4_k_cu_038d16d04cuda3std6ranges3__45__cpo4prevE[1];
.global .align 1 .b8 _ZN34_INTERNAL_e16b85b3_4_k_cu_038d16d04cuda3std6ranges3__45__cpo4dataE[1];
.global .align 1 .b8 _ZN34_INTERNAL_e16b85b3_4_k_cu_038d16d04cuda3std6ranges3__45__cpo5cdataE[1];
.global .align 1 .b8 _ZN34_INTERNAL_e16b85b3_4_k_cu_038d16d04cuda3std6ranges3__45__cpo4sizeE[1];
.global .align 1 .b8 _ZN34_INTERNAL_e16b85b3_4_k_cu_038d16d04cuda3std6ranges3__45__cpo5ssizeE[1];
.global .align 1 .b8 _ZN34_INTERNAL_e16b85b3_4_k_cu_038d16d04cuda3std6ranges3__45__cpo8distanceE[1];
.global .align 1 .b8 _ZN34_INTERNAL_e16b85b3_4_k_cu_038d16d06thrust24THRUST_300001_SM_1000_NS8cuda_cub3parE[1];
.global .align 1 .b8 _ZN34_INTERNAL_e16b85b3_4_k_cu_038d16d06thrust24THRUST_300001_SM_1000_NS8cuda_cub10par_nosyncE[1];
.global .align 1 .b8 _ZN34_INTERNAL_e16b85b3_4_k_cu_038d16d06thrust24THRUST_300001_SM_1000_NS6system6detail10sequential3seqE[1];
.global .align 1 .b8 _ZN34_INTERNAL_e16b85b3_4_k_cu_038d16d06thrust24THRUST_300001_SM_1000_NS12placeholders2_1E[1];
.global .align 1 .b8 _ZN34_INTERNAL_e16b85b3_4_k_cu_038d16d06thrust24THRUST_300001_SM_1000_NS12placeholders2_2E[1];
.global .align 1 .b8 _ZN34_INTERNAL_e16b85b3_4_k_cu_038d16d06thrust24THRUST_300001_SM_1000_NS12placeholders2_3E[1];
.global .align 1 .b8 _ZN34_INTERNAL_e16b85b3_4_k_cu_038d16d06thrust24THRUST_300001_SM_1000_NS12placeholders2_4E[1];
.global .align 1 .b8 _ZN34_INTERNAL_e16b85b3_4_k_cu_038d16d06thrust24THRUST_300001_SM_1000_NS12placeholders2_5E[1];
.global .align 1 .b8 _ZN34_INTERNAL_e16b85b3_4_k_cu_038d16d06thrust24THRUST_300001_SM_1000_NS12placeholders2_6E[1];
.global .align 1 .b8 _ZN34_INTERNAL_e16b85b3_4_k_cu_038d16d06thrust24THRUST_300001_SM_1000_NS12placeholders2_7E[1];
.global .align 1 .b8 _ZN34_INTERNAL_e16b85b3_4_k_cu_038d16d06thrust24THRUST_300001_SM_1000_NS12placeholders2_8E[1];
.global .align 1 .b8 _ZN34_INTERNAL_e16b85b3_4_k_cu_038d16d06thrust24THRUST_300001_SM_1000_NS12placeholders2_9E[1];
.global .align 1 .b8 _ZN34_INTERNAL_e16b85b3_4_k_cu_038d16d06thrust24THRUST_300001_SM_1000_NS12placeholders3_10E[1];
.global .align 1 .b8 _ZN34_INTERNAL_e16b85b3_4_k_cu_038d16d06thrust24THRUST_300001_SM_1000_NS3seqE[1];

.visible .entry _Z10fillKernelPii(
	.param .u64 .ptr .align 1 _Z10fillKernelPii_param_0,
	.param .u32 _Z10fillKernelPii_param_1
)
{
	.reg .pred 	%p<2>;
	.reg .b32 	%r<6>;
	.reg .b64 	%rd<5>;

	ld.param.u64 	%rd1, [_Z10fillKernelPii_param_0];
	ld.param.u32 	%r2, [_Z10fillKernelPii_param_1];
	mov.u32 	%r3, %ctaid.x;
	mov.u32 	%r4, %ntid.x;
	mov.u32 	%r5, %tid.x;
	mad.lo.s32 	%r1, %r3, %r4, %r5;
	setp.ge.s32 	%p1, %r1, %r2;
	@%p1 bra 	$L__BB0_2;
	cvta.to.global.u64 	%rd2, %rd1;
	mul.wide.s32 	%rd3, %r1, 4;
	add.s64 	%rd4, %rd2, %rd3;
	st.global.u32 	[%rd4], %r1;
$L__BB0_2:
	ret;

}
	// .globl	_ZN3cub18CUB_300001_SM_10006detail11EmptyKernelIvEEvv
.visible .entry _ZN3cub18CUB_300001_SM_10006detail11EmptyKernelIvEEvv()
{


	ret;

}
	// .globl	_ZN3cub18CUB_300001_SM_10006detail6reduce28DeviceReduceSingleTileKernelINS2_10policy_hubIijN4cuda3std3__44plusIiEEE10Policy1000EN6thrust24THRUST_300001_SM_1000_NS6detail15normal_iteratorINSD_10device_ptrIiEEEEPijS9_iiNS7_10__identityEEEvT0_T1_T2_T3_T4_T6_
.visible .entry _ZN3cub18CUB_300001_SM_10006detail6reduce28DeviceReduceSingleTileKernelINS2_10policy_hubIijN4cuda3std3__44plusIiEEE10Policy1000EN6thrust24THRUST_300001_SM_1000_NS6detail15normal_iteratorINSD_10device_ptrIiEEEEPijS9_iiNS7_10__identityEEEvT0_T1_T2_T3_T4_T6_(
	.param .align 8 .b8 _ZN3cub18CUB_300001_SM_10006detail6reduce28DeviceReduceSingleTileKernelINS2_10policy_hubIijN4cuda3std3__44plusIiEEE10Policy1000EN6thrust24THRUST_300001_SM_1000_NS6detail15normal_iteratorINSD_10device_ptrIiEEEEPijS9_iiNS7_10__identityEEEvT0_T1_T2_T3_T4_T6__param_0[8],
	.param .u64 .ptr .align 1 _ZN3cub18CUB_300001_SM_10006detail6reduce28DeviceReduceSingleTileKernelINS2_10policy_hubIijN4cuda3std3__44plusIiEEE10Policy1000EN6thrust24THRUST_300001_SM_1000_NS6detail15normal_iteratorINSD_10device_ptrIiEEEEPijS9_iiNS7_10__identityEEEvT0_T1_T2_T3_T4_T6__param_1,
	.param .u32 _ZN3cub18CUB_300001_SM_10006detail6reduce28DeviceReduceSingleTileKernelINS2_10policy_hubIijN4cuda3std3__44plusIiEEE10Policy1000EN6thrust24THRUST_300001_SM_1000_NS6detail15normal_iteratorINSD_10device_ptrIiEEEEPijS9_iiNS7_10__identityEEEvT0_T1_T2_T3_T4_T6__param_2,
	.param .align 1 .b8 _ZN3cub18CUB_300001_SM_10006detail6reduce28DeviceReduceSingleTileKernelINS2_10policy_hubIijN4cuda3std3__44plusIiEEE10Policy1000EN6thrust24THRUST_300001_SM_1000_NS6detail15normal_iteratorINSD_10device_ptrIiEEEEPijS9_iiNS7_10__identityEEEvT0_T1_T2_T3_T4_T6__param_3[1],
	.param .u32 _ZN3cub18CUB_300001_SM_10006detail6reduce28DeviceReduceSingleTileKernelINS2_10policy_hubIijN4cuda3std3__44plusIiEEE10Policy1000EN6thrust24THRUST_300001_SM_1000_NS6detail15normal_iteratorINSD_10device_ptrIiEEEEPijS9_iiNS7_10__identityEEEvT0_T1_T2_T3_T4_T6__param_4,
	.param .align 1 .b8 _ZN3cub18CUB_300001_SM_10006detail6reduce28DeviceReduceSingleTileKernelINS2_10policy_hubIijN4cuda3std3__44plusIiEEE10Policy1000EN6thrust24THRUST_300001_SM_1000_NS6detail15normal_iteratorINSD_10device_ptrIiEEEEPijS9_iiNS7_10__identityEEEvT0_T1_T2_T3_T4_T6__param_5[1]
)
.maxntid 256
.minnctapersm 1
{
	.reg .pred 	%p<59>;
	.reg .b32 	%r<511>;
	.reg .b64 	%rd<84>;
	// demoted variable
	.shared .align 4 .b8 _ZZN3cub18CUB_300001_SM_10006detail6reduce28DeviceReduceSingleTileKernelINS2_10policy_hubIijN4cuda3std3__44plusIiEEE10Policy1000EN6thrust24THRUST_300001_SM_1000_NS6detail15normal_iteratorINSD_10device_ptrIiEEEEPijS9_iiNS7_10__identityEEEvT0_T1_T2_T3_T4_T6_E12temp_storage[44];
	ld.param.u64 	%rd9, [_ZN3cub18CUB_300001_SM_10006detail6reduce28DeviceReduceSingleTileKernelINS2_10policy_hubIijN4cuda3std3__44plusIiEEE10Policy1000EN6thrust24THRUST_300001_SM_1000_NS6detail15normal_iteratorINSD_10device_ptrIiEEEEPijS9_iiNS7_10__identityEEEvT0_T1_T2_T3_T4_T6__param_0];
	ld.param.u64 	%rd10, [_ZN3cub18CUB_300001_SM_10006detail6reduce28DeviceReduceSingleTileKernelINS2_10policy_hubIijN4cuda3std3__44plusIiEEE10Policy1000EN6thrust24THRUST_300001_SM_1000_NS6detail15normal_iteratorINSD_10device_ptrIiEEEEPijS9_iiNS7_10__identityEEEvT0_T1_T2_T3_T4_T6__param_1];
	ld.param.u32 	%r90, [_ZN3cub18CUB_300001_SM_10006detail6reduce28DeviceReduceSingleTileKernelINS2_10policy_hubIijN4cuda3std3__44plusIiEEE10Policy1000EN6thrust24THRUST_300001_SM_1000_NS6detail15normal_iteratorINSD_10device_ptrIiEEEEPijS9_iiNS7_10__identityEEEvT0_T1_T2_T3_T4_T6__param_2];
	ld.param.u32 	%r91, [_ZN3cub18CUB_300001_SM_10006detail6reduce28DeviceReduceSingleTileKernelINS2_10policy_hubIijN4cuda3std3__44plusIiEEE10Policy1000EN6thrust24THRUST_300001_SM_1000_NS6detail15normal_iteratorINSD_10device_ptrIiEEEEPijS9_iiNS7_10__identityEEEvT0_T1_T2_T3_T4_T6__param_4];
	cvta.to.global.u64 	%rd1, %rd10;
	setp.ne.s32 	%p1, %r90, 0;
	@%p1 bra 	$L__BB2_3;
	mov.u32 	%r471, %tid.x;
	setp.ne.s32 	%p58, %r471, 0;
	@%p58 bra 	$L__BB2_52;
	st.global.u32 	[%rd1], %r91;
	bra.uni 	$L__BB2_52;
$L__BB2_3:
	cvta.to.global.u64 	%rd2, %rd9;
	setp.gt.u32 	%p2, %r90, 4095;
	@%p2 bra 	$L__BB2_28;
	mov.u32 	%r1, %tid.x;
	setp.ge.u32 	%p24, %r1, %r90;
	mov.b32 	%r488, 0;
	mov.u32 	%r478, %r1;
	@%p24 bra 	$L__BB2_6;
	mul.wide.u32 	%rd73, %r1, 4;
	add.s64 	%rd74, %rd2, %rd73;
	ld.global.u32 	%r488, [%rd74];
	add.s32 	%r478, %r1, 256;
$L__BB2_6:
	setp.ge.u32 	%p25, %r478, %r90;
	@%p25 bra 	$L__BB2_19;
	not.b32 	%r298, %r478;
	add.s32 	%r299, %r90, %r298;
	shr.u32 	%r300, %r299, 8;
	add.s32 	%r6, %r300, 1;
	and.b32  	%r7, %r6, 15;
	setp.lt.u32 	%p26, %r299, 3840;
	@%p26 bra 	$L__BB2_10;
	and.b32  	%r301, %r6, 33554416;
	neg.s32 	%r474, %r301;
	mul.wide.u32 	%rd75, %r478, 4;
	add.s64 	%rd76, %rd75, %rd2;
	add.s64 	%rd82, %rd76, 8192;
$L__BB2_9:
	.pragma "nounroll";
	ld.global.u32 	%r302, [%rd82+-8192];
	add.s32 	%r303, %r302, %r488;
	ld.global.u32 	%r304, [%rd82+-7168];
	add.s32 	%r305, %r304, %r303;
	ld.global.u32 	%r306, [%rd82+-6144];
	add.s32 	%r307, %r306, %r305;
	ld.global.u32 	%r308, [%rd82+-5120];
	add.s32 	%r309, %r308, %r307;
	ld.global.u32 	%r310, [%rd82+-4096];
	add.s32 	%r311, %r310, %r309;
	ld.global.u32 	%r312, [%rd82+-3072];
	add.s32 	%r313, %r312, %r311;
	ld.global.u32 	%r314, [%rd82+-2048];
	add.s32 	%r315, %r314, %r313;
	ld.global.u32 	%r316, [%rd82+-1024];
	add.s32 	%r317, %r316, %r315;
	ld.global.u32 	%r318, [%rd82];
	add.s32 	%r319, %r318, %r317;
	ld.global.u32 	%r320, [%rd82+1024];
	add.s32 	%r321, %r320, %r319;
	ld.global.u32 	%r322, [%rd82+2048];
	add.s32 	%r323, %r322, %r321;
	ld.global.u32 	%r324, [%rd82+3072];
	add.s32 	%r325, %r324, %r323;
	ld.global.u32 	%r326, [%rd82+4096];
	add.s32 	%r327, %r326, %r325;
	ld.global.u32 	%r328, [%rd82+5120];
	add.s32 	%r329, %r328, %r327;
	ld.global.u32 	%r330, [%rd82+6144];
	add.s32 	%r331, %r330, %r329;
	ld.global.u32 	%r332, [%rd82+7168];
	add.s32 	%r488, %r332, %r331;
	add.s32 	%r478, %r478, 4096;
	add.s32 	%r474, %r474, 16;
	add.s64 	%rd82, %rd82, 16384;
	setp.ne.s32 	%p27, %r474, 0;
	@%p27 bra 	$L__BB2_9;
$L__BB2_10:
	setp.eq.s32 	%p28, %r7, 0;
	@%p28 bra 	$L__BB2_19;
	and.b32  	%r18, %r6, 7;
	setp.lt.u32 	%p29, %r7, 8;
	@%p29 bra 	$L__BB2_13;
	mul.wide.u32 	%rd77, %r478, 4;
	add.s64 	%rd78, %rd2, %rd77;
	ld.global.u32 	%r334, [%rd78];
	add.s32 	%r335, %r334, %r488;
	ld.global.u32 	%r336, [%rd78+1024];
	add.s32 	%r337, %r336, %r335;
	ld.global.u32 	%r338, [%rd78+2048];
	add.s32 	%r339, %r338, %r337;
	ld.global.u32 	%r340, [%rd78+3072];
	add.s32 	%r341, %r340, %r339;
	ld.global.u32 	%r342, [%rd78+4096];
	add.s32 	%r343, %r342, %r341;
	ld.global.u32 	%r344, [%rd78+5120];
	add.s32 	%r345, %r344, %r343;
	ld.global.u32 	%r346, [%rd78+6144];
	add.s32 	%r347, %r346, %r345;
	ld.global.u32 	%r348, [%rd78+7168];
	add.s32 	%r488, %r348, %r347;
	add.s32 	%r478, %r478, 2048;
$L__BB2_13:
	setp.eq.s32 	%p30, %r18, 0;
	@%p30 bra 	$L__BB2_19;
	and.b32  	%r24, %r6, 3;
	setp.lt.u32 	%p31, %r18, 4;
	@%p31 bra 	$L__BB2_16;
	mul.wide.u32 	%rd79, %r478, 4;
	add.s64 	%rd80, %rd2, %rd79;
	ld.global.u32 	%r350, [%rd80];
	add.s32 	%r351, %r350, %r488;
	ld.global.u32 	%r352, [%rd80+1024];
	add.s32 	%r353, %r352, %r351;
	ld.global.u32 	%r354, [%rd80+2048];
	add.s32 	%r355, %r354, %r353;
	ld.global.u32 	%r356, [%rd80+3072];
	add.s32 	%r488, %r356, %r355;
	add.s32 	%r478, %r478, 1024;
$L__BB2_16:
	setp.eq.s32 	%p32, %r24, 0;
	@%p32 bra 	$L__BB2_19;
	mul.wide.u32 	%rd81, %r478, 4;
	add.s64 	%rd83, %rd2, %rd81;
	neg.s32 	%r486, %r24;
$L__BB2_18:
	.pragma "nounroll";
	ld.global.u32 	%r357, [%rd83];
	add.s32 	%r488, %r357, %r488;
	add.s64 	%rd83, %rd83, 1024;
	add.s32 	%r486, %r486, 1;
	setp.ne.s32 	%p33, %r486, 0;
	@%p33 bra 	$L__BB2_18;
$L__BB2_19:
	setp.lt.u32 	%p34, %r90, 256;
	@%p34 bra 	$L__BB2_24;
	// begin inline asm
	mov.u32 %r421, %laneid;
	// end inline asm
	mov.b32 	%r424, 1;
	mov.b32 	%r445, 31;
	mov.b32 	%r446, -1;
	// begin inline asm
	shfl.sync.down.b32 %r422, %r488, %r424, %r445, %r446;
	// end inline asm
	setp.gt.s32 	%p50, %r421, 30;
	selp.b32 	%r447, 0, %r422, %p50;
	add.s32 	%r428, %r447, %r488;
	mov.b32 	%r429, 2;
	// begin inline asm
	shfl.sync.down.b32 %r427, %r428, %r429, %r445, %r446;
	// end inline asm
	setp.gt.s32 	%p51, %r421, 29;
	selp.b32 	%r448, 0, %r427, %p51;
	add.s32 	%r433, %r428, %r448;
	mov.b32 	%r434, 4;
	// begin inline asm
	shfl.sync.down.b32 %r432, %r433, %r434, %r445, %r446;
	// end inline asm
	setp.gt.s32 	%p52, %r421, 27;
	selp.b32 	%r449, 0, %r432, %p52;
	add.s32 	%r438, %r433, %r449;
	mov.b32 	%r439, 8;
	// begin inline asm
	shfl.sync.down.b32 %r437, %r438, %r439, %r445, %r446;
	// end inline asm
	setp.gt.s32 	%p53, %r421, 23;
	selp.b32 	%r450, 0, %r437, %p53;
	add.s32 	%r443, %r438, %r450;
	mov.b32 	%r444, 16;
	// begin inline asm
	shfl.sync.down.b32 %r442, %r443, %r444, %r445, %r446;
	// end inline asm
	setp.gt.s32 	%p54, %r421, 15;
	selp.b32 	%r451, 0, %r442, %p54;
	add.s32 	%r510, %r443, %r451;
	setp.ne.s32 	%p55, %r421, 0;
	@%p55 bra 	$L__BB2_22;
	shr.u32 	%r452, %r1, 3;
	and.b32  	%r453, %r452, 124;
	mov.u32 	%r454, _ZZN3cub18CUB_300001_SM_10006detail6reduce28DeviceReduceSingleTileKernelINS2_10policy_hubIijN4cuda3std3__44plusIiEEE10Policy1000EN6thrust24THRUST_300001_SM_1000_NS6detail15normal_iteratorINSD_10device_ptrIiEEEEPijS9_iiNS7_10__identityEEEvT0_T1_T2_T3_T4_T6_E12temp_storage;
	add.s32 	%r455, %r454, %r453;
	st.shared.u32 	[%r455+8], %r510;
$L__BB2_22:
	bar.sync 	0;
	setp.ne.s32 	%p56, %r1, 0;
	@%p56 bra 	$L__BB2_50;
	ld.shared.u32 	%r456, [_ZZN3cub18CUB_300001_SM_10006detail6reduce28DeviceReduceSingleTileKernelINS2_10policy_hubIijN4cuda3std3__44plusIiEEE10Policy1000EN6thrust24THRUST_300001_SM_1000_NS6detail15normal_iteratorINSD_10device_ptrIiEEEEPijS9_iiNS7_10__identityEEEvT0_T1_T2_T3_T4_T6_E12temp_storage+12];
	add.s32 	%r457, %r456, %r510;
	ld.shared.u32 	%r458, [_ZZN3cub18CUB_300001_SM_10006detail6reduce28DeviceReduceSingleTileKernelINS2_10policy_hubIijN4cuda3std3__44plusIiEEE10Policy1000EN6thrust24THRUST_300001_SM_1000_NS6detail15normal_iteratorINSD_10device_ptrIiEEEEPijS9_iiNS7_10__identityEEEvT0_T1_T2_T3_T4_T6_E12temp_storage+16];
	add.s32 	%r459, %r457, %r458;
	ld.shared.u32 	%r460, [_ZZN3cub18CUB_300001_SM_10006detail6reduce28DeviceReduceSingleTileKernelINS2_10policy_hubIijN4cuda3std3__44plusIiEEE10Policy1000EN6thrust24THRUST_300001_SM_1000_NS6detail15normal_iteratorINSD_10device_ptrIiEEEEPijS9_iiNS7_10__identityEEEvT0_T1_T2_T3_T4_T6_E12temp_storage+20];
	add.s32 	%r461, %r459, %r460;
	ld.shared.u32 	%r462, [_ZZN3cub18CUB_300001_SM_10006detail6reduce28DeviceReduceSingleTileKernelINS2_10policy_hubIijN4cuda3std3__44plusIiEEE10Policy1000EN6thrust24THRUST_300001_SM_1000_NS6detail15normal_iteratorINSD_10device_ptrIiEEEEPijS9_iiNS7_10__identityEEEvT0_T1_T2_T3_T4_T6_E12temp_storage+24];
	add.s32 	%r463, %r461, %r462;
	ld.shared.u32 	%r464, [_ZZN3cub18CUB_300001_SM_10006detail6reduce28DeviceReduceSingleTileKernelINS2_10policy_hubIijN4cuda3std3__44plusIiEEE10Policy1000EN6thrust24THRUST_300001_SM_1000_NS6detail15normal_iteratorINSD_10device_ptrIiEEEEPijS9_iiNS7_10__identityEEEvT0_T1_T2_T3_T4_T6_E12temp_storage+28];
	add.s32 	%r465, %r463, %r464;
	ld.shared.u32 	%r466, [_ZZN3cub18CUB_300001_SM_10006detail6reduce28DeviceReduceSingleTileKernelINS2_10policy_hubIijN4cuda3std3__44plusIiEEE10Policy1000EN6thrust24THRUST_300001_SM_1000_NS6detail15normal_iteratorINSD_10device_ptrIiEEEEPijS9_iiNS7_10__identityEEEvT0_T1_T2_T3_T4_T6_E12temp_storage+32];
	add.s32 	%r467, %r465, %r466;
	ld.shared.u32 	%r468, [_ZZN3cub18CUB_300001_SM_10006detail6reduce28DeviceReduceSingleTileKernelINS2_10policy_hubIijN4cuda3std3__44plusIiEEE10Policy1000EN6thrust24THRUST_300001_SM_1000_NS6detail15normal_iteratorINSD_10device_ptrIiEEEEPijS9_iiNS7_10__identityEEEvT0_T1_T2_T3_T4_T6_E12temp_storage+36];
	add.s32 	%r510, %r467, %r468;
	bra.uni 	$L__BB2_50;
$L__BB2_24:
	// begin inline asm
	mov.u32 %r358, %laneid;
	// end inline asm
	and.b32  	%r384, %r1, 992;
	add.s32 	%r385, %r384, 32;
	setp.gt.u32 	%p35, %r385, %r90;
	not.b32 	%r386, %r384;
	add.s32 	%r387, %r90, %r386;
	selp.b32 	%r382, %r387, 31, %p35;
	mov.b32 	%r361, 1;
	mov.b32 	%r383, -1;
	// begin inline asm
	shfl.sync.down.b32 %r359, %r488, %r361, %r382, %r383;
	// end inline asm
	setp.lt.s32 	%p36, %r358, %r382;
	selp.b32 	%r388, %r359, 0, %p36;
	add.s32 	%r365, %r388, %r488;
	mov.b32 	%r366, 2;
	// begin inline asm
	shfl.sync.down.b32 %r364, %r365, %r366, %r382, %r383;
	// end inline asm
	add.s32 	%r389, %r358, 2;
	setp.gt.s32 	%p37, %r389, %r382;
	selp.b32 	%r390, 0, %r364, %p37;
	add.s32 	%r370, %r365, %r390;
	mov.b32 	%r371, 4;
	// begin inline asm
	shfl.sync.down.b32 %r369, %r370, %r371, %r382, %r383;
	// end inline asm
	add.s32 	%r391, %r358, 4;
	setp.gt.s32 	%p38, %r391, %r382;
	selp.b32 	%r392, 0, %r369, %p38;
	add.s32 	%r375, %r370, %r392;
	mov.b32 	%r376, 8;
	// begin inline asm
	shfl.sync.down.b32 %r374, %r375, %r376, %r382, %r383;
	// end inline asm
	add.s32 	%r393, %r358, 8;
	setp.gt.s32 	%p39, %r393, %r382;
	selp.b32 	%r394, 0, %r374, %p39;
	add.s32 	%r380, %r375, %r394;
	mov.b32 	%r381, 16;
	// begin inline asm
	shfl.sync.down.b32 %r379, %r380, %r381, %r382, %r383;
	// end inline asm
	add.s32 	%r395, %r358, 16;
	setp.gt.s32 	%p40, %r395, %r382;
	selp.b32 	%r396, 0, %r379, %p40;
	add.s32 	%r510, %r380, %r396;
	setp.ne.s32 	%p41, %r358, 0;
	@%p41 bra 	$L__BB2_26;
	shr.u32 	%r397, %r1, 3;
	and.b32  	%r398, %r397, 124;
	mov.u32 	%r399, _ZZN3cub18CUB_300001_SM_10006detail6reduce28DeviceReduceSingleTileKernelINS2_10policy_hubIijN4cuda3std3__44plusIiEEE10Policy1000EN6thrust24THRUST_300001_SM_1000_NS6detail15normal_iteratorINSD_10device_ptrIiEEEEPijS9_iiNS7_10__identityEEEvT0_T1_T2_T3_T4_T6_E12temp_storage;
	add.s32 	%r400, %r399, %r398;
	st.shared.u32 	[%r400+8], %r510;
$L__BB2_26:
	bar.sync 	0;
	setp.ne.s32 	%p42, %r1, 0;
	@%p42 bra 	$L__BB2_50;
	setp.gt.u32 	%p43, %r90, 32;
	ld.shared.u32 	%r401, [_ZZN3cub18CUB_300001_SM_10006detail6reduce28DeviceReduceSingleTileKernelINS2_10policy_hubIijN4cuda3std3__44plusIiEEE10Policy1000EN6thrust24THRUST_300001_SM_1000_NS6detail15normal_iteratorINSD_10device_ptrIiEEEEPijS9_iiNS7_10__identityEEEvT0_T1_T2_T3_T4_T6_E12temp_storage+12];
	selp.b32 	%r402, %r401, 0, %p43;
	add.s32 	%r403, %r402, %r510;
	setp.gt.u32 	%p44, %r90, 64;
	ld.shared.u32 	%r404, [_ZZN3cub18CUB_300001_SM_10006detail6reduce28DeviceReduceSingleTileKernelINS2_10policy_hubIijN4cuda3std3__44plusIiEEE10Policy1000EN6thrust24THRUST_300001_SM_1000_NS6detail15normal_iteratorINSD_10device_ptrIiEEEEPijS9_iiNS7_10__identityEEEvT0_T1_T2_T3_T4_T6_E12temp_storage+16];
	selp.b32 	%r405, %r404, 0, %p44;
	add.s32 	%r406, %r403, %r405;
	setp.gt.u32 	%p45, %r90, 96;
	ld.shared.u32 	%r407, [_ZZN3cub18CUB_300001_SM_10006detail6reduce28DeviceReduceSingleTileKernelINS2_10policy_hubIijN4cuda3std3__44plusIiEEE10Policy1000EN6thrust24THRUST_300001_SM_1000_NS6detail15normal_iteratorINSD_10device_ptrIiEEEEPijS9_iiNS7_10__identityEEEvT0_T1_T2_T3_T4_T6_E12temp_storage+20];
	selp.b32 	%r408, %r407, 0, %p45;
	add.s32 	%r409, %r406, %r408;
	setp.gt.u32 	%p46, %r90, 128;
	ld.shared.u32 	%r410, [_ZZN3cub18CUB_300001_SM_10006detail6reduce28DeviceReduceSingleTileKernelINS2_10policy_hubIijN4cuda3std3__44plusIiEEE10Policy1000EN6thrust24THRUST_300001_SM_1000_NS6detail15normal_iteratorINSD_10device_ptrIiEEEEPijS9_iiNS7_10__identityEEEvT0_T1_T2_T3_T4_T6_E12temp_storage+24];
	selp.b32 	%r411, %r410, 0, %p46;
	add.s32 	%r412, %r409, %r411;
	setp.gt.u32 	%p47, %r90, 160;
	ld.shared.u32 	%r413, [_ZZN3cub18CUB_300001_SM_10006detail6reduce28DeviceReduceSingleTileKernelINS2_10policy_hubIijN4cuda3std3__44plusIiEEE10Policy1000EN6thrust24THRUST_300001_SM_1000_NS6detail15normal_iteratorINSD_10device_ptrIiEEEEPijS9_iiNS7_10__identityEEEvT0_T1_T2_T3_T4_T6_E12temp_storage+28];
	selp.b32 	%r414, %r413, 0, %p47;
	add.s32 	%r415, %r412, %r414;
	setp.gt.u32 	%p48, %r90, 192;
	ld.shared.u32 	%r416, [_ZZN3cub18CUB_300001_SM_10006detail6reduce28DeviceReduceSingleTileKernelINS2_10policy_hubIijN4cuda3std3__44plusIiEEE10Policy1000EN6thrust24THRUST_300001_SM_1000_NS6detail15normal_iteratorINSD_10device_ptrIiEEEEPijS9_iiNS7_10__identityEEEvT0_T1_T2_T3_T4_T6_E12temp_storage+32];
	selp.b32 	%r417, %r416, 0, %p48;
	add.s32 	%r418, %r415, %r417;
	setp.gt.u32 	%p49, %r90, 224;
	ld.shared.u32 	%r419, [_ZZN3cub18CUB_300001_SM_10006detail6reduce28DeviceReduceSingleTileKernelINS2_10policy_hubIijN4cuda3std3__44plusIiEEE10Policy1000EN6thrust24THRUST_300001_SM_1000_NS6detail15normal_iteratorINSD_10device_ptrIiEEEEPijS9_iiNS7_10__identityEEEvT0_T1_T2_T3_T4_T6_E12temp_storage+36];
	selp.b32 	%r420, %r419, 0, %p49;
	add.s32 	%r510, %r418, %r420;
	bra.uni 	$L__BB2_50;
$L__BB2_28:
	mov.u32 	%r40, %tid.x;
	mul.wide.u32 	%rd11, %r40, 4;
	add.s64 	%rd12, %rd2, %rd11;
	ld.global.u32 	%r93, [%rd12];
	ld.global.u32 	%r94, [%rd12+1024];
	ld.global.u32 	%r95, [%rd12+2048];
	ld.global.u32 	%r96, [%rd12+3072];
	ld.global.u32 	%r97, [%rd12+4096];
	ld.global.u32 	%r98, [%rd12+5120];
	ld.global.u32 	%r99, [%rd12+6144];
	ld.global.u32 	%r100, [%rd12+7168];
	ld.global.u32 	%r101, [%rd12+8192];
	ld.global.u32 	%r102, [%rd12+9216];
	ld.global.u32 	%r103, [%rd12+10240];
	ld.global.u32 	%r104, [%rd12+11264];
	ld.global.u32 	%r105, [%rd12+12288];
	ld.global.u32 	%r106, [%rd12+13312];
	ld.global.u32 	%r107, [%rd12+14336];
	ld.global.u32 	%r108, [%rd12+15360];
	add.s32 	%r109, %r94, %r93;
	add.s32 	%r110, %r95, %r109;
	add.s32 	%r111, %r96, %r110;
	add.s32 	%r112, %r97, %r111;
	add.s32 	%r113, %r98, %r112;
	add.s32 	%r114, %r99, %r113;
	add.s32 	%r115, %r100, %r114;
	add.s32 	%r116, %r101, %r115;
	add.s32 	%r117, %r102, %r116;
	add.s32 	%r118, %r103, %r117;
	add.s32 	%r119, %r104, %r118;
	add.s32 	%r120, %r105, %r119;
	add.s32 	%r121, %r106, %r120;
	add.s32 	%r122, %r107, %r121;
	add.s32 	%r509, %r108, %r122;
	add.s32 	%r42, %r90, -4096;
	setp.lt.u32 	%p3, %r42, 4096;
	mov.b32 	%r492, 4096;
	@%p3 bra 	$L__BB2_32;
	mov.b32 	%r492, 4096;
$L__BB2_30:
	add.s32 	%r124, %r40, %r492;
	mul.wide.u32 	%rd13, %r124, 4;
	add.s64 	%rd14, %rd2, %rd13;
	ld.global.u32 	%r125, [%rd14];
	ld.global.u32 	%r126, [%rd14+1024];
	ld.global.u32 	%r127, [%rd14+2048];
	ld.global.u32 	%r128, [%rd14+3072];
	ld.global.u32 	%r129, [%rd14+4096];
	ld.global.u32 	%r130, [%rd14+5120];
	ld.global.u32 	%r131, [%rd14+6144];
	ld.global.u32 	%r132, [%rd14+7168];
	ld.global.u32 	%r133, [%rd14+8192];
	ld.global.u32 	%r134, [%rd14+9216];
	ld.global.u32 	%r135, [%rd14+10240];
	ld.global.u32 	%r136, [%rd14+11264];
	ld.global.u32 	%r137, [%rd14+12288];
	ld.global.u32 	%r138, [%rd14+13312];
	ld.global.u32 	%r139, [%rd14+14336];
	ld.global.u32 	%r140, [%rd14+15360];
	add.s32 	%r141, %r125, %r509;
	add.s32 	%r142, %r126, %r141;
	add.s32 	%r143, %r127, %r142;
	add.s32 	%r144, %r128, %r143;
	add.s32 	%r145, %r129, %r144;
	add.s32 	%r146, %r130, %r145;
	add.s32 	%r147, %r131, %r146;
	add.s32 	%r148, %r132, %r147;
	add.s32 	%r149, %r133, %r148;
	add.s32 	%r150, %r134, %r149;
	add.s32 	%r151, %r135, %r150;
	add.s32 	%r152, %r136, %r151;
	add.s32 	%r153, %r137, %r152;
	add.s32 	%r154, %r138, %r153;
	add.s32 	%r155, %r139, %r154;
	add.s32 	%r509, %r140, %r155;
	sub.s32 	%r156, %r90, %r492;
	setp.lt.u32 	%p4, %r156, 4096;
	@%p4 bra 	$L__BB2_46;
	add.s32 	%r492, %r492, 4096;
	setp.le.u32 	%p5, %r492, %r42;
	@%p5 bra 	$L__BB2_30;
$L__BB2_32:
	setp.le.u32 	%p6, %r90, %r492;
	sub.s32 	%r157, %r90, %r492;
	setp.ge.s32 	%p7, %r40, %r157;
	or.pred  	%p8, %p6, %p7;
	@%p8 bra 	$L__BB2_46;
	not.b32 	%r160, %r40;
	add.s32 	%r161, %r90, %r160;
	sub.s32 	%r162, %r161, %r492;
	shr.u32 	%r163, %r162, 8;
	add.s32 	%r49, %r163, 1;
	and.b32  	%r50, %r49, 15;
	setp.lt.u32 	%p9, %r162, 3840;
	mov.u32 	%r501, %r40;
	@%p9 bra 	$L__BB2_37;
	or.b32  	%r495, %r40, 2048;
	add.s32 	%r494, %r40, %r492;
	and.b32  	%r164, %r49, 33554416;
	neg.s32 	%r493, %r164;
$L__BB2_35:
	.pragma "nounroll";
	mul.wide.u32 	%rd15, %r494, 4;
	add.s64 	%rd16, %rd2, %rd15;
	ld.global.u32 	%r165, [%rd16];
	add.s32 	%r166, %r165, %r509;
	add.s32 	%r167, %r494, 256;
	mul.wide.u32 	%rd17, %r167, 4;
	add.s64 	%rd18, %rd2, %rd17;
	ld.global.u32 	%r168, [%rd18];
	add.s32 	%r169, %r168, %r166;
	add.s32 	%r170, %r494, 512;
	mul.wide.u32 	%rd19, %r170, 4;
	add.s64 	%rd20, %rd2, %rd19;
	ld.global.u32 	%r171, [%rd20];
	add.s32 	%r172, %r171, %r169;
	add.s32 	%r173, %r494, 768;
	mul.wide.u32 	%rd21, %r173, 4;
	add.s64 	%rd22, %rd2, %rd21;
	ld.global.u32 	%r174, [%rd22];
	add.s32 	%r175, %r174, %r172;
	add.s32 	%r176, %r494, 1024;
	mul.wide.u32 	%rd23, %r176, 4;
	add.s64 	%rd24, %rd2, %rd23;
	ld.global.u32 	%r177, [%rd24];
	add.s32 	%r178, %r177, %r175;
	add.s32 	%r179, %r494, 1280;
	mul.wide.u32 	%rd25, %r179, 4;
	add.s64 	%rd26, %rd2, %rd25;
	ld.global.u32 	%r180, [%rd26];
	add.s32 	%r181, %r180, %r178;
	add.s32 	%r182, %r494, 1536;
	mul.wide.u32 	%rd27, %r182, 4;
	add.s64 	%rd28, %rd2, %rd27;
	ld.global.u32 	%r183, [%rd28];
	add.s32 	%r184, %r183, %r181;
	add.s32 	%r185, %r494, 1792;
	mul.wide.u32 	%rd29, %r185, 4;
	add.s64 	%rd30, %rd2, %rd29;
	ld.global.u32 	%r186, [%rd30];
	add.s32 	%r187, %r186, %r184;
	add.s32 	%r188, %r494, 2048;
	mul.wide.u32 	%rd31, %r188, 4;
	add.s64 	%rd32, %rd2, %rd31;
	ld.global.u32 	%r189, [%rd32];
	add.s32 	%r190, %r189, %r187;
	add.s32 	%r191, %r494, 2304;
	mul.wide.u32 	%rd33, %r191, 4;
	add.s64 	%rd34, %rd2, %rd33;
	ld.global.u32 	%r192, [%rd34];
	add.s32 	%r193, %r192, %r190;
	add.s32 	%r194, %r494, 2560;
	mul.wide.u32 	%rd35, %r194, 4;
	add.s64 	%rd36, %rd2, %rd35;
	ld.global.u32 	%r195, [%rd36];
	add.s32 	%r196, %r195, %r193;
	add.s32 	%r197, %r494, 2816;
	mul.wide.u32 	%rd37, %r197, 4;
	add.s64 	%rd38, %rd2, %rd37;
	ld.global.u32 	%r198, [%rd38];
	add.s32 	%r199, %r198, %r196;
	add.s32 	%r200, %r494, 3072;
	mul.wide.u32 	%rd39, %r200, 4;
	add.s64 	%rd40, %rd2, %rd39;
	ld.global.u32 	%r201, [%rd40];
	add.s32 	%r202, %r201, %r199;
	add.s32 	%r203, %r494, 3328;
	mul.wide.u32 	%rd41, %r203, 4;
	add.s64 	%rd42, %rd2, %rd41;
	ld.global.u32 	%r204, [%rd42];
	add.s32 	%r205, %r204, %r202;
	add.s32 	%r206, %r494, 3584;
	mul.wide.u32 	%rd43, %r206, 4;
	add.s64 	%rd44, %rd2, %rd43;
	ld.global.u32 	%r207, [%rd44];
	add.s32 	%r208, %r207, %r205;
	add.s32 	%r209, %r494, 3840;
	mul.wide.u32 	%rd45, %r209, 4;
	add.s64 	%rd46, %rd2, %rd45;
	ld.global.u32 	%r210, [%rd46];
	add.s32 	%r509, %r210, %r208;
	add.s32 	%r495, %r495, 4096;
	add.s32 	%r494, %r494, 4096;
	add.s32 	%r493, %r493, 16;
	setp.ne.s32 	%p10, %r493, 0;
	@%p10 bra 	$L__BB2_35;
	add.s32 	%r501, %r495, -2048;
$L__BB2_37:
	setp.eq.s32 	%p11, %r50, 0;
	@%p11 bra 	$L__BB2_46;
	and.b32  	%r66, %r49, 7;
	setp.lt.u32 	%p12, %r50, 8;
	@%p12 bra 	$L__BB2_40;
	add.s32 	%r212, %r501, %r492;
	mul.wide.u32 	%rd47, %r212, 4;
	add.s64 	%rd48, %rd2, %rd47;
	ld.global.u32 	%r213, [%rd48];
	add.s32 	%r214, %r213, %r509;
	add.s32 	%r215, %r212, 256;
	mul.wide.u32 	%rd49, %r215, 4;
	add.s64 	%rd50, %rd2, %rd49;
	ld.global.u32 	%r216, [%rd50];
	add.s32 	%r217, %r216, %r214;
	add.s32 	%r218, %r212, 512;
	mul.wide.u32 	%rd51, %r218, 4;
	add.s64 	%rd52, %rd2, %rd51;
	ld.global.u32 	%r219, [%rd52];
	add.s32 	%r220, %r219, %r217;
	add.s32 	%r221, %r212, 768;
	mul.wide.u32 	%rd53, %r221, 4;
	add.s64 	%rd54, %rd2, %rd53;
	ld.global.u32 	%r222, [%rd54];
	add.s32 	%r223, %r222, %r220;
	add.s32 	%r224, %r212, 1024;
	mul.wide.u32 	%rd55, %r224, 4;
	add.s64 	%rd56, %rd2, %rd55;
	ld.global.u32 	%r225, [%rd56];
	add.s32 	%r226, %r225, %r223;
	add.s32 	%r227, %r212, 1280;
	mul.wide.u32 	%rd57, %r227, 4;
	add.s64 	%rd58, %rd2, %rd57;
	ld.global.u32 	%r228, [%rd58];
	add.s32 	%r229, %r228, %r226;
	add.s32 	%r230, %r212, 1536;
	mul.wide.u32 	%rd59, %r230, 4;
	add.s64 	%rd60, %rd2, %rd59;
	ld.global.u32 	%r231, [%rd60];
	add.s32 	%r232, %r231, %r229;
	add.s32 	%r233, %r212, 1792;
	mul.wide.u32 	%rd61, %r233, 4;
	add.s64 	%rd62, %rd2, %rd61;
	ld.global.u32 	%r234, [%rd62];
	add.s32 	%r509, %r234, %r232;
	add.s32 	%r501, %r501, 2048;
$L__BB2_40:
	setp.eq.s32 	%p13, %r66, 0;
	@%p13 bra 	$L__BB2_46;
	and.b32  	%r72, %r49, 3;
	setp.lt.u32 	%p14, %r66, 4;
	@%p14 bra 	$L__BB2_43;
	add.s32 	%r236, %r501, %r492;
	mul.wide.u32 	%rd63, %r236, 4;
	add.s64 	%rd64, %rd2, %rd63;
	ld.global.u32 	%r237, [%rd64];
	add.s32 	%r238, %r237, %r509;
	add.s32 	%r239, %r236, 256;
	mul.wide.u32 	%rd65, %r239, 4;
	add.s64 	%rd66, %rd2, %rd65;
	ld.global.u32 	%r240, [%rd66];
	add.s32 	%r241, %r240, %r238;
	add.s32 	%r242, %r236, 512;
	mul.wide.u32 	%rd67, %r242, 4;
	add.s64 	%rd68, %rd2, %rd67;
	ld.global.u32 	%r243, [%rd68];
	add.s32 	%r244, %r243, %r241;
	add.s32 	%r245, %r236, 768;
	mul.wide.u32 	%rd69, %r245, 4;
	add.s64 	%rd70, %rd2, %rd69;
	ld.global.u32 	%r246, [%rd70];
	add.s32 	%r509, %r246, %r244;
	add.s32 	%r501, %r501, 1024;
$L__BB2_43:
	setp.eq.s32 	%p15, %r72, 0;
	@%p15 bra 	$L__BB2_46;
	add.s32 	%r507, %r501, %r492;
	neg.s32 	%r506, %r72;
$L__BB2_45:
	.pragma "nounroll";
	mul.wide.u32 	%rd71, %r507, 4;
	add.s64 	%rd72, %rd2, %rd71;
	ld.global.u32 	%r247, [%rd72];
	add.s32 	%r509, %r247, %r509;
	add.s32 	%r507, %r507, 256;
	add.s32 	%r506, %r506, 1;
	setp.ne.s32 	%p16, %r506, 0;
	@%p16 bra 	$L__BB2_45;
$L__BB2_46:
	// begin inline asm
	mov.u32 %r248, %laneid;
	// end inline asm
	mov.b32 	%r251, 1;
	mov.b32 	%r272, 31;
	mov.b32 	%r273, -1;
	// begin inline asm
	shfl.sync.down.b32 %r249, %r509, %r251, %r272, %r273;
	// end inline asm
	setp.gt.s32 	%p17, %r248, 30;
	selp.b32 	%r274, 0, %r249, %p17;
	add.s32 	%r255, %r274, %r509;
	mov.b32 	%r256, 2;
	// begin inline asm
	shfl.sync.down.b32 %r254, %r255, %r256, %r272, %r273;
	// end inline asm
	setp.gt.s32 	%p18, %r248, 29;
	selp.b32 	%r275, 0, %r254, %p18;
	add.s32 	%r260, %r255, %r275;
	mov.b32 	%r261, 4;
	// begin inline asm
	shfl.sync.down.b32 %r259, %r260, %r261, %r272, %r273;
	// end inline asm
	setp.gt.s32 	%p19, %r248, 27;
	selp.b32 	%r276, 0, %r259, %p19;
	add.s32 	%r265, %r260, %r276;
	mov.b32 	%r266, 8;
	// begin inline asm
	shfl.sync.down.b32 %r264, %r265, %r266, %r272, %r273;
	// end inline asm
	setp.gt.s32 	%p20, %r248, 23;
	selp.b32 	%r277, 0, %r264, %p20;
	add.s32 	%r270, %r265, %r277;
	mov.b32 	%r271, 16;
	// begin inline asm
	shfl.sync.down.b32 %r269, %r270, %r271, %r272, %r273;
	// end inline asm
	setp.gt.s32 	%p21, %r248, 15;
	selp.b32 	%r278, 0, %r269, %p21;
	add.s32 	%r510, %r270, %r278;
	setp.ne.s32 	%p22, %r248, 0;
	@%p22 bra 	$L__BB2_48;
	shr.u32 	%r279, %r40, 3;
	and.b32  	%r280, %r279, 124;
	mov.u32 	%r281, _ZZN3cub18CUB_300001_SM_10006detail6reduce28DeviceReduceSingleTileKernelINS2_10policy_hubIijN4cuda3std3__44plusIiEEE10Policy1000EN6thrust24THRUST_300001_SM_1000_NS6detail15normal_iteratorINSD_10device_ptrIiEEEEPijS9_iiNS7_10__identityEEEvT0_T1_T2_T3_T4_T6_E12temp_storage;
	add.s32 	%r282, %r281, %r280;
	st.shared.u32 	[%r282+8], %r510;
$L__BB2_48:
	bar.sync 	0;
	setp.ne.s32 	%p23, %r40, 0;
	@%p23 bra 	$L__BB2_50;
	ld.shared.u32 	%r283, [_ZZN3cub18CUB_300001_SM_10006detail6reduce28DeviceReduceSingleTileKernelINS2_10policy_hubIijN4cuda3std3__44plusIiEEE10Policy1000EN6thrust24THRUST_300001_SM_1000_NS6detail15normal_iteratorINSD_10device_ptrIiEEEEPijS9_iiNS7_10__identityEEEvT0_T1_T2_T3_T4_T6_E12temp_storage+12];
	add.s32 	%r284, %r283, %r510;
	ld.shared.u32 	%r285, [_ZZN3cub18CUB_300001_SM_10006detail6reduce28DeviceReduceSingleTileKernelINS2_10policy_hubIijN4cuda3std3__44plusIiEEE10Policy1000EN6thrust24THRUST_300001_SM_1000_NS6detail15normal_iteratorINSD_10device_ptrIiEEEEPijS9_iiNS7_10__identityEEEvT0_T1_T2_T3_T4_T6_E12temp_storage+16];
	add.s32 	%r286, %r284, %r285;
	ld.shared.u32 	%r287, [_ZZN3cub18CUB_300001_SM_10006detail6reduce28DeviceReduceSingleTileKernelINS2_10policy_hubIijN4cuda3std3__44plusIiEEE10Policy1000EN6thrust24THRUST_300001_SM_1000_NS6detail15normal_iteratorINSD_10device_ptrIiEEEEPijS9_iiNS7_10__identityEEEvT0_T1_T2_T3_T4_T6_E12temp_storage+20];
	add.s32 	%r288, %r286, %r287;
	ld.shared.u32 	%r289, [_ZZN3cub18CUB_300001_SM_10006detail6reduce28DeviceReduceSingleTileKernelINS2_10policy_hubIijN4cuda3std3__44plusIiEEE10Policy1000EN6thrust24THRUST_300001_SM_1000_NS6detail15normal_iteratorINSD_10device_ptrIiEEEEPijS9_iiNS7_10__identityEEEvT0_T1_T2_T3_T4_T6_E12temp_storage+24];
	add.s32 	%r290, %r288, %r289;
	ld.shared.u32 	%r291, [_ZZN3cub18CUB_300001_SM_10006detail6reduce28DeviceReduceSingleTileKernelINS2_10policy_hubIijN4cuda3std3__44plusIiEEE10Policy1000EN6thrust24THRUST_300001_SM_1000_NS6detail15normal_iteratorINSD_10device_ptrIiEEEEPijS9_iiNS7_10__identityEEEvT0_T1_T2_T3_T4_T6_E12temp_storage+28];
	add.s32 	%r292, %r290, %r291;
	ld.shared.u32 	%r293, [_ZZN3cub18CUB_300001_SM_10006detail6reduce28DeviceReduceSingleTileKernelINS2_10policy_hubIijN4cuda3std3__44plusIiEEE10Policy1000EN6thrust24THRUST_300001_SM_1000_NS6detail15normal_iteratorINSD_10device_ptrIiEEEEPijS9_iiNS7_10__identityEEEvT0_T1_T2_T3_T4_T6_E12temp_storage+32];
	add.s32 	%r294, %r292, %r293;
	ld.shared.u32 	%r295, [_ZZN3cub18CUB_300001_SM_10006detail6reduce28DeviceReduceSingleTileKernelINS2_10policy_hubIijN4cuda3std3__44plusIiEEE10Policy1000EN6thrust24THRUST_300001_SM_1000_NS6detail15normal_iteratorINSD_10device_ptrIiEEEEPijS9_iiNS7_10__identityEEEvT0_T1_T2_T3_T4_T6_E12temp_storage+36];
	add.s32 	%r510, %r294, %r295;
$L__BB2_50:
	mov.u32 	%r469, %tid.x;
	setp.ne.s32 	%p57, %r469, 0;
	@%p57 bra 	$L__BB2_52;
	add.s32 	%r470, %r510, %r91;
	st.global.u32 	[%rd1], %r470;
$L__BB2_52:
	ret;

}
	// .globl	_ZN3cub18CUB_300001_SM_10006detail6reduce18DeviceReduceKernelINS2_10policy_hubIijN4cuda3std3__44plusIiEEE10Policy1000EN6thrust24THRUST_300001_SM_1000_NS6detail15normal_iteratorINSD_10device_ptrIiEEEEjS9_iNS7_10__identityEEEvT0_PT3_T1_NS0_13GridEvenShareISN_EET2_T4_
.visible .entry _ZN3cub18CUB_300001_SM_10006detail6reduce18DeviceReduceKernelINS2_10policy_hubIijN4cuda3std3__44plusIiEEE10Policy1000EN6thrust24THRUST_300001_SM_1000_NS6detail15normal_iteratorINSD_10device_ptrIiEEEEjS9_iNS7_10__identityEEEvT0_PT3_T1_NS0_13GridEvenShareISN_EET2_T4_(
	.param .align 8 .b8 _ZN3cub18CUB_300001_SM_10006detail6reduce18DeviceReduceKernelINS2_10policy_hubIijN4cuda3std3__44plusIiEEE10Policy1000EN6thrust24THRUST_300001_SM_1000_NS6detail15normal_iteratorINSD_10device_ptrIiEEEEjS9_iNS7_10__identityEEEvT0_PT3_T1_NS0_13GridEvenShareISN_EET2_T4__param_0[8],
	.param .u64 .ptr .align 1 _ZN3cub18CUB_300001_SM_10006detail6reduce18DeviceReduceKernelINS2_10policy_hubIijN4cuda3std3__44plusIiEEE10Policy1000EN6thrust24THRUST_300001_SM_1000_NS6detail15normal_iteratorINSD_10device_ptrIiEEEEjS9_iNS7_10__identityEEEvT0_PT3_T1_NS0_13GridEvenShareISN_EET2_T4__param_1,
	.param .u32 _ZN3cub18CUB_300001_SM_10006detail6reduce18DeviceReduceKernelINS2_10policy_hubIijN4cuda3std3__44plusIiEEE10Policy1000EN6thrust24THRUST_300001_SM_1000_NS6detail15normal_iteratorINSD_10device_ptrIiEEEEjS9_iNS7_10__identityEEEvT0_PT3_T1_NS0_13GridEvenShareISN_EET2_T4__param_2,
	.param .align 4 .b8 _ZN3cub18CUB_300001_SM_10006detail6reduce18DeviceReduceKernelINS2_10policy_hubIijN4cuda3std3__44plusIiEEE10Policy1000EN6thrust24THRUST_300001_SM_1000_NS6detail15normal_iteratorINSD_10device_ptrIiEEEEjS9_iNS7_10__identityEEEvT0_PT3_T1_NS0_13GridEvenShareISN_EET2_T4__param_3[40],
	.param .align 1 .b8 _ZN3cub18CUB_300001_SM_10006detail6reduce18DeviceReduceKernelINS2_10policy_hubIijN4cuda3std3__44plusIiEEE10Policy1000EN6thrust24THRUST_300001_SM_1000_NS6detail15normal_iteratorINSD_10device_ptrIiEEEEjS9_iNS7_10__identityEEEvT0_PT3_T1_NS0_13GridEvenShareISN_EET2_T4__param_4[1],
	.param .align 1 .b8 _ZN3cub18CUB_300001_SM_10006detail6reduce18DeviceReduceKernelINS2_10policy_hubIijN4cuda3std3__44plusIiEEE10Policy1000EN6thrust24THRUST_300001_SM_1000_NS6detail15normal_iteratorINSD_10device_ptrIiEEEEjS9_iNS7_10__identityEEEvT0_PT3_T1_NS0_13GridEvenShareISN_EET2_T4__param_5[1]
)
.maxntid 256
{
	.reg .pred 	%p<57>;
	.reg .b16 	%rs<4>;
	.reg .b32 	%r<575>;
	.reg .b64 	%rd<130>;
	// demoted variable
	.shared .align 4 .b8 _ZZN3cub18CUB_300001_SM_10006detail6reduce18DeviceReduceKernelINS2_10policy_hubIijN4cuda3std3__44plusIiEEE10Policy1000EN6thrust24THRUST_300001_SM_1000_NS6detail15normal_iteratorINSD_10device_ptrIiEEEEjS9_iNS7_10__identityEEEvT0_PT3_T1_NS0_13GridEvenShareISN_EET2_T4_E12temp_storage[44];
	ld.param.u32 	%r1, [_ZN3cub18CUB_300001_SM_10006detail6reduce18DeviceReduceKernelINS2_10policy_hubIijN4cuda3std3__44plusIiEEE10Policy1000EN6thrust24THRUST_300001_SM_1000_NS6detail15normal_iteratorINSD_10device_ptrIiEEEEjS9_iNS7_10__identityEEEvT0_PT3_T1_NS0_13GridEvenShareISN_EET2_T4__param_3+20];
	ld.param.u32 	%r2, [_ZN3cub18CUB_300001_SM_10006detail6reduce18DeviceReduceKernelINS2_10policy_hubIijN4cuda3std3__44plusIiEEE10Policy1000EN6thrust24THRUST_300001_SM_1000_NS6detail15normal_iteratorINSD_10device_ptrIiEEEEjS9_iNS7_10__identityEEEvT0_PT3_T1_NS0_13GridEvenShareISN_EET2_T4__param_3+24];
	ld.param.u64 	%rd3, [_ZN3cub18CUB_300001_SM_10006detail6reduce18DeviceReduceKernelINS2_10policy_hubIijN4cuda3std3__44plusIiEEE10Policy1000EN6thrust24THRUST_300001_SM_1000_NS6detail15normal_iteratorINSD_10device_ptrIiEEEEjS9_iNS7_10__identityEEEvT0_PT3_T1_NS0_13GridEvenShareISN_EET2_T4__param_0];
	cvta.to.global.u64 	%rd1, %rd3;
	mov.u32 	%r3, %ctaid.x;
	shl.b32 	%r4, %r2, 12;
	shl.b32 	%r556, %r3, 12;
	sub.s32 	%r6, %r1, %r556;
	setp.gt.u32 	%p1, %r6, 4095;
	@%p1 bra 	$L__BB3_26;
	mov.u32 	%r7, %tid.x;
	setp.ge.u32 	%p23, %r7, %r6;
	mov.b32 	%r550, 0;
	mov.u32 	%r539, %r7;
	@%p23 bra 	$L__BB3_3;
	add.s32 	%r330, %r556, %r7;
	mul.wide.u32 	%rd66, %r330, 4;
	add.s64 	%rd67, %rd1, %rd66;
	ld.global.u32 	%r550, [%rd67];
	add.s32 	%r539, %r7, 256;
$L__BB3_3:
	setp.ge.u32 	%p24, %r539, %r6;
	@%p24 bra 	$L__BB3_17;
	not.b32 	%r332, %r539;
	add.s32 	%r333, %r1, %r332;
	sub.s32 	%r334, %r333, %r556;
	shr.u32 	%r335, %r334, 8;
	add.s32 	%r12, %r335, 1;
	and.b32  	%r13, %r12, 15;
	setp.lt.u32 	%p25, %r334, 3840;
	@%p25 bra 	$L__BB3_8;
	or.b32  	%r536, %r539, 2048;
	add.s32 	%r535, %r539, %r556;
	and.b32  	%r336, %r12, 33554416;
	neg.s32 	%r534, %r336;
$L__BB3_6:
	.pragma "nounroll";
	mul.wide.u32 	%rd68, %r535, 4;
	add.s64 	%rd69, %rd1, %rd68;
	ld.global.u32 	%r337, [%rd69];
	add.s32 	%r338, %r337, %r550;
	add.s32 	%r339, %r535, 256;
	mul.wide.u32 	%rd70, %r339, 4;
	add.s64 	%rd71, %rd1, %rd70;
	ld.global.u32 	%r340, [%rd71];
	add.s32 	%r341, %r340, %r338;
	add.s32 	%r342, %r535, 512;
	mul.wide.u32 	%rd72, %r342, 4;
	add.s64 	%rd73, %rd1, %rd72;
	ld.global.u32 	%r343, [%rd73];
	add.s32 	%r344, %r343, %r341;
	add.s32 	%r345, %r535, 768;
	mul.wide.u32 	%rd74, %r345, 4;
	add.s64 	%rd75, %rd1, %rd74;
	ld.global.u32 	%r346, [%rd75];
	add.s32 	%r347, %r346, %r344;
	add.s32 	%r348, %r535, 1024;
	mul.wide.u32 	%rd76, %r348, 4;
	add.s64 	%rd77, %rd1, %rd76;
	ld.global.u32 	%r349, [%rd77];
	add.s32 	%r350, %r349, %r347;
	add.s32 	%r351, %r535, 1280;
	mul.wide.u32 	%rd78, %r351, 4;
	add.s64 	%rd79, %rd1, %rd78;
	ld.global.u32 	%r352, [%rd79];
	add.s32 	%r353, %r352, %r350;
	add.s32 	%r354, %r535, 1536;
	mul.wide.u32 	%rd80, %r354, 4;
	add.s64 	%rd81, %rd1, %rd80;
	ld.global.u32 	%r355, [%rd81];
	add.s32 	%r356, %r355, %r353;
	add.s32 	%r357, %r535, 1792;
	mul.wide.u32 	%rd82, %r357, 4;
	add.s64 	%rd83, %rd1, %rd82;
	ld.global.u32 	%r358, [%rd83];
	add.s32 	%r359, %r358, %r356;
	add.s32 	%r360, %r535, 2048;
	mul.wide.u32 	%rd84, %r360, 4;
	add.s64 	%rd85, %rd1, %rd84;
	ld.global.u32 	%r361, [%rd85];
	add.s32 	%r362, %r361, %r359;
	add.s32 	%r363, %r535, 2304;
	mul.wide.u32 	%rd86, %r363, 4;
	add.s64 	%rd87, %rd1, %rd86;
	ld.global.u32 	%r364, [%rd87];
	add.s32 	%r365, %r364, %r362;
	add.s32 	%r366, %r535, 2560;
	mul.wide.u32 	%rd88, %r366, 4;
	add.s64 	%rd89, %rd1, %rd88;
	ld.global.u32 	%r367, [%rd89];
	add.s32 	%r368, %r367, %r365;
	add.s32 	%r369, %r535, 2816;
	mul.wide.u32 	%rd90, %r369, 4;
	add.s64 	%rd91, %rd1, %rd90;
	ld.global.u32 	%r370, [%rd91];
	add.s32 	%r371, %r370, %r368;
	add.s32 	%r372, %r535, 3072;
	mul.wide.u32 	%rd92, %r372, 4;
	add.s64 	%rd93, %rd1, %rd92;
	ld.global.u32 	%r373, [%rd93];
	add.s32 	%r374, %r373, %r371;
	add.s32 	%r375, %r535, 3328;
	mul.wide.u32 	%rd94, %r375, 4;
	add.s64 	%rd95, %rd1, %rd94;
	ld.global.u32 	%r376, [%rd95];
	add.s32 	%r377, %r376, %r374;
	add.s32 	%r378, %r535, 3584;
	mul.wide.u32 	%rd96, %r378, 4;
	add.s64 	%rd97, %rd1, %rd96;
	ld.global.u32 	%r379, [%rd97];
	add.s32 	%r380, %r379, %r377;
	add.s32 	%r381, %r535, 3840;
	mul.wide.u32 	%rd98, %r381, 4;
	add.s64 	%rd99, %rd1, %rd98;
	ld.global.u32 	%r382, [%rd99];
	add.s32 	%r550, %r382, %r380;
	add.s32 	%r536, %r536, 4096;
	add.s32 	%r535, %r535, 4096;
	add.s32 	%r534, %r534, 16;
	setp.ne.s32 	%p26, %r534, 0;
	@%p26 bra 	$L__BB3_6;
	add.s32 	%r539, %r536, -2048;
$L__BB3_8:
	setp.eq.s32 	%p27, %r13, 0;
	@%p27 bra 	$L__BB3_17;
	and.b32  	%r29, %r12, 7;
	setp.lt.u32 	%p28, %r13, 8;
	@%p28 bra 	$L__BB3_11;
	add.s32 	%r384, %r556, %r539;
	mul.wide.u32 	%rd100, %r384, 4;
	add.s64 	%rd101, %rd1, %rd100;
	ld.global.u32 	%r385, [%rd101];
	add.s32 	%r386, %r385, %r550;
	add.s32 	%r387, %r384, 256;
	mul.wide.u32 	%rd102, %r387, 4;
	add.s64 	%rd103, %rd1, %rd102;
	ld.global.u32 	%r388, [%rd103];
	add.s32 	%r389, %r388, %r386;
	add.s32 	%r390, %r384, 512;
	mul.wide.u32 	%rd104, %r390, 4;
	add.s64 	%rd105, %rd1, %rd104;
	ld.global.u32 	%r391, [%rd105];
	add.s32 	%r392, %r391, %r389;
	add.s32 	%r393, %r384, 768;
	mul.wide.u32 	%rd106, %r393, 4;
	add.s64 	%rd107, %rd1, %rd106;
	ld.global.u32 	%r394, [%rd107];
	add.s32 	%r395, %r394, %r392;
	add.s32 	%r396, %r384, 1024;
	mul.wide.u32 	%rd108, %r396, 4;
	add.s64 	%rd109, %rd1, %rd108;
	ld.global.u32 	%r397, [%rd109];
	add.s32 	%r398, %r397, %r395;
	add.s32 	%r399, %r384, 1280;
	mul.wide.u32 	%rd110, %r399, 4;
	add.s64 	%rd111, %rd1, %rd110;
	ld.global.u32 	%r400, [%rd111];
	add.s32 	%r401, %r400, %r398;
	add.s32 	%r402, %r384, 1536;
	mul.wide.u32 	%rd112, %r402, 4;
	add.s64 	%rd113, %rd1, %rd112;
	ld.global.u32 	%r403, [%rd113];
	add.s32 	%r404, %r403, %r401;
	add.s32 	%r405, %r384, 1792;
	mul.wide.u32 	%rd114, %r405, 4;
	add.s64 	%rd115, %rd1, %rd114;
	ld.global.u32 	%r406, [%rd115];
	add.s32 	%r550, %r406, %r404;
	add.s32 	%r539, %r539, 2048;
$L__BB3_11:
	setp.eq.s32 	%p29, %r29, 0;
	@%p29 bra 	$L__BB3_17;
	and.b32  	%r35, %r12, 3;
	setp.lt.u32 	%p30, %r29, 4;
	@%p30 bra 	$L__BB3_14;
	add.s32 	%r408, %r556, %r539;
	mul.wide.u32 	%rd116, %r408, 4;
	add.s64 	%rd117, %rd1, %rd116;
	ld.global.u32 	%r409, [%rd117];
	add.s32 	%r410, %r409, %r550;
	add.s32 	%r411, %r408, 256;
	mul.wide.u32 	%rd118, %r411, 4;
	add.s64 	%rd119, %rd1, %rd118;
	ld.global.u32 	%r412, [%rd119];
	add.s32 	%r413, %r412, %r410;
	add.s32 	%r414, %r408, 512;
	mul.wide.u32 	%rd120, %r414, 4;
	add.s64 	%rd121, %rd1, %rd120;
	ld.global.u32 	%r415, [%rd121];
	add.s32 	%r416, %r415, %r413;
	add.s32 	%r417, %r408, 768;
	mul.wide.u32 	%rd122, %r417, 4;
	add.s64 	%rd123, %rd1, %rd122;
	ld.global.u32 	%r418, [%rd123];
	add.s32 	%r550, %r418, %r416;
	add.s32 	%r539, %r539, 1024;
$L__BB3_14:
	setp.eq.s32 	%p31, %r35, 0;
	@%p31 bra 	$L__BB3_17;
	add.s32 	%r548, %r539, %r556;
	neg.s32 	%r547, %r35;
$L__BB3_16:
	.pragma "nounroll";
	mul.wide.u32 	%rd124, %r548, 4;
	add.s64 	%rd125, %rd1, %rd124;
	ld.global.u32 	%r419, [%rd125];
	add.s32 	%r550, %r419, %r550;
	add.s32 	%r548, %r548, 256;
	add.s32 	%r547, %r547, 1;
	setp.ne.s32 	%p32, %r547, 0;
	@%p32 bra 	$L__BB3_16;
$L__BB3_17:
	setp.lt.u32 	%p33, %r6, 256;
	@%p33 bra 	$L__BB3_22;
	// begin inline asm
	mov.u32 %r483, %laneid;
	// end inline asm
	mov.b32 	%r486, 1;
	mov.b32 	%r507, 31;
	mov.b32 	%r508, -1;
	// begin inline asm
	shfl.sync.down.b32 %r484, %r550, %r486, %r507, %r508;
	// end inline asm
	setp.gt.s32 	%p49, %r483, 30;
	selp.b32 	%r509, 0, %r484, %p49;
	add.s32 	%r490, %r509, %r550;
	mov.b32 	%r491, 2;
	// begin inline asm
	shfl.sync.down.b32 %r489, %r490, %r491, %r507, %r508;
	// end inline asm
	setp.gt.s32 	%p50, %r483, 29;
	selp.b32 	%r510, 0, %r489, %p50;
	add.s32 	%r495, %r490, %r510;
	mov.b32 	%r496, 4;
	// begin inline asm
	shfl.sync.down.b32 %r494, %r495, %r496, %r507, %r508;
	// end inline asm
	setp.gt.s32 	%p51, %r483, 27;
	selp.b32 	%r511, 0, %r494, %p51;
	add.s32 	%r500, %r495, %r511;
	mov.b32 	%r501, 8;
	// begin inline asm
	shfl.sync.down.b32 %r499, %r500, %r501, %r507, %r508;
	// end inline asm
	setp.gt.s32 	%p52, %r483, 23;
	selp.b32 	%r512, 0, %r499, %p52;
	add.s32 	%r505, %r500, %r512;
	mov.b32 	%r506, 16;
	// begin inline asm
	shfl.sync.down.b32 %r504, %r505, %r506, %r507, %r508;
	// end inline asm
	setp.gt.s32 	%p53, %r483, 15;
	selp.b32 	%r513, 0, %r504, %p53;
	add.s32 	%r574, %r505, %r513;
	setp.ne.s32 	%p54, %r483, 0;
	@%p54 bra 	$L__BB3_20;
	shr.u32 	%r514, %r7, 3;
	and.b32  	%r515, %r514, 124;
	mov.u32 	%r516, _ZZN3cub18CUB_300001_SM_10006detail6reduce18DeviceReduceKernelINS2_10policy_hubIijN4cuda3std3__44plusIiEEE10Policy1000EN6thrust24THRUST_300001_SM_1000_NS6detail15normal_iteratorINSD_10device_ptrIiEEEEjS9_iNS7_10__identityEEEvT0_PT3_T1_NS0_13GridEvenShareISN_EET2_T4_E12temp_storage;
	add.s32 	%r517, %r516, %r515;
	st.shared.u32 	[%r517+8], %r574;
$L__BB3_20:
	bar.sync 	0;
	setp.ne.s32 	%p55, %r7, 0;
	@%p55 bra 	$L__BB3_48;
	ld.shared.u32 	%r518, [_ZZN3cub18CUB_300001_SM_10006detail6reduce18DeviceReduceKernelINS2_10policy_hubIijN4cuda3std3__44plusIiEEE10Policy1000EN6thrust24THRUST_300001_SM_1000_NS6detail15normal_iteratorINSD_10device_ptrIiEEEEjS9_iNS7_10__identityEEEvT0_PT3_T1_NS0_13GridEvenShareISN_EET2_T4_E12temp_storage+12];
	add.s32 	%r519, %r518, %r574;
	ld.shared.u32 	%r520, [_ZZN3cub18CUB_300001_SM_10006detail6reduce18DeviceReduceKernelINS2_10policy_hubIijN4cuda3std3__44plusIiEEE10Policy1000EN6thrust24THRUST_300001_SM_1000_NS6detail15normal_iteratorINSD_10device_ptrIiEEEEjS9_iNS7_10__identityEEEvT0_PT3_T1_NS0_13GridEvenShareISN_EET2_T4_E12temp_storage+16];
	add.s32 	%r521, %r519, %r520;
	ld.shared.u32 	%r522, [_ZZN3cub18CUB_300001_SM_10006detail6reduce18DeviceReduceKernelINS2_10policy_hubIijN4cuda3std3__44plusIiEEE10Policy1000EN6thrust24THRUST_300001_SM_1000_NS6detail15normal_iteratorINSD_10device_ptrIiEEEEjS9_iNS7_10__identityEEEvT0_PT3_T1_NS0_13GridEvenShareISN_EET2_T4_E12temp_storage+20];
	add.s32 	%r523, %r521, %r522;
	ld.shared.u32 	%r524, [_ZZN3cub18CUB_300001_SM_10006detail6reduce18DeviceReduceKernelINS2_10policy_hubIijN4cuda3std3__44plusIiEEE10Policy1000EN6thrust24THRUST_300001_SM_1000_NS6detail15normal_iteratorINSD_10device_ptrIiEEEEjS9_iNS7_10__identityEEEvT0_PT3_T1_NS0_13GridEvenShareISN_EET2_T4_E12temp_storage+24];
	add.s32 	%r525, %r523, %r524;
	ld.shared.u32 	%r526, [_ZZN3cub18CUB_300001_SM_10006detail6reduce18DeviceReduceKernelINS2_10policy_hubIijN4cuda3std3__44plusIiEEE10Policy1000EN6thrust24THRUST_300001_SM_1000_NS6detail15normal_iteratorINSD_10device_ptrIiEEEEjS9_iNS7_10__identityEEEvT0_PT3_T1_NS0_13GridEvenShareISN_EET2_T4_E12temp_storage+28];
	add.s32 	%r527, %r525, %r526;
	ld.shared.u32 	%r528, [_ZZN3cub18CUB_300001_SM_10006detail6reduce18DeviceReduceKernelINS2_10policy_hubIijN4cuda3std3__44plusIiEEE10Policy1000EN6thrust24THRUST_300001_SM_1000_NS6detail15normal_iteratorINSD_10device_ptrIiEEEEjS9_iNS7_10__identityEEEvT0_PT3_T1_NS0_13GridEvenShareISN_EET2_T4_E12temp_storage+32];
	add.s32 	%r529, %r527, %r528;
	ld.shared.u32 	%r530, [_ZZN3cub18CUB_300001_SM_10006detail6reduce18DeviceReduceKernelINS2_10policy_hubIijN4cuda3std3__44plusIiEEE10Policy1000EN6thrust24THRUST_300001_SM_1000_NS6detail15normal_iteratorINSD_10device_ptrIiEEEEjS9_iNS7_10__identityEEEvT0_PT3_T1_NS0_13GridEvenShareISN_EET2_T4_E12temp_storage+36];
	add.s32 	%r574, %r529, %r530;
	bra.uni 	$L__BB3_48;
$L__BB3_22:
	// begin inline asm
	mov.u32 %r420, %laneid;
	// end inline asm
	and.b32  	%r446, %r7, 992;
	add.s32 	%r447, %r446, 32;
	setp.gt.u32 	%p34, %r447, %r6;
	not.b32 	%r448, %r446;
	add.s32 	%r449, %r6, %r448;
	selp.b32 	%r444, %r449, 31, %p34;
	mov.b32 	%r423, 1;
	mov.b32 	%r445, -1;
	// begin inline asm
	shfl.sync.down.b32 %r421, %r550, %r423, %r444, %r445;
	// end inline asm
	setp.lt.s32 	%p35, %r420, %r444;
	selp.b32 	%r450, %r421, 0, %p35;
	add.s32 	%r427, %r450, %r550;
	mov.b32 	%r428, 2;
	// begin inline asm
	shfl.sync.down.b32 %r426, %r427, %r428, %r444, %r445;
	// end inline asm
	add.s32 	%r451, %r420, 2;
	setp.gt.s32 	%p36, %r451, %r444;
	selp.b32 	%r452, 0, %r426, %p36;
	add.s32 	%r432, %r427, %r452;
	mov.b32 	%r433, 4;
	// begin inline asm
	shfl.sync.down.b32 %r431, %r432, %r433, %r444, %r445;
	// end inline asm
	add.s32 	%r453, %r420, 4;
	setp.gt.s32 	%p37, %r453, %r444;
	selp.b32 	%r454, 0, %r431, %p37;
	add.s32 	%r437, %r432, %r454;
	mov.b32 	%r438, 8;
	// begin inline asm
	shfl.sync.down.b32 %r436, %r437, %r438, %r444, %r445;
	// end inline asm
	add.s32 	%r455, %r420, 8;
	setp.gt.s32 	%p38, %r455, %r444;
	selp.b32 	%r456, 0, %r436, %p38;
	add.s32 	%r442, %r437, %r456;
	mov.b32 	%r443, 16;
	// begin inline asm
	shfl.sync.down.b32 %r441, %r442, %r443, %r444, %r445;
	// end inline asm
	add.s32 	%r457, %r420, 16;
	setp.gt.s32 	%p39, %r457, %r444;
	selp.b32 	%r458, 0, %r441, %p39;
	add.s32 	%r574, %r442, %r458;
	setp.ne.s32 	%p40, %r420, 0;
	@%p40 bra 	$L__BB3_24;
	shr.u32 	%r459, %r7, 3;
	and.b32  	%r460, %r459, 124;
	mov.u32 	%r461, _ZZN3cub18CUB_300001_SM_10006detail6reduce18DeviceReduceKernelINS2_10policy_hubIijN4cuda3std3__44plusIiEEE10Policy1000EN6thrust24THRUST_300001_SM_1000_NS6detail15normal_iteratorINSD_10device_ptrIiEEEEjS9_iNS7_10__identityEEEvT0_PT3_T1_NS0_13GridEvenShareISN_EET2_T4_E12temp_storage;
	add.s32 	%r462, %r461, %r460;
	st.shared.u32 	[%r462+8], %r574;
$L__BB3_24:
	bar.sync 	0;
	setp.ne.s32 	%p41, %r7, 0;
	@%p41 bra 	$L__BB3_48;
	setp.gt.u32 	%p42, %r6, 32;
	ld.shared.u32 	%r463, [_ZZN3cub18CUB_300001_SM_10006detail6reduce18DeviceReduceKernelINS2_10policy_hubIijN4cuda3std3__44plusIiEEE10Policy1000EN6thrust24THRUST_300001_SM_1000_NS6detail15normal_iteratorINSD_10device_ptrIiEEEEjS9_iNS7_10__identityEEEvT0_PT3_T1_NS0_13GridEvenShareISN_EET2_T4_E12temp_storage+12];
	selp.b32 	%r464, %r463, 0, %p42;
	add.s32 	%r465, %r464, %r574;
	setp.gt.u32 	%p43, %r6, 64;
	ld.shared.u32 	%r466, [_ZZN3cub18CUB_300001_SM_10006detail6reduce18DeviceReduceKernelINS2_10policy_hubIijN4cuda3std3__44plusIiEEE10Policy1000EN6thrust24THRUST_300001_SM_1000_NS6detail15normal_iteratorINSD_10device_ptrIiEEEEjS9_iNS7_10__identityEEEvT0_PT3_T1_NS0_13GridEvenShareISN_EET2_T4_E12temp_storage+16];
	selp.b32 	%r467, %r466, 0, %p43;
	add.s32 	%r468, %r465, %r467;
	setp.gt.u32 	%p44, %r6, 96;
	ld.shared.u32 	%r469, [_ZZN3cub18CUB_300001_SM_10006detail6reduce18DeviceReduceKernelINS2_10policy_hubIijN4cuda3std3__44plusIiEEE10Policy1000EN6thrust24THRUST_300001_SM_1000_NS6detail15normal_iteratorINSD_10device_ptrIiEEEEjS9_iNS7_10__identityEEEvT0_PT3_T1_NS0_13GridEvenShareISN_EET2_T4_E12temp_storage+20];
	selp.b32 	%r470, %r469, 0, %p44;
	add.s32 	%r471, %r468, %r470;
	setp.gt.u32 	%p45, %r6, 128;
	ld.shared.u32 	%r472, [_ZZN3cub18CUB_300001_SM_10006detail6reduce18DeviceReduceKernelINS2_10policy_hubIijN4cuda3std3__44plusIiEEE10Policy1000EN6thrust24THRUST_300001_SM_1000_NS6detail15normal_iteratorINSD_10device_ptrIiEEEEjS9_iNS7_10__identityEEEvT0_PT3_T1_NS0_13GridEvenShareISN_EET2_T4_E12temp_storage+24];
	selp.b32 	%r473, %r472, 0, %p45;
	add.s32 	%r474, %r471, %r473;
	setp.gt.u32 	%p46, %r6, 160;
	ld.shared.u32 	%r475, [_ZZN3cub18CUB_300001_SM_10006detail6reduce18DeviceReduceKernelINS2_10policy_hubIijN4cuda3std3__44plusIiEEE10Policy1000EN6thrust24THRUST_300001_SM_1000_NS6detail15normal_iteratorINSD_10device_ptrIiEEEEjS9_iNS7_10__identityEEEvT0_PT3_T1_NS0_13GridEvenShareISN_EET2_T4_E12temp_storage+28];
	selp.b32 	%r476, %r475, 0, %p46;
	add.s32 	%r477, %r474, %r476;
	setp.gt.u32 	%p47, %r6, 192;
	ld.shared.u32 	%r478, [_ZZN3cub18CUB_300001_SM_10006detail6reduce18DeviceReduceKernelINS2_10policy_hubIijN4cuda3std3__44plusIiEEE10Policy1000EN6thrust24THRUST_300001_SM_1000_NS6detail15normal_iteratorINSD_10device_ptrIiEEEEjS9_iNS7_10__identityEEEvT0_PT3_T1_NS0_13GridEvenShareISN_EET2_T4_E12temp_storage+32];
	selp.b32 	%r479, %r478, 0, %p47;
	add.s32 	%r480, %r477, %r479;
	setp.gt.u32 	%p48, %r6, 224;
	ld.shared.u32 	%r481, [_ZZN3cub18CUB_300001_SM_10006detail6reduce18DeviceReduceKernelINS2_10policy_hubIijN4cuda3std3__44plusIiEEE10Policy1000EN6thrust24THRUST_300001_SM_1000_NS6detail15normal_iteratorINSD_10device_ptrIiEEEEjS9_iNS7_10__identityEEEvT0_PT3_T1_NS0_13GridEvenShareISN_EET2_T4_E12temp_storage+36];
	selp.b32 	%r482, %r481, 0, %p48;
	add.s32 	%r574, %r480, %r482;
	bra.uni 	$L__BB3_48;
$L__BB3_26:
	mov.u32 	%r54, %tid.x;
	add.s32 	%r110, %r54, %r556;
	mul.wide.u32 	%rd4, %r110, 4;
	add.s64 	%rd5, %rd1, %rd4;
	ld.global.u32 	%r111, [%rd5];
	ld.global.u32 	%r112, [%rd5+1024];
	ld.global.u32 	%r113, [%rd5+2048];
	ld.global.u32 	%r114, [%rd5+3072];
	ld.global.u32 	%r115, [%rd5+4096];
	ld.global.u32 	%r116, [%rd5+5120];
	ld.global.u32 	%r117, [%rd5+6144];
	ld.global.u32 	%r118, [%rd5+7168];
	ld.global.u32 	%r119, [%rd5+8192];
	ld.global.u32 	%r120, [%rd5+9216];
	ld.global.u32 	%r121, [%rd5+10240];
	ld.global.u32 	%r122, [%rd5+11264];
	ld.global.u32 	%r123, [%rd5+12288];
	ld.global.u32 	%r124, [%rd5+13312];
	ld.global.u32 	%r125, [%rd5+14336];
	ld.global.u32 	%r126, [%rd5+15360];
	add.s32 	%r127, %r112, %r111;
	add.s32 	%r128, %r113, %r127;
	add.s32 	%r129, %r114, %r128;
	add.s32 	%r130, %r115, %r129;
	add.s32 	%r131, %r116, %r130;
	add.s32 	%r132, %r117, %r131;
	add.s32 	%r133, %r118, %r132;
	add.s32 	%r134, %r119, %r133;
	add.s32 	%r135, %r120, %r134;
	add.s32 	%r136, %r121, %r135;
	add.s32 	%r137, %r122, %r136;
	add.s32 	%r138, %r123, %r137;
	add.s32 	%r139, %r124, %r138;
	add.s32 	%r140, %r125, %r139;
	add.s32 	%r573, %r126, %r140;
	setp.lt.u32 	%p2, %r6, %r4;
	@%p2 bra 	$L__BB3_44;
	add.s32 	%r56, %r4, %r556;
	not.b32 	%r142, %r54;
	add.s32 	%r143, %r142, %r1;
	sub.s32 	%r144, %r143, %r4;
	sub.s32 	%r552, %r144, %r556;
	add.s32 	%r145, %r56, %r54;
	add.s32 	%r551, %r145, 2048;
	mov.b32 	%r554, 0;
	mov.u32 	%r553, %r56;
$L__BB3_28:
	add.s32 	%r556, %r556, %r4;
	add.s32 	%r147, %r1, -4096;
	setp.gt.u32 	%p3, %r556, %r147;
	@%p3 bra 	$L__BB3_30;
	add.s32 	%r148, %r54, %r556;
	mul.wide.u32 	%rd6, %r148, 4;
	add.s64 	%rd7, %rd1, %rd6;
	ld.global.u32 	%r149, [%rd7];
	ld.global.u32 	%r150, [%rd7+1024];
	ld.global.u32 	%r151, [%rd7+2048];
	ld.global.u32 	%r152, [%rd7+3072];
	ld.global.u32 	%r153, [%rd7+4096];
	ld.global.u32 	%r154, [%rd7+5120];
	ld.global.u32 	%r155, [%rd7+6144];
	ld.global.u32 	%r156, [%rd7+7168];
	ld.global.u32 	%r157, [%rd7+8192];
	ld.global.u32 	%r158, [%rd7+9216];
	ld.global.u32 	%r159, [%rd7+10240];
	ld.global.u32 	%r160, [%rd7+11264];
	ld.global.u32 	%r161, [%rd7+12288];
	ld.global.u32 	%r162, [%rd7+13312];
	ld.global.u32 	%r163, [%rd7+14336];
	ld.global.u32 	%r164, [%rd7+15360];
	add.s32 	%r165, %r149, %r573;
	add.s32 	%r166, %r150, %r165;
	add.s32 	%r167, %r151, %r166;
	add.s32 	%r168, %r152, %r167;
	add.s32 	%r169, %r153, %r168;
	add.s32 	%r170, %r154, %r169;
	add.s32 	%r171, %r155, %r170;
	add.s32 	%r172, %r156, %r171;
	add.s32 	%r173, %r157, %r172;
	add.s32 	%r174, %r158, %r173;
	add.s32 	%r175, %r159, %r174;
	add.s32 	%r176, %r160, %r175;
	add.s32 	%r177, %r161, %r176;
	add.s32 	%r178, %r162, %r177;
	add.s32 	%r179, %r163, %r178;
	add.s32 	%r573, %r164, %r179;
	sub.s32 	%r180, %r1, %r556;
	setp.lt.u32 	%p4, %r180, %r4;
	add.s32 	%r554, %r554, 1;
	add.s32 	%r553, %r553, %r4;
	sub.s32 	%r552, %r552, %r4;
	add.s32 	%r551, %r551, %r4;
	@%p4 bra 	$L__BB3_44;
	bra.uni 	$L__BB3_28;
$L__BB3_30:
	setp.le.u32 	%p5, %r1, %r556;
	sub.s32 	%r182, %r1, %r556;
	setp.ge.s32 	%p6, %r54, %r182;
	or.pred  	%p7, %p5, %p6;
	@%p7 bra 	$L__BB3_44;
	not.b32 	%r185, %r54;
	add.s32 	%r186, %r1, %r185;
	sub.s32 	%r187, %r186, %r56;
	mul.lo.s32 	%r188, %r2, %r554;
	shl.b32 	%r189, %r188, 12;
	sub.s32 	%r190, %r187, %r189;
	shr.u32 	%r191, %r190, 8;
	add.s32 	%r71, %r191, 1;
	and.b32  	%r72, %r71, 15;
	setp.lt.u32 	%p8, %r190, 3840;
	mov.u32 	%r565, %r54;
	@%p8 bra 	$L__BB3_35;
	or.b32  	%r559, %r54, 2048;
	shr.u32 	%r192, %r552, 8;
	add.s32 	%r193, %r192, 1;
	and.b32  	%r194, %r193, 33554416;
	neg.s32 	%r557, %r194;
$L__BB3_33:
	.pragma "nounroll";
	add.s32 	%r195, %r551, -2048;
	mul.wide.u32 	%rd8, %r195, 4;
	add.s64 	%rd9, %rd1, %rd8;
	ld.global.u32 	%r196, [%rd9];
	add.s32 	%r197, %r196, %r573;
	add.s32 	%r198, %r551, -1792;
	mul.wide.u32 	%rd10, %r198, 4;
	add.s64 	%rd11, %rd1, %rd10;
	ld.global.u32 	%r199, [%rd11];
	add.s32 	%r200, %r199, %r197;
	add.s32 	%r201, %r551, -1536;
	mul.wide.u32 	%rd12, %r201, 4;
	add.s64 	%rd13, %rd1, %rd12;
	ld.global.u32 	%r202, [%rd13];
	add.s32 	%r203, %r202, %r200;
	add.s32 	%r204, %r551, -1280;
	mul.wide.u32 	%rd14, %r204, 4;
	add.s64 	%rd15, %rd1, %rd14;
	ld.global.u32 	%r205, [%rd15];
	add.s32 	%r206, %r205, %r203;
	add.s32 	%r207, %r551, -1024;
	mul.wide.u32 	%rd16, %r207, 4;
	add.s64 	%rd17, %rd1, %rd16;
	ld.global.u32 	%r208, [%rd17];
	add.s32 	%r209, %r208, %r206;
	add.s32 	%r210, %r551, -768;
	mul.wide.u32 	%rd18, %r210, 4;
	add.s64 	%rd19, %rd1, %rd18;
	ld.global.u32 	%r211, [%rd19];
	add.s32 	%r212, %r211, %r209;
	add.s32 	%r213, %r551, -512;
	mul.wide.u32 	%rd20, %r213, 4;
	add.s64 	%rd21, %rd1, %rd20;
	ld.global.u32 	%r214, [%rd21];
	add.s32 	%r215, %r214, %r212;
	add.s32 	%r216, %r551, 1792;
	add.s32 	%r217, %r551, -256;
	mul.wide.u32 	%rd22, %r217, 4;
	add.s64 	%rd23, %rd1, %rd22;
	ld.global.u32 	%r218, [%rd23];
	add.s32 	%r219, %r218, %r215;
	mul.wide.u32 	%rd24, %r551, 4;
	add.s64 	%rd25, %rd1, %rd24;
	ld.global.u32 	%r220, [%rd25];
	add.s32 	%r221, %r220, %r219;
	add.s32 	%r222, %r551, 256;
	mul.wide.u32 	%rd26, %r222, 4;
	add.s64 	%rd27, %rd1, %rd26;
	ld.global.u32 	%r223, [%rd27];
	add.s32 	%r224, %r223, %r221;
	add.s32 	%r225, %r551, 512;
	mul.wide.u32 	%rd28, %r225, 4;
	add.s64 	%rd29, %rd1, %rd28;
	ld.global.u32 	%r226, [%rd29];
	add.s32 	%r227, %r226, %r224;
	add.s32 	%r228, %r551, 768;
	mul.wide.u32 	%rd30, %r228, 4;
	add.s64 	%rd31, %rd1, %rd30;
	ld.global.u32 	%r229, [%rd31];
	add.s32 	%r230, %r229, %r227;
	add.s32 	%r231, %r551, 1024;
	mul.wide.u32 	%rd32, %r231, 4;
	add.s64 	%rd33, %rd1, %rd32;
	ld.global.u32 	%r232, [%rd33];
	add.s32 	%r233, %r232, %r230;
	add.s32 	%r234, %r551, 1280;
	mul.wide.u32 	%rd34, %r234, 4;
	add.s64 	%rd35, %rd1, %rd34;
	ld.global.u32 	%r235, [%rd35];
	add.s32 	%r236, %r235, %r233;
	add.s32 	%r237, %r551, 1536;
	mul.wide.u32 	%rd36, %r237, 4;
	add.s64 	%rd37, %rd1, %rd36;
	ld.global.u32 	%r238, [%rd37];
	add.s32 	%r239, %r238, %r236;
	mul.wide.u32 	%rd38, %r216, 4;
	add.s64 	%rd39, %rd1, %rd38;
	ld.global.u32 	%r240, [%rd39];
	add.s32 	%r573, %r240, %r239;
	add.s32 	%r559, %r559, 4096;
	add.s32 	%r551, %r551, 4096;
	add.s32 	%r557, %r557, 16;
	setp.ne.s32 	%p9, %r557, 0;
	@%p9 bra 	$L__BB3_33;
	add.s32 	%r565, %r559, -2048;
$L__BB3_35:
	setp.eq.s32 	%p10, %r72, 0;
	@%p10 bra 	$L__BB3_44;
	and.b32  	%r87, %r71, 7;
	setp.lt.u32 	%p11, %r72, 8;
	@%p11 bra 	$L__BB3_38;
	add.s32 	%r242, %r565, %r556;
	mul.wide.u32 	%rd40, %r242, 4;
	add.s64 	%rd41, %rd1, %rd40;
	ld.global.u32 	%r243, [%rd41];
	add.s32 	%r244, %r243, %r573;
	add.s32 	%r245, %r242, 256;
	mul.wide.u32 	%rd42, %r245, 4;
	add.s64 	%rd43, %rd1, %rd42;
	ld.global.u32 	%r246, [%rd43];
	add.s32 	%r247, %r246, %r244;
	add.s32 	%r248, %r242, 512;
	mul.wide.u32 	%rd44, %r248, 4;
	add.s64 	%rd45, %rd1, %rd44;
	ld.global.u32 	%r249, [%rd45];
	add.s32 	%r250, %r249, %r247;
	add.s32 	%r251, %r242, 768;
	mul.wide.u32 	%rd46, %r251, 4;
	add.s64 	%rd47, %rd1, %rd46;
	ld.global.u32 	%r252, [%rd47];
	add.s32 	%r253, %r252, %r250;
	add.s32 	%r254, %r242, 1024;
	mul.wide.u32 	%rd48, %r254, 4;
	add.s64 	%rd49, %rd1, %rd48;
	ld.global.u32 	%r255, [%rd49];
	add.s32 	%r256, %r255, %r253;
	add.s32 	%r257, %r242, 1280;
	mul.wide.u32 	%rd50, %r257, 4;
	add.s64 	%rd51, %rd1, %rd50;
	ld.global.u32 	%r258, [%rd51];
	add.s32 	%r259, %r258, %r256;
	add.s32 	%r260, %r242, 1536;
	mul.wide.u32 	%rd52, %r260, 4;
	add.s64 	%rd53, %rd1, %rd52;
	ld.global.u32 	%r261, [%rd53];
	add.s32 	%r262, %r261, %r259;
	add.s32 	%r263, %r242, 1792;
	mul.wide.u32 	%rd54, %r263, 4;
	add.s64 	%rd55, %rd1, %rd54;
	ld.global.u32 	%r264, [%rd55];
	add.s32 	%r573, %r264, %r262;
	add.s32 	%r565, %r565, 2048;
$L__BB3_38:
	setp.eq.s32 	%p12, %r87, 0;
	@%p12 bra 	$L__BB3_44;
	setp.lt.u32 	%p13, %r87, 4;
	@%p13 bra 	$L__BB3_41;
	add.s32 	%r266, %r565, %r556;
	mul.wide.u32 	%rd56, %r266, 4;
	add.s64 	%rd57, %rd1, %rd56;
	ld.global.u32 	%r267, [%rd57];
	add.s32 	%r268, %r267, %r573;
	add.s32 	%r269, %r266, 256;
	mul.wide.u32 	%rd58, %r269, 4;
	add.s64 	%rd59, %rd1, %rd58;
	ld.global.u32 	%r270, [%rd59];
	add.s32 	%r271, %r270, %r268;
	add.s32 	%r272, %r266, 512;
	mul.wide.u32 	%rd60, %r272, 4;
	add.s64 	%rd61, %rd1, %rd60;
	ld.global.u32 	%r273, [%rd61];
	add.s32 	%r274, %r273, %r271;
	add.s32 	%r275, %r266, 768;
	mul.wide.u32 	%rd62, %r275, 4;
	add.s64 	%rd63, %rd1, %rd62;
	ld.global.u32 	%r276, [%rd63];
	add.s32 	%r573, %r276, %r274;
	add.s32 	%r565, %r565, 1024;
$L__BB3_41:
	and.b32  	%r277, %r71, 3;
	setp.eq.s32 	%p14, %r277, 0;
	@%p14 bra 	$L__BB3_44;
	add.s32 	%r571, %r565, %r553;
	cvt.u16.u32 	%rs1, %r552;
	shr.u16 	%rs2, %rs1, 8;
	add.s16 	%rs3, %rs2, 1;
	cvt.u32.u16 	%r278, %rs3;
	and.b32  	%r279, %r278, 3;
	neg.s32 	%r570, %r279;
$L__BB3_43:
	.pragma "nounroll";
	mul.wide.u32 	%rd64, %r571, 4;
	add.s64 	%rd65, %rd1, %rd64;
	ld.global.u32 	%r280, [%rd65];
	add.s32 	%r573, %r280, %r573;
	add.s32 	%r571, %r571, 256;
	add.s32 	%r570, %r570, 1;
	setp.ne.s32 	%p15, %r570, 0;
	@%p15 bra 	$L__BB3_43;
$L__BB3_44:
	// begin inline asm
	mov.u32 %r281, %laneid;
	// end inline asm
	mov.b32 	%r284, 1;
	mov.b32 	%r305, 31;
	mov.b32 	%r306, -1;
	// begin inline asm
	shfl.sync.down.b32 %r282, %r573, %r284, %r305, %r306;
	// end inline asm
	setp.gt.s32 	%p16, %r281, 30;
	selp.b32 	%r307, 0, %r282, %p16;
	add.s32 	%r288, %r307, %r573;
	mov.b32 	%r289, 2;
	// begin inline asm
	shfl.sync.down.b32 %r287, %r288, %r289, %r305, %r306;
	// end inline asm
	setp.gt.s32 	%p17, %r281, 29;
	selp.b32 	%r308, 0, %r287, %p17;
	add.s32 	%r293, %r288, %r308;
	mov.b32 	%r294, 4;
	// begin inline asm
	shfl.sync.down.b32 %r292, %r293, %r294, %r305, %r306;
	// end inline asm
	setp.gt.s32 	%p18, %r281, 27;
	selp.b32 	%r309, 0, %r292, %p18;
	add.s32 	%r298, %r293, %r309;
	mov.b32 	%r299, 8;
	// begin inline asm
	shfl.sync.down.b32 %r297, %r298, %r299, %r305, %r306;
	// end inline asm
	setp.gt.s32 	%p19, %r281, 23;
	selp.b32 	%r310, 0, %r297, %p19;
	add.s32 	%r303, %r298, %r310;
	mov.b32 	%r304, 16;
	// begin inline asm
	shfl.sync.down.b32 %r302, %r303, %r304, %r305, %r306;
	// end inline asm
	setp.gt.s32 	%p20, %r281, 15;
	selp.b32 	%r311, 0, %r302, %p20;
	add.s32 	%r574, %r303, %r311;
	setp.ne.s32 	%p21, %r281, 0;
	@%p21 bra 	$L__BB3_46;
	shr.u32 	%r312, %r54, 3;
	and.b32  	%r313, %r312, 124;
	mov.u32 	%r314, _ZZN3cub18CUB_300001_SM_10006detail6reduce18DeviceReduceKernelINS2_10policy_hubIijN4cuda3std3__44plusIiEEE10Policy1000EN6thrust24THRUST_300001_SM_1000_NS6detail15normal_iteratorINSD_10device_ptrIiEEEEjS9_iNS7_10__identityEEEvT0_PT3_T1_NS0_13GridEvenShareISN_EET2_T4_E12temp_storage;
	add.s32 	%r315, %r314, %r313;
	st.shared.u32 	[%r315+8], %r574;
$L__BB3_46:
	bar.sync 	0;
	setp.ne.s32 	%p22, %r54, 0;
	@%p22 bra 	$L__BB3_48;
	ld.shared.u32 	%r316, [_ZZN3cub18CUB_300001_SM_10006detail6reduce18DeviceReduceKernelINS2_10policy_hubIijN4cuda3std3__44plusIiEEE10Policy1000EN6thrust24THRUST_300001_SM_1000_NS6detail15normal_iteratorINSD_10device_ptrIiEEEEjS9_iNS7_10__identityEEEvT0_PT3_T1_NS0_13GridEvenShareISN_EET2_T4_E12temp_storage+12];
	add.s32 	%r317, %r316, %r574;
	ld.shared.u32 	%r318, [_ZZN3cub18CUB_300001_SM_10006detail6reduce18DeviceReduceKernelINS2_10policy_hubIijN4cuda3std3__44plusIiEEE10Policy1000EN6thrust24THRUST_300001_SM_1000_NS6detail15normal_iteratorINSD_10device_ptrIiEEEEjS9_iNS7_10__identityEEEvT0_PT3_T1_NS0_13GridEvenShareISN_EET2_T4_E12temp_storage+16];
	add.s32 	%r319, %r317, %r318;
	ld.shared.u32 	%r320, [_ZZN3cub18CUB_300001_SM_10006detail6reduce18DeviceReduceKernelINS2_10policy_hubIijN4cuda3std3__44plusIiEEE10Policy1000EN6thrust24THRUST_300001_SM_1000_NS6detail15normal_iteratorINSD_10device_ptrIiEEEEjS9_iNS7_10__identityEEEvT0_PT3_T1_NS0_13GridEvenShareISN_EET2_T4_E12temp_storage+20];
	add.s32 	%r321, %r319, %r320;
	ld.shared.u32 	%r322, [_ZZN3cub18CUB_300001_SM_10006detail6reduce18DeviceReduceKernelINS2_10policy_hubIijN4cuda3std3__44plusIiEEE10Policy1000EN6thrust24THRUST_300001_SM_1000_NS6detail15normal_iteratorINSD_10device_ptrIiEEEEjS9_iNS7_10__identityEEEvT0_PT3_T1_NS0_13GridEvenShareISN_EET2_T4_E12temp_storage+24];
	add.s32 	%r323, %r321, %r322;
	ld.shared.u32 	%r324, [_ZZN3cub18CUB_300001_SM_10006detail6reduce18DeviceReduceKernelINS2_10policy_hubIijN4cuda3std3__44plusIiEEE10Policy1000EN6thrust24THRUST_300001_SM_1000_NS6detail15normal_iteratorINSD_10device_ptrIiEEEEjS9_iNS7_10__identityEEEvT0_PT3_T1_NS0_13GridEvenShareISN_EET2_T4_E12temp_storage+28];
	add.s32 	%r325, %r323, %r324;
	ld.shared.u32 	%r326, [_ZZN3cub18CUB_300001_SM_10006detail6reduce18DeviceReduceKernelINS2_10policy_hubIijN4cuda3std3__44plusIiEEE10Policy1000EN6thrust24THRUST_300001_SM_1000_NS6detail15normal_iteratorINSD_10device_ptrIiEEEEjS9_iNS7_10__identityEEEvT0_PT3_T1_NS0_13GridEvenShareISN_EET2_T4_E12temp_storage+32];
	add.s32 	%r327, %r325, %r326;
	ld.shared.u32 	%r328, [_ZZN3cub18CUB_300001_SM_10006detail6reduce18DeviceReduceKernelINS2_10policy_hubIijN4cuda3std3__44plusIiEEE10Policy1000EN6thrust24THRUST_300001_SM_1000_NS6detail15normal_iteratorINSD_10device_ptrIiEEEEjS9_iNS7_10__identityEEEvT0_PT3_T1_NS0_13GridEvenShareISN_EET2_T4_E12temp_storage+36];
	add.s32 	%r574, %r327, %r328;
$L__BB3_48:
	mov.u32 	%r531, %tid.x;
	setp.ne.s32 	%p56, %r531, 0;
	@%p56 bra 	$L__BB3_50;
	ld.param.u64 	%rd129, [_ZN3cub18CUB_300001_SM_10006detail6reduce18DeviceReduceKernelINS2_10policy_hubIijN4cuda3std3__44plusIiEEE10Policy1000EN6thrust24THRUST_300001_SM_1000_NS6detail15normal_iteratorINSD_10device_ptrIiEEEEjS9_iNS7_10__identityEEEvT0_PT3_T1_NS0_13GridEvenShareISN_EET2_T4__param_1];
	cvta.to.global.u64 	%rd126, %rd129;
	mul.wide.u32 	%rd127, %r3, 4;
	add.s64 	%rd128, %rd126, %rd127;
	st.global.u32 	[%rd128], %r574;
$L__BB3_50:
	ret;

}
	// .globl	_ZN3cub18CUB_300001_SM_10006detail6reduce28DeviceReduceSingleTileKernelINS2_10policy_hubIijN4cuda3std3__44plusIiEEE10Policy1000EPiSC_iS9_iiNS7_10__identityEEEvT0_T1_T2_T3_T4_T6_
.visible .entry _ZN3cub18CUB_300001_SM_10006detail6reduce28DeviceReduceSingleTileKernelINS2_10policy_hubIijN4cuda3std3__44plusIiEEE10Policy1000EPiSC_iS9_iiNS7_10__identityEEEvT0_T1_T2_T3_T4_T6_(
	.param .u64 .ptr .align 1 _ZN3cub18CUB_300001_SM_10006detail6reduce28DeviceReduceSingleTileKernelINS2_10policy_hubIijN4cuda3std3__44plusIiEEE10Policy1000EPiSC_iS9_iiNS7_10__identityEEEvT0_T1_T2_T3_T4_T6__param_0,
	.param .u64 .ptr .align 1 _ZN3cub18CUB_300001_SM_10006detail6reduce28DeviceReduceSingleTileKernelINS2_10policy_hubIijN4cuda3std3__44plusIiEEE10Policy1000EPiSC_iS9_iiNS7_10__identityEEEvT0_T1_T2_T3_T4_T6__param_1,
	.param .u32 _ZN3cub18CUB_300001_SM_10006detail6reduce28DeviceReduceSingleTileKernelINS2_10policy_hubIijN4cuda3std3__44plusIiEEE10Policy1000EPiSC_iS9_iiNS7_10__identityEEEvT0_T1_T2_T3_T4_T6__param_2,
	.param .align 1 .b8 _ZN3cub18CUB_300001_SM_10006detail6reduce28DeviceReduceSingleTileKernelINS2_10policy_hubIijN4cuda3std3__44plusIiEEE10Policy1000EPiSC_iS9_iiNS7_10__identityEEEvT0_T1_T2_T3_T4_T6__param_3[1],
	.param .u32 _ZN3cub18CUB_300001_SM_10006detail6reduce28DeviceReduceSingleTileKernelINS2_10policy_hubIijN4cuda3std3__44plusIiEEE10Policy1000EPiSC_iS9_iiNS7_10__identityEEEvT0_T1_T2_T3_T4_T6__param_4,
	.param .align 1 .b8 _ZN3cub18CUB_300001_SM_10006detail6reduce28DeviceReduceSingleTileKernelINS2_10policy_hubIijN4cuda3std3__44plusIiEEE10Policy1000EPiSC_iS9_iiNS7_10__identityEEEvT0_T1_T2_T3_T4_T6__param_5[1]
)
.maxntid 256
.minnctapersm 1
{
	.reg .pred 	%p<97>;
	.reg .b32 	%r<687>;
	.reg .b64 	%rd<125>;
	// demoted variable
	.shared .align 4 .b8 _ZZN3cub18CUB_300001_SM_10006detail6reduce28DeviceReduceSingleTileKernelINS2_10policy_hubIijN4cuda3std3__44plusIiEEE10Policy1000EPiSC_iS9_iiNS7_10__identityEEEvT0_T1_T2_T3_T4_T6_E12temp_storage[44];
	ld.param.u64 	%rd16, [_ZN3cub18CUB_300001_SM_10006detail6reduce28DeviceReduceSingleTileKernelINS2_10policy_hubIijN4cuda3std3__44plusIiEEE10Policy1000EPiSC_iS9_iiNS7_10__identityEEEvT0_T1_T2_T3_T4_T6__param_0];
	ld.param.u64 	%rd17, [_ZN3cub18CUB_300001_SM_10006detail6reduce28DeviceReduceSingleTileKernelINS2_10policy_hubIijN4cuda3std3__44plusIiEEE10Policy1000EPiSC_iS9_iiNS7_10__identityEEEvT0_T1_T2_T3_T4_T6__param_1];
	ld.param.u32 	%r120, [_ZN3cub18CUB_300001_SM_10006detail6reduce28DeviceReduceSingleTileKernelINS2_10policy_hubIijN4cuda3std3__44plusIiEEE10Policy1000EPiSC_iS9_iiNS7_10__identityEEEvT0_T1_T2_T3_T4_T6__param_2];
	ld.param.u32 	%r121, [_ZN3cub18CUB_300001_SM_10006detail6reduce28DeviceReduceSingleTileKernelINS2_10policy_hubIijN4cuda3std3__44plusIiEEE10Policy1000EPiSC_iS9_iiNS7_10__identityEEEvT0_T1_T2_T3_T4_T6__param_4];
	cvta.to.global.u64 	%rd1, %rd17;
	setp.ne.s32 	%p1, %r120, 0;
	@%p1 bra 	$L__BB4_3;
	mov.u32 	%r633, %tid.x;
	setp.ne.s32 	%p96, %r633, 0;
	@%p96 bra 	$L__BB4_74;
	st.global.u32 	[%rd1], %r121;
	bra.uni 	$L__BB4_74;
$L__BB4_3:
	and.b64  	%rd18, %rd16, 15;
	setp.ne.s64 	%p2, %rd18, 0;
	@%p2 bra 	$L__BB4_38;
	setp.gt.s32 	%p49, %r120, 4095;
	@%p49 bra 	$L__BB4_22;
	mov.u32 	%r1, %tid.x;
	setp.ge.s32 	%p66, %r1, %r120;
	mov.b32 	%r644, 0;
	mov.u32 	%r639, %r1;
	@%p66 bra 	$L__BB4_7;
	mul.wide.u32 	%rd113, %r1, 4;
	add.s64 	%rd112, %rd16, %rd113;
	// begin inline asm
	ld.global.nc.u32 %r644, [%rd112];
	// end inline asm
	add.s32 	%r639, %r1, 256;
$L__BB4_7:
	setp.ge.s32 	%p67, %r639, %r120;
	@%p67 bra 	$L__BB4_13;
	not.b32 	%r507, %r639;
	add.s32 	%r6, %r120, %r507;
	and.b32  	%r508, %r6, 768;
	setp.eq.s32 	%p68, %r508, 768;
	@%p68 bra 	$L__BB4_11;
	mul.wide.u32 	%rd114, %r639, 4;
	add.s64 	%rd121, %rd16, %rd114;
	shr.u32 	%r509, %r6, 8;
	add.s32 	%r510, %r509, 1;
	and.b32  	%r511, %r510, 3;
	neg.s32 	%r636, %r511;
$L__BB4_10:
	.pragma "nounroll";
	// begin inline asm
	ld.global.nc.u32 %r512, [%rd121];
	// end inline asm
	add.s32 	%r644, %r512, %r644;
	add.s32 	%r639, %r639, 256;
	add.s64 	%rd121, %rd121, 1024;
	add.s32 	%r636, %r636, 1;
	setp.ne.s32 	%p69, %r636, 0;
	@%p69 bra 	$L__BB4_10;
$L__BB4_11:
	setp.lt.u32 	%p70, %r6, 768;
	@%p70 bra 	$L__BB4_13;
$L__BB4_12:
	mul.wide.s32 	%rd120, %r639, 4;
	add.s64 	%rd116, %rd16, %rd120;
	// begin inline asm
	ld.global.nc.u32 %r513, [%rd116];
	// end inline asm
	add.s32 	%r517, %r513, %r644;
	add.s64 	%rd117, %rd116, 1024;
	// begin inline asm
	ld.global.nc.u32 %r514, [%rd117];
	// end inline asm
	add.s32 	%r518, %r514, %r517;
	add.s64 	%rd118, %rd116, 2048;
	// begin inline asm
	ld.global.nc.u32 %r515, [%rd118];
	// end inline asm
	add.s32 	%r519, %r515, %r518;
	add.s64 	%rd119, %rd116, 3072;
	// begin inline asm
	ld.global.nc.u32 %r516, [%rd119];
	// end inline asm
	add.s32 	%r644, %r516, %r519;
	add.s32 	%r639, %r639, 1024;
	setp.lt.s32 	%p71, %r639, %r120;
	@%p71 bra 	$L__BB4_12;
$L__BB4_13:
	setp.lt.s32 	%p72, %r120, 256;
	@%p72 bra 	$L__BB4_18;
	// begin inline asm
	mov.u32 %r583, %laneid;
	// end inline asm
	mov.b32 	%r586, 1;
	mov.b32 	%r607, 31;
	mov.b32 	%r608, -1;
	// begin inline asm
	shfl.sync.down.b32 %r584, %r644, %r586, %r607, %r608;
	// end inline asm
	setp.gt.s32 	%p88, %r583, 30;
	selp.b32 	%r609, 0, %r584, %p88;
	add.s32 	%r590, %r609, %r644;
	mov.b32 	%r591, 2;
	// begin inline asm
	shfl.sync.down.b32 %r589, %r590, %r591, %r607, %r608;
	// end inline asm
	setp.gt.s32 	%p89, %r583, 29;
	selp.b32 	%r610, 0, %r589, %p89;
	add.s32 	%r595, %r590, %r610;
	mov.b32 	%r596, 4;
	// begin inline asm
	shfl.sync.down.b32 %r594, %r595, %r596, %r607, %r608;
	// end inline asm
	setp.gt.s32 	%p90, %r583, 27;
	selp.b32 	%r611, 0, %r594, %p90;
	add.s32 	%r600, %r595, %r611;
	mov.b32 	%r601, 8;
	// begin inline asm
	shfl.sync.down.b32 %r599, %r600, %r601, %r607, %r608;
	// end inline asm
	setp.gt.s32 	%p91, %r583, 23;
	selp.b32 	%r612, 0, %r599, %p91;
	add.s32 	%r605, %r600, %r612;
	mov.b32 	%r606, 16;
	// begin inline asm
	shfl.sync.down.b32 %r604, %r605, %r606, %r607, %r608;
	// end inline asm
	setp.gt.s32 	%p92, %r583, 15;
	selp.b32 	%r613, 0, %r604, %p92;
	add.s32 	%r686, %r605, %r613;
	setp.ne.s32 	%p93, %r583, 0;
	@%p93 bra 	$L__BB4_16;
	shr.u32 	%r614, %r1, 3;
	and.b32  	%r615, %r614, 124;
	mov.u32 	%r616, _ZZN3cub18CUB_300001_SM_10006detail6reduce28DeviceReduceSingleTileKernelINS2_10policy_hubIijN4cuda3std3__44plusIiEEE10Policy1000EPiSC_iS9_iiNS7_10__identityEEEvT0_T1_T2_T3_T4_T6_E12temp_storage;
	add.s32 	%r617, %r616, %r615;
	st.shared.u32 	[%r617+8], %r686;
$L__BB4_16:
	bar.sync 	0;
	setp.ne.s32 	%p94, %r1, 0;
	@%p94 bra 	$L__BB4_72;
	ld.shared.u32 	%r618, [_ZZN3cub18CUB_300001_SM_10006detail6reduce28DeviceReduceSingleTileKernelINS2_10policy_hubIijN4cuda3std3__44plusIiEEE10Policy1000EPiSC_iS9_iiNS7_10__identityEEEvT0_T1_T2_T3_T4_T6_E12temp_storage+12];
	add.s32 	%r619, %r618, %r686;
	ld.shared.u32 	%r620, [_ZZN3cub18CUB_300001_SM_10006detail6reduce28DeviceReduceSingleTileKernelINS2_10policy_hubIijN4cuda3std3__44plusIiEEE10Policy1000EPiSC_iS9_iiNS7_10__identityEEEvT0_T1_T2_T3_T4_T6_E12temp_storage+16];
	add.s32 	%r621, %r619, %r620;
	ld.shared.u32 	%r622, [_ZZN3cub18CUB_300001_SM_10006detail6reduce28DeviceReduceSingleTileKernelINS2_10policy_hubIijN4cuda3std3__44plusIiEEE10Policy1000EPiSC_iS9_iiNS7_10__identityEEEvT0_T1_T2_T3_T4_T6_E12temp_storage+20];
	add.s32 	%r623, %r621, %r622;
	ld.shared.u32 	%r624, [_ZZN3cub18CUB_300001_SM_10006detail6reduce28DeviceReduceSingleTileKernelINS2_10policy_hubIijN4cuda3std3__44plusIiEEE10Policy1000EPiSC_iS9_iiNS7_10__identityEEEvT0_T1_T2_T3_T4_T6_E12temp_storage+24];
	add.s32 	%r625, %r623, %r624;
	ld.shared.u32 	%r626, [_ZZN3cub18CUB_300001_SM_10006detail6reduce28DeviceReduceSingleTileKernelINS2_10policy_hubIijN4cuda3std3__44plusIiEEE10Policy1000EPiSC_iS9_iiNS7_10__identityEEEvT0_T1_T2_T3_T4_T6_E12temp_storage+28];
	add.s32 	%r627, %r625, %r626;
	ld.shared.u32 	%r628, [_ZZN3cub18CUB_300001_SM_10006detail6reduce28DeviceReduceSingleTileKernelINS2_10policy_hubIijN4cuda3std3__44plusIiEEE10Policy1000EPiSC_iS9_iiNS7_10__identityEEEvT0_T1_T2_T3_T4_T6_E12temp_storage+32];
	add.s32 	%r629, %r627, %r628;
	ld.shared.u32 	%r630, [_ZZN3cub18CUB_300001_SM_10006detail6reduce28DeviceReduceSingleTileKernelINS2_10policy_hubIijN4cuda3std3__44plusIiEEE10Policy1000EPiSC_iS9_iiNS7_10__identityEEEvT0_T1_T2_T3_T4_T6_E12temp_storage+36];
	add.s32 	%r686, %r629, %r630;
	bra.uni 	$L__BB4_72;
$L__BB4_18:
	// begin inline asm
	mov.u32 %r520, %laneid;
	// end inline asm
	and.b32  	%r546, %r1, 992;
	add.s32 	%r547, %r546, 32;
	setp.gt.s32 	%p73, %r547, %r120;
	not.b32 	%r548, %r546;
	add.s32 	%r549, %r120, %r548;
	selp.b32 	%r544, %r549, 31, %p73;
	mov.b32 	%r523, 1;
	mov.b32 	%r545, -1;
	// begin inline asm
	shfl.sync.down.b32 %r521, %r644, %r523, %r544, %r545;
	// end inline asm
	setp.lt.s32 	%p74, %r520, %r544;
	selp.b32 	%r550, %r521, 0, %p74;
	add.s32 	%r527, %r550, %r644;
	mov.b32 	%r528, 2;
	// begin inline asm
	shfl.sync.down.b32 %r526, %r527, %r528, %r544, %r545;
	// end inline asm
	add.s32 	%r551, %r520, 2;
	setp.gt.s32 	%p75, %r551, %r544;
	selp.b32 	%r552, 0, %r526, %p75;
	add.s32 	%r532, %r527, %r552;
	mov.b32 	%r533, 4;
	// begin inline asm
	shfl.sync.down.b32 %r531, %r532, %r533, %r544, %r545;
	// end inline asm
	add.s32 	%r553, %r520, 4;
	setp.gt.s32 	%p76, %r553, %r544;
	selp.b32 	%r554, 0, %r531, %p76;
	add.s32 	%r537, %r532, %r554;
	mov.b32 	%r538, 8;
	// begin inline asm
	shfl.sync.down.b32 %r536, %r537, %r538, %r544, %r545;
	// end inline asm
	add.s32 	%r555, %r520, 8;
	setp.gt.s32 	%p77, %r555, %r544;
	selp.b32 	%r556, 0, %r536, %p77;
	add.s32 	%r542, %r537, %r556;
	mov.b32 	%r543, 16;
	// begin inline asm
	shfl.sync.down.b32 %r541, %r542, %r543, %r544, %r545;
	// end inline asm
	add.s32 	%r557, %r520, 16;
	setp.gt.s32 	%p78, %r557, %r544;
	selp.b32 	%r558, 0, %r541, %p78;
	add.s32 	%r686, %r542, %r558;
	setp.ne.s32 	%p79, %r520, 0;
	@%p79 bra 	$L__BB4_20;
	shr.u32 	%r559, %r1, 3;
	and.b32  	%r560, %r559, 124;
	mov.u32 	%r561, _ZZN3cub18CUB_300001_SM_10006detail6reduce28DeviceReduceSingleTileKernelINS2_10policy_hubIijN4cuda3std3__44plusIiEEE10Policy1000EPiSC_iS9_iiNS7_10__identityEEEvT0_T1_T2_T3_T4_T6_E12temp_storage;
	add.s32 	%r562, %r561, %r560;
	st.shared.u32 	[%r562+8], %r686;
$L__BB4_20:
	bar.sync 	0;
	setp.ne.s32 	%p80, %r1, 0;
	@%p80 bra 	$L__BB4_72;
	setp.gt.s32 	%p81, %r120, 32;
	ld.shared.u32 	%r563, [_ZZN3cub18CUB_300001_SM_10006detail6reduce28DeviceReduceSingleTileKernelINS2_10policy_hubIijN4cuda3std3__44plusIiEEE10Policy1000EPiSC_iS9_iiNS7_10__identityEEEvT0_T1_T2_T3_T4_T6_E12temp_storage+12];
	selp.b32 	%r564, %r563, 0, %p81;
	add.s32 	%r565, %r564, %r686;
	setp.gt.s32 	%p82, %r120, 64;
	ld.shared.u32 	%r566, [_ZZN3cub18CUB_300001_SM_10006detail6reduce28DeviceReduceSingleTileKernelINS2_10policy_hubIijN4cuda3std3__44plusIiEEE10Policy1000EPiSC_iS9_iiNS7_10__identityEEEvT0_T1_T2_T3_T4_T6_E12temp_storage+16];
	selp.b32 	%r567, %r566, 0, %p82;
	add.s32 	%r568, %r565, %r567;
	setp.gt.s32 	%p83, %r120, 96;
	ld.shared.u32 	%r569, [_ZZN3cub18CUB_300001_SM_10006detail6reduce28DeviceReduceSingleTileKernelINS2_10policy_hubIijN4cuda3std3__44plusIiEEE10Policy1000EPiSC_iS9_iiNS7_10__identityEEEvT0_T1_T2_T3_T4_T6_E12temp_storage+20];
	selp.b32 	%r570, %r569, 0, %p83;
	add.s32 	%r571, %r568, %r570;
	setp.gt.s32 	%p84, %r120, 128;
	ld.shared.u32 	%r572, [_ZZN3cub18CUB_300001_SM_10006detail6reduce28DeviceReduceSingleTileKernelINS2_10policy_hubIijN4cuda3std3__44plusIiEEE10Policy1000EPiSC_iS9_iiNS7_10__identityEEEvT0_T1_T2_T3_T4_T6_E12temp_storage+24];
	selp.b32 	%r573, %r572, 0, %p84;
	add.s32 	%r574, %r571, %r573;
	setp.gt.s32 	%p85, %r120, 160;
	ld.shared.u32 	%r575, [_ZZN3cub18CUB_300001_SM_10006detail6reduce28DeviceReduceSingleTileKernelINS2_10policy_hubIijN4cuda3std3__44plusIiEEE10Policy1000EPiSC_iS9_iiNS7_10__identityEEEvT0_T1_T2_T3_T4_T6_E12temp_storage+28];
	selp.b32 	%r576, %r575, 0, %p85;
	add.s32 	%r577, %r574, %r576;
	setp.gt.s32 	%p86, %r120, 192;
	ld.shared.u32 	%r578, [_ZZN3cub18CUB_300001_SM_10006detail6reduce28DeviceReduceSingleTileKernelINS2_10policy_hubIijN4cuda3std3__44plusIiEEE10Policy1000EPiSC_iS9_iiNS7_10__identityEEEvT0_T1_T2_T3_T4_T6_E12temp_storage+32];
	selp.b32 	%r579, %r578, 0, %p86;
	add.s32 	%r580, %r577, %r579;
	setp.gt.s32 	%p87, %r120, 224;
	ld.shared.u32 	%r581, [_ZZN3cub18CUB_300001_SM_10006detail6reduce28DeviceReduceSingleTileKernelINS2_10policy_hubIijN4cuda3std3__44plusIiEEE10Policy1000EPiSC_iS9_iiNS7_10__identityEEEvT0_T1_T2_T3_T4_T6_E12temp_storage+36];
	selp.b32 	%r582, %r581, 0, %p87;
	add.s32 	%r686, %r580, %r582;
	bra.uni 	$L__BB4_72;
$L__BB4_22:
	mov.u32 	%r26, %tid.x;
	shl.b32 	%r377, %r26, 2;
	mul.wide.u32 	%rd86, %r377, 4;
	add.s64 	%rd76, %rd16, %rd86;
	// begin inline asm
	ld.global.nc.v2.u64 {%rd74, %rd75}, [%rd76];
	// end inline asm
	mov.b64 	{%r378, %r379}, %rd75;
	mov.b64 	{%r380, %r381}, %rd74;
	add.s64 	%rd79, %rd76, 4096;
	// begin inline asm
	ld.global.nc.v2.u64 {%rd77, %rd78}, [%rd79];
	// end inline asm
	mov.b64 	{%r382, %r383}, %rd78;
	mov.b64 	{%r384, %r385}, %rd77;
	add.s64 	%rd82, %rd76, 8192;
	// begin inline asm
	ld.global.nc.v2.u64 {%rd80, %rd81}, [%rd82];
	// end inline asm
	mov.b64 	{%r386, %r387}, %rd81;
	mov.b64 	{%r388, %r389}, %rd80;
	add.s64 	%rd85, %rd76, 12288;
	// begin inline asm
	ld.global.nc.v2.u64 {%rd83, %rd84}, [%rd85];
	// end inline asm
	mov.b64 	{%r390, %r391}, %rd84;
	mov.b64 	{%r392, %r393}, %rd83;
	add.s32 	%r394, %r381, %r380;
	add.s32 	%r395, %r378, %r394;
	add.s32 	%r396, %r379, %r395;
	add.s32 	%r397, %r384, %r396;
	add.s32 	%r398, %r385, %r397;
	add.s32 	%r399, %r382, %r398;
	add.s32 	%r400, %r383, %r399;
	add.s32 	%r401, %r388, %r400;
	add.s32 	%r402, %r389, %r401;
	add.s32 	%r403, %r386, %r402;
	add.s32 	%r404, %r387, %r403;
	add.s32 	%r405, %r392, %r404;
	add.s32 	%r406, %r393, %r405;
	add.s32 	%r407, %r390, %r406;
	add.s32 	%r659, %r391, %r407;
	setp.lt.u32 	%p50, %r120, 8192;
	mov.b32 	%r648, 4096;
	@%p50 bra 	$L__BB4_26;
	add.s32 	%r28, %r120, -4096;
	mov.b32 	%r648, 4096;
$L__BB4_24:
	mul.wide.s32 	%rd99, %r648, 4;
	add.s64 	%rd89, %rd76, %rd99;
	// begin inline asm
	ld.global.nc.v2.u64 {%rd87, %rd88}, [%rd89];
	// end inline asm
	mov.b64 	{%r409, %r410}, %rd88;
	mov.b64 	{%r411, %r412}, %rd87;
	add.s64 	%rd92, %rd89, 4096;
	// begin inline asm
	ld.global.nc.v2.u64 {%rd90, %rd91}, [%rd92];
	// end inline asm
	mov.b64 	{%r413, %r414}, %rd91;
	mov.b64 	{%r415, %r416}, %rd90;
	add.s64 	%rd95, %rd89, 8192;
	// begin inline asm
	ld.global.nc.v2.u64 {%rd93, %rd94}, [%rd95];
	// end inline asm
	mov.b64 	{%r417, %r418}, %rd94;
	mov.b64 	{%r419, %r420}, %rd93;
	add.s64 	%rd98, %rd89, 12288;
	// begin inline asm
	ld.global.nc.v2.u64 {%rd96, %rd97}, [%rd98];
	// end inline asm
	mov.b64 	{%r421, %r422}, %rd97;
	mov.b64 	{%r423, %r424}, %rd96;
	add.s32 	%r425, %r411, %r659;
	add.s32 	%r426, %r412, %r425;
	add.s32 	%r427, %r409, %r426;
	add.s32 	%r428, %r410, %r427;
	add.s32 	%r429, %r415, %r428;
	add.s32 	%r430, %r416, %r429;
	add.s32 	%r431, %r413, %r430;
	add.s32 	%r432, %r414, %r431;
	add.s32 	%r433, %r419, %r432;
	add.s32 	%r434, %r420, %r433;
	add.s32 	%r435, %r417, %r434;
	add.s32 	%r436, %r418, %r435;
	add.s32 	%r437, %r423, %r436;
	add.s32 	%r438, %r424, %r437;
	add.s32 	%r439, %r421, %r438;
	add.s32 	%r659, %r422, %r439;
	sub.s32 	%r440, %r120, %r648;
	setp.lt.s32 	%p51, %r440, 4096;
	@%p51 bra 	$L__BB4_34;
	add.s32 	%r648, %r648, 4096;
	setp.le.s32 	%p52, %r648, %r28;
	@%p52 bra 	$L__BB4_24;
$L__BB4_26:
	setp.le.s32 	%p53, %r120, %r648;
	@%p53 bra 	$L__BB4_34;
	sub.s32 	%r35, %r120, %r648;
	setp.ge.s32 	%p54, %r26, %r35;
	@%p54 bra 	$L__BB4_34;
	not.b32 	%r442, %r26;
	add.s32 	%r443, %r120, %r442;
	sub.s32 	%r36, %r443, %r648;
	and.b32  	%r444, %r36, 768;
	setp.eq.s32 	%p55, %r444, 768;
	mov.u32 	%r653, %r26;
	@%p55 bra 	$L__BB4_31;
	add.s32 	%r650, %r26, %r648;
	shr.u32 	%r445, %r36, 8;
	add.s32 	%r446, %r445, 1;
	and.b32  	%r447, %r446, 3;
	neg.s32 	%r649, %r447;
	mov.u32 	%r653, %r26;
$L__BB4_30:
	.pragma "nounroll";
	mul.wide.u32 	%rd101, %r650, 4;
	add.s64 	%rd100, %rd16, %rd101;
	// begin inline asm
	ld.global.nc.u32 %r448, [%rd100];
	// end inline asm
	add.s32 	%r659, %r448, %r659;
	add.s32 	%r653, %r653, 256;
	add.s32 	%r650, %r650, 256;
	add.s32 	%r649, %r649, 1;
	setp.ne.s32 	%p56, %r649, 0;
	@%p56 bra 	$L__BB4_30;
$L__BB4_31:
	setp.lt.u32 	%p57, %r36, 768;
	@%p57 bra 	$L__BB4_34;
	cvt.u64.u32 	%rd102, %r653;
	cvt.u64.u32 	%rd103, %r648;
	add.s64 	%rd104, %rd102, %rd103;
	shl.b64 	%rd105, %rd104, 2;
	add.s64 	%rd106, %rd105, %rd16;
	add.s64 	%rd122, %rd106, 2048;
	add.s32 	%r656, %r653, %r648;
$L__BB4_33:
	mul.wide.u32 	%rd111, %r656, 4;
	add.s64 	%rd107, %rd16, %rd111;
	// begin inline asm
	ld.global.nc.u32 %r449, [%rd107];
	// end inline asm
	add.s32 	%r453, %r449, %r659;
	add.s64 	%rd108, %rd122, -1024;
	// begin inline asm
	ld.global.nc.u32 %r450, [%rd108];
	// end inline asm
	add.s32 	%r454, %r450, %r453;
	// begin inline asm
	ld.global.nc.u32 %r451, [%rd122];
	// end inline asm
	add.s32 	%r455, %r451, %r454;
	add.s64 	%rd110, %rd122, 1024;
	// begin inline asm
	ld.global.nc.u32 %r452, [%rd110];
	// end inline asm
	add.s32 	%r659, %r452, %r455;
	add.s32 	%r653, %r653, 1024;
	add.s64 	%rd122, %rd122, 4096;
	add.s32 	%r656, %r656, 1024;
	setp.lt.s32 	%p58, %r653, %r35;
	@%p58 bra 	$L__BB4_33;
$L__BB4_34:
	// begin inline asm
	mov.u32 %r456, %laneid;
	// end inline asm
	mov.b32 	%r459, 1;
	mov.b32 	%r480, 31;
	mov.b32 	%r481, -1;
	// begin inline asm
	shfl.sync.down.b32 %r457, %r659, %r459, %r480, %r481;
	// end inline asm
	setp.gt.s32 	%p59, %r456, 30;
	selp.b32 	%r482, 0, %r457, %p59;
	add.s32 	%r463, %r482, %r659;
	mov.b32 	%r464, 2;
	// begin inline asm
	shfl.sync.down.b32 %r462, %r463, %r464, %r480, %r481;
	// end inline asm
	setp.gt.s32 	%p60, %r456, 29;
	selp.b32 	%r483, 0, %r462, %p60;
	add.s32 	%r468, %r463, %r483;
	mov.b32 	%r469, 4;
	// begin inline asm
	shfl.sync.down.b32 %r467, %r468, %r469, %r480, %r481;
	// end inline asm
	setp.gt.s32 	%p61, %r456, 27;
	selp.b32 	%r484, 0, %r467, %p61;
	add.s32 	%r473, %r468, %r484;
	mov.b32 	%r474, 8;
	// begin inline asm
	shfl.sync.down.b32 %r472, %r473, %r474, %r480, %r481;
	// end inline asm
	setp.gt.s32 	%p62, %r456, 23;
	selp.b32 	%r485, 0, %r472, %p62;
	add.s32 	%r478, %r473, %r485;
	mov.b32 	%r479, 16;
	// begin inline asm
	shfl.sync.down.b32 %r477, %r478, %r479, %r480, %r481;
	// end inline asm
	setp.gt.s32 	%p63, %r456, 15;
	selp.b32 	%r486, 0, %r477, %p63;
	add.s32 	%r686, %r478, %r486;
	setp.ne.s32 	%p64, %r456, 0;
	@%p64 bra 	$L__BB4_36;
	shr.u32 	%r487, %r26, 3;
	and.b32  	%r488, %r487, 124;
	mov.u32 	%r489, _ZZN3cub18CUB_300001_SM_10006detail6reduce28DeviceReduceSingleTileKernelINS2_10policy_hubIijN4cuda3std3__44plusIiEEE10Policy1000EPiSC_iS9_iiNS7_10__identityEEEvT0_T1_T2_T3_T4_T6_E12temp_storage;
	add.s32 	%r490, %r489, %r488;
	st.shared.u32 	[%r490+8], %r686;
$L__BB4_36:
	bar.sync 	0;
	setp.ne.s32 	%p65, %r26, 0;
	@%p65 bra 	$L__BB4_72;
	ld.shared.u32 	%r491, [_ZZN3cub18CUB_300001_SM_10006detail6reduce28DeviceReduceSingleTileKernelINS2_10policy_hubIijN4cuda3std3__44plusIiEEE10Policy1000EPiSC_iS9_iiNS7_10__identityEEEvT0_T1_T2_T3_T4_T6_E12temp_storage+12];
	add.s32 	%r492, %r491, %r686;
	ld.shared.u32 	%r493, [_ZZN3cub18CUB_300001_SM_10006detail6reduce28DeviceReduceSingleTileKernelINS2_10policy_hubIijN4cuda3std3__44plusIiEEE10Policy1000EPiSC_iS9_iiNS7_10__identityEEEvT0_T1_T2_T3_T4_T6_E12temp_storage+16];
	add.s32 	%r494, %r492, %r493;
	ld.shared.u32 	%r495, [_ZZN3cub18CUB_300001_SM_10006detail6reduce28DeviceReduceSingleTileKernelINS2_10policy_hubIijN4cuda3std3__44plusIiEEE10Policy1000EPiSC_iS9_iiNS7_10__identityEEEvT0_T1_T2_T3_T4_T6_E12temp_storage+20];
	add.s32 	%r496, %r494, %r495;
	ld.shared.u32 	%r497, [_ZZN3cub18CUB_300001_SM_10006detail6reduce28DeviceReduceSingleTileKernelINS2_10policy_hubIijN4cuda3std3__44plusIiEEE10Policy1000EPiSC_iS9_iiNS7_10__identityEEEvT0_T1_T2_T3_T4_T6_E12temp_storage+24];
	add.s32 	%r498, %r496, %r497;
	ld.shared.u32 	%r499, [_ZZN3cub18CUB_300001_SM_10006detail6reduce28DeviceReduceSingleTileKernelINS2_10policy_hubIijN4cuda3std3__44plusIiEEE10Policy1000EPiSC_iS9_iiNS7_10__identityEEEvT0_T1_T2_T3_T4_T6_E12temp_storage+28];
	add.s32 	%r500, %r498, %r499;
	ld.shared.u32 	%r501, [_ZZN3cub18CUB_300001_SM_10006detail6reduce28DeviceReduceSingleTileKernelINS2_10policy_hubIijN4cuda3std3__44plusIiEEE10Policy1000EPiSC_iS9_iiNS7_10__identityEEEvT0_T1_T2_T3_T4_T6_E12temp_storage+32];
	add.s32 	%r502, %r500, %r501;
	ld.shared.u32 	%r503, [_ZZN3cub18CUB_300001_SM_10006detail6reduce28DeviceReduceSingleTileKernelINS2_10policy_hubIijN4cuda3std3__44plusIiEEE10Policy1000EPiSC_iS9_iiNS7_10__identityEEEvT0_T1_T2_T3_T4_T6_E12temp_storage+36];
	add.s32 	%r686, %r502, %r503;
	bra.uni 	$L__BB4_72;
$L__BB4_38:
	setp.gt.s32 	%p3, %r120, 4095;
	@%p3 bra 	$L__BB4_56;
	mov.u32 	%r60, %tid.x;
	setp.ge.s32 	%p20, %r60, %r120;
	mov.b32 	%r670, 0;
	mov.u32 	%r665, %r60;
	@%p20 bra 	$L__BB4_41;
	mul.wide.u32 	%rd66, %r60, 4;
	add.s64 	%rd65, %rd16, %rd66;
	// begin inline asm
	ld.global.nc.u32 %r670, [%rd65];
	// end inline asm
	add.s32 	%r665, %r60, 256;
$L__BB4_41:
	setp.ge.s32 	%p21, %r665, %r120;
	@%p21 bra 	$L__BB4_47;
	not.b32 	%r252, %r665;
	add.s32 	%r65, %r120, %r252;
	and.b32  	%r253, %r65, 768;
	setp.eq.s32 	%p22, %r253, 768;
	@%p22 bra 	$L__BB4_45;
	mul.wide.u32 	%rd67, %r665, 4;
	add.s64 	%rd123, %rd16, %rd67;
	shr.u32 	%r254, %r65, 8;
	add.s32 	%r255, %r254, 1;
	and.b32  	%r256, %r255, 3;
	neg.s32 	%r662, %r256;
$L__BB4_44:
	.pragma "nounroll";
	// begin inline asm
	ld.global.nc.u32 %r257, [%rd123];
	// end inline asm
	add.s32 	%r670, %r257, %r670;
	add.s32 	%r665, %r665, 256;
	add.s64 	%rd123, %rd123, 1024;
	add.s32 	%r662, %r662, 1;
	setp.ne.s32 	%p23, %r662, 0;
	@%p23 bra 	$L__BB4_44;
$L__BB4_45:
	setp.lt.u32 	%p24, %r65, 768;
	@%p24 bra 	$L__BB4_47;
$L__BB4_46:
	mul.wide.s32 	%rd73, %r665, 4;
	add.s64 	%rd69, %rd16, %rd73;
	// begin inline asm
	ld.global.nc.u32 %r258, [%rd69];
	// end inline asm
	add.s32 	%r262, %r258, %r670;
	add.s64 	%rd70, %rd69, 1024;
	// begin inline asm
	ld.global.nc.u32 %r259, [%rd70];
	// end inline asm
	add.s32 	%r263, %r259, %r262;
	add.s64 	%rd71, %rd69, 2048;
	// begin inline asm
	ld.global.nc.u32 %r260, [%rd71];
	// end inline asm
	add.s32 	%r264, %r260, %r263;
	add.s64 	%rd72, %rd69, 3072;
	// begin inline asm
	ld.global.nc.u32 %r261, [%rd72];
	// end inline asm
	add.s32 	%r670, %r261, %r264;
	add.s32 	%r665, %r665, 1024;
	setp.lt.s32 	%p25, %r665, %r120;
	@%p25 bra 	$L__BB4_46;
$L__BB4_47:
	setp.lt.s32 	%p26, %r120, 256;
	@%p26 bra 	$L__BB4_52;
	// begin inline asm
	mov.u32 %r328, %laneid;
	// end inline asm
	mov.b32 	%r331, 1;
	mov.b32 	%r352, 31;
	mov.b32 	%r353, -1;
	// begin inline asm
	shfl.sync.down.b32 %r329, %r670, %r331, %r352, %r353;
	// end inline asm
	setp.gt.s32 	%p42, %r328, 30;
	selp.b32 	%r354, 0, %r329, %p42;
	add.s32 	%r335, %r354, %r670;
	mov.b32 	%r336, 2;
	// begin inline asm
	shfl.sync.down.b32 %r334, %r335, %r336, %r352, %r353;
	// end inline asm
	setp.gt.s32 	%p43, %r328, 29;
	selp.b32 	%r355, 0, %r334, %p43;
	add.s32 	%r340, %r335, %r355;
	mov.b32 	%r341, 4;
	// begin inline asm
	shfl.sync.down.b32 %r339, %r340, %r341, %r352, %r353;
	// end inline asm
	setp.gt.s32 	%p44, %r328, 27;
	selp.b32 	%r356, 0, %r339, %p44;
	add.s32 	%r345, %r340, %r356;
	mov.b32 	%r346, 8;
	// begin inline asm
	shfl.sync.down.b32 %r344, %r345, %r346, %r352, %r353;
	// end inline asm
	setp.gt.s32 	%p45, %r328, 23;
	selp.b32 	%r357, 0, %r344, %p45;
	add.s32 	%r350, %r345, %r357;
	mov.b32 	%r351, 16;
	// begin inline asm
	shfl.sync.down.b32 %r349, %r350, %r351, %r352, %r353;
	// end inline asm
	setp.gt.s32 	%p46, %r328, 15;
	selp.b32 	%r358, 0, %r349, %p46;
	add.s32 	%r686, %r350, %r358;
	setp.ne.s32 	%p47, %r328, 0;
	@%p47 bra 	$L__BB4_50;
	shr.u32 	%r359, %r60, 3;
	and.b32  	%r360, %r359, 124;
	mov.u32 	%r361, _ZZN3cub18CUB_300001_SM_10006detail6reduce28DeviceReduceSingleTileKernelINS2_10policy_hubIijN4cuda3std3__44plusIiEEE10Policy1000EPiSC_iS9_iiNS7_10__identityEEEvT0_T1_T2_T3_T4_T6_E12temp_storage;
	add.s32 	%r362, %r361, %r360;
	st.shared.u32 	[%r362+8], %r686;
$L__BB4_50:
	bar.sync 	0;
	setp.ne.s32 	%p48, %r60, 0;
	@%p48 bra 	$L__BB4_72;
	ld.shared.u32 	%r363, [_ZZN3cub18CUB_300001_SM_10006detail6reduce28DeviceReduceSingleTileKernelINS2_10policy_hubIijN4cuda3std3__44plusIiEEE10Policy1000EPiSC_iS9_iiNS7_10__identityEEEvT0_T1_T2_T3_T4_T6_E12temp_storage+12];
	add.s32 	%r364, %r363, %r686;
	ld.shared.u32 	%r365, [_ZZN3cub18CUB_300001_SM_10006detail6reduce28DeviceReduceSingleTileKernelINS2_10policy_hubIijN4cuda3std3__44plusIiEEE10Policy1000EPiSC_iS9_iiNS7_10__identityEEEvT0_T1_T2_T3_T4_T6_E12temp_storage+16];
	add.s32 	%r366, %r364, %r365;
	ld.shared.u32 	%r367, [_ZZN3cub18CUB_300001_SM_10006detail6reduce28DeviceReduceSingleTileKernelINS2_10policy_hubIijN4cuda3std3__44plusIiEEE10Policy1000EPiSC_iS9_iiNS7_10__identityEEEvT0_T1_T2_T3_T4_T6_E12temp_storage+20];
	add.s32 	%r368, %r366, %r367;
	ld.shared.u32 	%r369, [_ZZN3cub18CUB_300001_SM_10006detail6reduce28DeviceReduceSingleTileKernelINS2_10policy_hubIijN4cuda3std3__44plusIiEEE10Policy1000EPiSC_iS9_iiNS7_10__identityEEEvT0_T1_T2_T3_T4_T6_E12temp_storage+24];
	add.s32 	%r370, %r368, %r369;
	ld.shared.u32 	%r371, [_ZZN3cub18CUB_300001_SM_10006detail6reduce28DeviceReduceSingleTileKernelINS2_10policy_hubIijN4cuda3std3__44plusIiEEE10Policy1000EPiSC_iS9_iiNS7_10__identityEEEvT0_T1_T2_T3_T4_T6_E12temp_storage+28];
	add.s32 	%r372, %r370, %r371;
	ld.shared.u32 	%r373, [_ZZN3cub18CUB_300001_SM_10006detail6reduce28DeviceReduceSingleTileKernelINS2_10policy_hubIijN4cuda3std3__44plusIiEEE10Policy1000EPiSC_iS9_iiNS7_10__identityEEEvT0_T1_T2_T3_T4_T6_E12temp_storage+32];
	add.s32 	%r374, %r372, %r373;
	ld.shared.u32 	%r375, [_ZZN3cub18CUB_300001_SM_10006detail6reduce28DeviceReduceSingleTileKernelINS2_10policy_hubIijN4cuda3std3__44plusIiEEE10Policy1000EPiSC_iS9_iiNS7_10__identityEEEvT0_T1_T2_T3_T4_T6_E12temp_storage+36];
	add.s32 	%r686, %r374, %r375;
	bra.uni 	$L__BB4_72;
$L__BB4_52:
	// begin inline asm
	mov.u32 %r265, %laneid;
	// end inline asm
	and.b32  	%r291, %r60, 992;
	add.s32 	%r292, %r291, 32;
	setp.gt.s32 	%p27, %r292, %r120;
	not.b32 	%r293, %r291;
	add.s32 	%r294, %r120, %r293;
	selp.b32 	%r289, %r294, 31, %p27;
	mov.b32 	%r268, 1;
	mov.b32 	%r290, -1;
	// begin inline asm
	shfl.sync.down.b32 %r266, %r670, %r268, %r289, %r290;
	// end inline asm
	setp.lt.s32 	%p28, %r265, %r289;
	selp.b32 	%r295, %r266, 0, %p28;
	add.s32 	%r272, %r295, %r670;
	mov.b32 	%r273, 2;
	// begin inline asm
	shfl.sync.down.b32 %r271, %r272, %r273, %r289, %r290;
	// end inline asm
	add.s32 	%r296, %r265, 2;
	setp.gt.s32 	%p29, %r296, %r289;
	selp.b32 	%r297, 0, %r271, %p29;
	add.s32 	%r277, %r272, %r297;
	mov.b32 	%r278, 4;
	// begin inline asm
	shfl.sync.down.b32 %r276, %r277, %r278, %r289, %r290;
	// end inline asm
	add.s32 	%r298, %r265, 4;
	setp.gt.s32 	%p30, %r298, %r289;
	selp.b32 	%r299, 0, %r276, %p30;
	add.s32 	%r282, %r277, %r299;
	mov.b32 	%r283, 8;
	// begin inline asm
	shfl.sync.down.b32 %r281, %r282, %r283, %r289, %r290;
	// end inline asm
	add.s32 	%r300, %r265, 8;
	setp.gt.s32 	%p31, %r300, %r289;
	selp.b32 	%r301, 0, %r281, %p31;
	add.s32 	%r287, %r282, %r301;
	mov.b32 	%r288, 16;
	// begin inline asm
	shfl.sync.down.b32 %r286, %r287, %r288, %r289, %r290;
	// end inline asm
	add.s32 	%r302, %r265, 16;
	setp.gt.s32 	%p32, %r302, %r289;
	selp.b32 	%r303, 0, %r286, %p32;
	add.s32 	%r686, %r287, %r303;
	setp.ne.s32 	%p33, %r265, 0;
	@%p33 bra 	$L__BB4_54;
	shr.u32 	%r304, %r60, 3;
	and.b32  	%r305, %r304, 124;
	mov.u32 	%r306, _ZZN3cub18CUB_300001_SM_10006detail6reduce28DeviceReduceSingleTileKernelINS2_10policy_hubIijN4cuda3std3__44plusIiEEE10Policy1000EPiSC_iS9_iiNS7_10__identityEEEvT0_T1_T2_T3_T4_T6_E12temp_storage;
	add.s32 	%r307, %r306, %r305;
	st.shared.u32 	[%r307+8], %r686;
$L__BB4_54:
	bar.sync 	0;
	setp.ne.s32 	%p34, %r60, 0;
	@%p34 bra 	$L__BB4_72;
	setp.gt.s32 	%p35, %r120, 32;
	ld.shared.u32 	%r308, [_ZZN3cub18CUB_300001_SM_10006detail6reduce28DeviceReduceSingleTileKernelINS2_10policy_hubIijN4cuda3std3__44plusIiEEE10Policy1000EPiSC_iS9_iiNS7_10__identityEEEvT0_T1_T2_T3_T4_T6_E12temp_storage+12];
	selp.b32 	%r309, %r308, 0, %p35;
	add.s32 	%r310, %r309, %r686;
	setp.gt.s32 	%p36, %r120, 64;
	ld.shared.u32 	%r311, [_ZZN3cub18CUB_300001_SM_10006detail6reduce28DeviceReduceSingleTileKernelINS2_10policy_hubIijN4cuda3std3__44plusIiEEE10Policy1000EPiSC_iS9_iiNS7_10__identityEEEvT0_T1_T2_T3_T4_T6_E12temp_storage+16];
	selp.b32 	%r312, %r311, 0, %p36;
	add.s32 	%r313, %r310, %r312;
	setp.gt.s32 	%p37, %r120, 96;
	ld.shared.u32 	%r314, [_ZZN3cub18CUB_300001_SM_10006detail6reduce28DeviceReduceSingleTileKernelINS2_10policy_hubIijN4cuda3std3__44plusIiEEE10Policy1000EPiSC_iS9_iiNS7_10__identityEEEvT0_T1_T2_T3_T4_T6_E12temp_storage+20];
	selp.b32 	%r315, %r314, 0, %p37;
	add.s32 	%r316, %r313, %r315;
	setp.gt.s32 	%p38, %r120, 128;
	ld.shared.u32 	%r317, [_ZZN3cub18CUB_300001_SM_10006detail6reduce28DeviceReduceSingleTileKernelINS2_10policy_hubIijN4cuda3std3__44plusIiEEE10Policy1000EPiSC_iS9_iiNS7_10__identityEEEvT0_T1_T2_T3_T4_T6_E12temp_storage+24];
	selp.b32 	%r318, %r317, 0, %p38;
	add.s32 	%r319, %r316, %r318;
	setp.gt.s32 	%p39, %r120, 160;
	ld.shared.u32 	%r320, [_ZZN3cub18CUB_300001_SM_10006detail6reduce28DeviceReduceSingleTileKernelINS2_10policy_hubIijN4cuda3std3__44plusIiEEE10Policy1000EPiSC_iS9_iiNS7_10__identityEEEvT0_T1_T2_T3_T4_T6_E12temp_storage+28];
	selp.b32 	%r321, %r320, 0, %p39;
	add.s32 	%r322, %r319, %r321;
	setp.gt.s32 	%p40, %r120, 192;
	ld.shared.u32 	%r323, [_ZZN3cub18CUB_300001_SM_10006detail6reduce28DeviceReduceSingleTileKernelINS2_10policy_hubIijN4cuda3std3__44plusIiEEE10Policy1000EPiSC_iS9_iiNS7_10__identityEEEvT0_T1_T2_T3_T4_T6_E12temp_storage+32];
	selp.b32 	%r324, %r323, 0, %p40;
	add.s32 	%r325, %r322, %r324;
	setp.gt.s32 	%p41, %r120, 224;
	ld.shared.u32 	%r326, [_ZZN3cub18CUB_300001_SM_10006detail6reduce28DeviceReduceSingleTileKernelINS2_10policy_hubIijN4cuda3std3__44plusIiEEE10Policy1000EPiSC_iS9_iiNS7_10__identityEEEvT0_T1_T2_T3_T4_T6_E12temp_storage+36];
	selp.b32 	%r327, %r326, 0, %p41;
	add.s32 	%r686, %r325, %r327;
	bra.uni 	$L__BB4_72;
$L__BB4_56:
	mov.u32 	%r85, %tid.x;
	mul.wide.u32 	%rd35, %r85, 4;
	add.s64 	%rd19, %rd16, %rd35;
	// begin inline asm
	ld.global.nc.u32 %r122, [%rd19];
	// end inline asm
	add.s64 	%rd20, %rd19, 1024;
	// begin inline asm
	ld.global.nc.u32 %r123, [%rd20];
	// end inline asm
	add.s64 	%rd21, %rd19, 2048;
	// begin inline asm
	ld.global.nc.u32 %r124, [%rd21];
	// end inline asm
	add.s64 	%rd22, %rd19, 3072;
	// begin inline asm
	ld.global.nc.u32 %r125, [%rd22];
	// end inline asm
	add.s64 	%rd23, %rd19, 4096;
	// begin inline asm
	ld.global.nc.u32 %r126, [%rd23];
	// end inline asm
	add.s64 	%rd24, %rd19, 5120;
	// begin inline asm
	ld.global.nc.u32 %r127, [%rd24];
	// end inline asm
	add.s64 	%rd25, %rd19, 6144;
	// begin inline asm
	ld.global.nc.u32 %r128, [%rd25];
	// end inline asm
	add.s64 	%rd26, %rd19, 7168;
	// begin inline asm
	ld.global.nc.u32 %r129, [%rd26];
	// end inline asm
	add.s64 	%rd27, %rd19, 8192;
	// begin inline asm
	ld.global.nc.u32 %r130, [%rd27];
	// end inline asm
	add.s64 	%rd28, %rd19, 9216;
	// begin inline asm
	ld.global.nc.u32 %r131, [%rd28];
	// end inline asm
	add.s64 	%rd29, %rd19, 10240;
	// begin inline asm
	ld.global.nc.u32 %r132, [%rd29];
	// end inline asm
	add.s64 	%rd30, %rd19, 11264;
	// begin inline asm
	ld.global.nc.u32 %r133, [%rd30];
	// end inline asm
	add.s64 	%rd31, %rd19, 12288;
	// begin inline asm
	ld.global.nc.u32 %r134, [%rd31];
	// end inline asm
	add.s64 	%rd32, %rd19, 13312;
	// begin inline asm
	ld.global.nc.u32 %r135, [%rd32];
	// end inline asm
	add.s64 	%rd33, %rd19, 14336;
	// begin inline asm
	ld.global.nc.u32 %r136, [%rd33];
	// end inline asm
	add.s64 	%rd34, %rd19, 15360;
	// begin inline asm
	ld.global.nc.u32 %r137, [%rd34];
	// end inline asm
	add.s32 	%r139, %r123, %r122;
	add.s32 	%r140, %r124, %r139;
	add.s32 	%r141, %r125, %r140;
	add.s32 	%r142, %r126, %r141;
	add.s32 	%r143, %r127, %r142;
	add.s32 	%r144, %r128, %r143;
	add.s32 	%r145, %r129, %r144;
	add.s32 	%r146, %r130, %r145;
	add.s32 	%r147, %r131, %r146;
	add.s32 	%r148, %r132, %r147;
	add.s32 	%r149, %r133, %r148;
	add.s32 	%r150, %r134, %r149;
	add.s32 	%r151, %r135, %r150;
	add.s32 	%r152, %r136, %r151;
	add.s32 	%r685, %r137, %r152;
	setp.lt.u32 	%p4, %r120, 8192;
	mov.b32 	%r674, 4096;
	@%p4 bra 	$L__BB4_60;
	add.s32 	%r87, %r120, -4096;
	mov.b32 	%r674, 4096;
$L__BB4_58:
	mul.wide.s32 	%rd52, %r674, 4;
	add.s64 	%rd36, %rd19, %rd52;
	// begin inline asm
	ld.global.nc.u32 %r154, [%rd36];
	// end inline asm
	add.s64 	%rd37, %rd36, 1024;
	// begin inline asm
	ld.global.nc.u32 %r155, [%rd37];
	// end inline asm
	add.s64 	%rd38, %rd36, 2048;
	// begin inline asm
	ld.global.nc.u32 %r156, [%rd38];
	// end inline asm
	add.s64 	%rd39, %rd36, 3072;
	// begin inline asm
	ld.global.nc.u32 %r157, [%rd39];
	// end inline asm
	add.s64 	%rd40, %rd36, 4096;
	// begin inline asm
	ld.global.nc.u32 %r158, [%rd40];
	// end inline asm
	add.s64 	%rd41, %rd36, 5120;
	// begin inline asm
	ld.global.nc.u32 %r159, [%rd41];
	// end inline asm
	add.s64 	%rd42, %rd36, 6144;
	// begin inline asm
	ld.global.nc.u32 %r160, [%rd42];
	// end inline asm
	add.s64 	%rd43, %rd36, 7168;
	// begin inline asm
	ld.global.nc.u32 %r161, [%rd43];
	// end inline asm
	add.s64 	%rd44, %rd36, 8192;
	// begin inline asm
	ld.global.nc.u32 %r162, [%rd44];
	// end inline asm
	add.s64 	%rd45, %rd36, 9216;
	// begin inline asm
	ld.global.nc.u32 %r163, [%rd45];
	// end inline asm
	add.s64 	%rd46, %rd36, 10240;
	// begin inline asm
	ld.global.nc.u32 %r164, [%rd46];
	// end inline asm
	add.s64 	%rd47, %rd36, 11264;
	// begin inline asm
	ld.global.nc.u32 %r165, [%rd47];
	// end inline asm
	add.s64 	%rd48, %rd36, 12288;
	// begin inline asm
	ld.global.nc.u32 %r166, [%rd48];
	// end inline asm
	add.s64 	%rd49, %rd36, 13312;
	// begin inline asm
	ld.global.nc.u32 %r167, [%rd49];
	// end inline asm
	add.s64 	%rd50, %rd36, 14336;
	// begin inline asm
	ld.global.nc.u32 %r168, [%rd50];
	// end inline asm
	add.s64 	%rd51, %rd36, 15360;
	// begin inline asm
	ld.global.nc.u32 %r169, [%rd51];
	// end inline asm
	add.s32 	%r170, %r154, %r685;
	add.s32 	%r171, %r155, %r170;
	add.s32 	%r172, %r156, %r171;
	add.s32 	%r173, %r157, %r172;
	add.s32 	%r174, %r158, %r173;
	add.s32 	%r175, %r159, %r174;
	add.s32 	%r176, %r160, %r175;
	add.s32 	%r177, %r161, %r176;
	add.s32 	%r178, %r162, %r177;
	add.s32 	%r179, %r163, %r178;
	add.s32 	%r180, %r164, %r179;
	add.s32 	%r181, %r165, %r180;
	add.s32 	%r182, %r166, %r181;
	add.s32 	%r183, %r167, %r182;
	add.s32 	%r184, %r168, %r183;
	add.s32 	%r685, %r169, %r184;
	sub.s32 	%r185, %r120, %r674;
	setp.lt.s32 	%p5, %r185, 4096;
	@%p5 bra 	$L__BB4_68;
	add.s32 	%r674, %r674, 4096;
	setp.le.s32 	%p6, %r674, %r87;
	@%p6 bra 	$L__BB4_58;
$L__BB4_60:
	setp.le.s32 	%p7, %r120, %r674;
	@%p7 bra 	$L__BB4_68;
	sub.s32 	%r94, %r120, %r674;
	setp.ge.s32 	%p8, %r85, %r94;
	@%p8 bra 	$L__BB4_68;
	not.b32 	%r187, %r85;
	add.s32 	%r188, %r120, %r187;
	sub.s32 	%r95, %r188, %r674;
	and.b32  	%r189, %r95, 768;
	setp.eq.s32 	%p9, %r189, 768;
	mov.u32 	%r679, %r85;
	@%p9 bra 	$L__BB4_65;
	add.s32 	%r676, %r85, %r674;
	shr.u32 	%r190, %r95, 8;
	add.s32 	%r191, %r190, 1;
	and.b32  	%r192, %r191, 3;
	neg.s32 	%r675, %r192;
	mov.u32 	%r679, %r85;
$L__BB4_64:
	.pragma "nounroll";
	mul.wide.u32 	%rd54, %r676, 4;
	add.s64 	%rd53, %rd16, %rd54;
	// begin inline asm
	ld.global.nc.u32 %r193, [%rd53];
	// end inline asm
	add.s32 	%r685, %r193, %r685;
	add.s32 	%r679, %r679, 256;
	add.s32 	%r676, %r676, 256;
	add.s32 	%r675, %r675, 1;
	setp.ne.s32 	%p10, %r675, 0;
	@%p10 bra 	$L__BB4_64;
$L__BB4_65:
	setp.lt.u32 	%p11, %r95, 768;
	@%p11 bra 	$L__BB4_68;
	cvt.u64.u32 	%rd55, %r679;
	cvt.u64.u32 	%rd56, %r674;
	add.s64 	%rd57, %rd55, %rd56;
	shl.b64 	%rd58, %rd57, 2;
	add.s64 	%rd59, %rd58, %rd16;
	add.s64 	%rd124, %rd59, 2048;
	add.s32 	%r682, %r679, %r674;
$L__BB4_67:
	mul.wide.u32 	%rd64, %r682, 4;
	add.s64 	%rd60, %rd16, %rd64;
	// begin inline asm
	ld.global.nc.u32 %r194, [%rd60];
	// end inline asm
	add.s32 	%r198, %r194, %r685;
	add.s64 	%rd61, %rd124, -1024;
	// begin inline asm
	ld.global.nc.u32 %r195, [%rd61];
	// end inline asm
	add.s32 	%r199, %r195, %r198;
	// begin inline asm
	ld.global.nc.u32 %r196, [%rd124];
	// end inline asm
	add.s32 	%r200, %r196, %r199;
	add.s64 	%rd63, %rd124, 1024;
	// begin inline asm
	ld.global.nc.u32 %r197, [%rd63];
	// end inline asm
	add.s32 	%r685, %r197, %r200;
	add.s32 	%r679, %r679, 1024;
	add.s64 	%rd124, %rd124, 4096;
	add.s32 	%r682, %r682, 1024;
	setp.lt.s32 	%p12, %r679, %r94;
	@%p12 bra 	$L__BB4_67;
$L__BB4_68:
	// begin inline asm
	mov.u32 %r201, %laneid;
	// end inline asm
	mov.b32 	%r204, 1;
	mov.b32 	%r225, 31;
	mov.b32 	%r226, -1;
	// begin inline asm
	shfl.sync.down.b32 %r202, %r685, %r204, %r225, %r226;
	// end inline asm
	setp.gt.s32 	%p13, %r201, 30;
	selp.b32 	%r227, 0, %r202, %p13;
	add.s32 	%r208, %r227, %r685;
	mov.b32 	%r209, 2;
	// begin inline asm
	shfl.sync.down.b32 %r207, %r208, %r209, %r225, %r226;
	// end inline asm
	setp.gt.s32 	%p14, %r201, 29;
	selp.b32 	%r228, 0, %r207, %p14;
	add.s32 	%r213, %r208, %r228;
	mov.b32 	%r214, 4;
	// begin inline asm
	shfl.sync.down.b32 %r212, %r213, %r214, %r225, %r226;
	// end inline asm
	setp.gt.s32 	%p15, %r201, 27;
	selp.b32 	%r229, 0, %r212, %p15;
	add.s32 	%r218, %r213, %r229;
	mov.b32 	%r219, 8;
	// begin inline asm
	shfl.sync.down.b32 %r217, %r218, %r219, %r225, %r226;
	// end inline asm
	setp.gt.s32 	%p16, %r201, 23;
	selp.b32 	%r230, 0, %r217, %p16;
	add.s32 	%r223, %r218, %r230;
	mov.b32 	%r224, 16;
	// begin inline asm
	shfl.sync.down.b32 %r222, %r223, %r224, %r225, %r226;
	// end inline asm
	setp.gt.s32 	%p17, %r201, 15;
	selp.b32 	%r231, 0, %r222, %p17;
	add.s32 	%r686, %r223, %r231;
	setp.ne.s32 	%p18, %r201, 0;
	@%p18 bra 	$L__BB4_70;
	shr.u32 	%r232, %r85, 3;
	and.b32  	%r233, %r232, 124;
	mov.u32 	%r234, _ZZN3cub18CUB_300001_SM_10006detail6reduce28DeviceReduceSingleTileKernelINS2_10policy_hubIijN4cuda3std3__44plusIiEEE10Policy1000EPiSC_iS9_iiNS7_10__identityEEEvT0_T1_T2_T3_T4_T6_E12temp_storage;
	add.s32 	%r235, %r234, %r233;
	st.shared.u32 	[%r235+8], %r686;
$L__BB4_70:
	bar.sync 	0;
	setp.ne.s32 	%p19, %r85, 0;
	@%p19 bra 	$L__BB4_72;
	ld.shared.u32 	%r236, [_ZZN3cub18CUB_300001_SM_10006detail6reduce28DeviceReduceSingleTileKernelINS2_10policy_hubIijN4cuda3std3__44plusIiEEE10Policy1000EPiSC_iS9_iiNS7_10__identityEEEvT0_T1_T2_T3_T4_T6_E12temp_storage+12];
	add.s32 	%r237, %r236, %r686;
	ld.shared.u32 	%r238, [_ZZN3cub18CUB_300001_SM_10006detail6reduce28DeviceReduceSingleTileKernelINS2_10policy_hubIijN4cuda3std3__44plusIiEEE10Policy1000EPiSC_iS9_iiNS7_10__identityEEEvT0_T1_T2_T3_T4_T6_E12temp_storage+16];
	add.s32 	%r239, %r237, %r238;
	ld.shared.u32 	%r240, [_ZZN3cub18CUB_300001_SM_10006detail6reduce28DeviceReduceSingleTileKernelINS2_10policy_hubIijN4cuda3std3__44plusIiEEE10Policy1000EPiSC_iS9_iiNS7_10__identityEEEvT0_T1_T2_T3_T4_T6_E12temp_storage+20];
	add.s32 	%r241, %r239, %r240;
	ld.shared.u32 	%r242, [_ZZN3cub18CUB_300001_SM_10006detail6reduce28DeviceReduceSingleTileKernelINS2_10policy_hubIijN4cuda3std3__44plusIiEEE10Policy1000EPiSC_iS9_iiNS7_10__identityEEEvT0_T1_T2_T3_T4_T6_E12temp_storage+24];
	add.s32 	%r243, %r241, %r242;
	ld.shared.u32 	%r244, [_ZZN3cub18CUB_300001_SM_10006detail6reduce28DeviceReduceSingleTileKernelINS2_10policy_hubIijN4cuda3std3__44plusIiEEE10Policy1000EPiSC_iS9_iiNS7_10__identityEEEvT0_T1_T2_T3_T4_T6_E12temp_storage+28];
	add.s32 	%r245, %r243, %r244;
	ld.shared.u32 	%r246, [_ZZN3cub18CUB_300001_SM_10006detail6reduce28DeviceReduceSingleTileKernelINS2_10policy_hubIijN4cuda3std3__44plusIiEEE10Policy1000EPiSC_iS9_iiNS7_10__identityEEEvT0_T1_T2_T3_T4_T6_E12temp_storage+32];
	add.s32 	%r247, %r245, %r246;
	ld.shared.u32 	%r248, [_ZZN3cub18CUB_300001_SM_10006detail6reduce28DeviceReduceSingleTileKernelINS2_10policy_hubIijN4cuda3std3__44plusIiEEE10Policy1000EPiSC_iS9_iiNS7_10__identityEEEvT0_T1_T2_T3_T4_T6_E12temp_storage+36];
	add.s32 	%r686, %r247, %r248;
$L__BB4_72:
	mov.u32 	%r631, %tid.x;
	setp.ne.s32 	%p95, %r631, 0;
	@%p95 bra 	$L__BB4_74;
	add.s32 	%r632, %r686, %r121;
	st.global.u32 	[%rd1], %r632;
$L__BB4_74:
	ret;

}
	// .globl	_ZN3cub18CUB_300001_SM_10006detail6reduce28DeviceReduceSingleTileKernelINS2_10policy_hubIiyN4cuda3std3__44plusIiEEE10Policy1000EN6thrust24THRUST_300001_SM_1000_NS6detail15normal_iteratorINSD_10device_ptrIiEEEEPiyS9_iiNS7_10__identityEEEvT0_T1_T2_T3_T4_T6_
.visible .entry _ZN3cub18CUB_300001_SM_10006detail6reduce28DeviceReduceSingleTileKernelINS2_10policy_hubIiyN4cuda3std3__44plusIiEEE10Policy1000EN6thrust24THRUST_300001_SM_1000_NS6detail15normal_iteratorINSD_10device_ptrIiEEEEPiyS9_iiNS7_10__identityEEEvT0_T1_T2_T3_T4_T6_(
	.param .align 8 .b8 _ZN3cub18CUB_300001_SM_10006detail6reduce28DeviceReduceSingleTileKernelINS2_10policy_hubIiyN4cuda3std3__44plusIiEEE10Policy1000EN6thrust24THRUST_300001_SM_1000_NS6detail15normal_iteratorINSD_10device_ptrIiEEEEPiyS9_iiNS7_10__identityEEEvT0_T1_T2_T3_T4_T6__param_0[8],
	.param .u64 .ptr .align 1 _ZN3cub18CUB_300001_SM_10006detail6reduce28DeviceReduceSingleTileKernelINS2_10policy_hubIiyN4cuda3std3__44plusIiEEE10Policy1000EN6thrust24THRUST_300001_SM_1000_NS6detail15normal_iteratorINSD_10device_ptrIiEEEEPiyS9_iiNS7_10__identityEEEvT0_T1_T2_T3_T4_T6__param_1,
	.param .u64 _ZN3cub18CUB_300001_SM_10006detail6reduce28DeviceReduceSingleTileKernelINS2_10policy_hubIiyN4cuda3std3__44plusIiEEE10Policy1000EN6thrust24THRUST_300001_SM_1000_NS6detail15normal_iteratorINSD_10device_ptrIiEEEEPiyS9_iiNS7_10__identityEEEvT0_T1_T2_T3_T4_T6__param_2,
	.param .align 1 .b8 _ZN3cub18CUB_300001_SM_10006detail6reduce28DeviceReduceSingleTileKernelINS2_10policy_hubIiyN4cuda3std3__44plusIiEEE10Policy1000EN6thrust24THRUST_300001_SM_1000_NS6detail15normal_iteratorINSD_10device_ptrIiEEEEPiyS9_iiNS7_10__identityEEEvT0_T1_T2_T3_T4_T6__param_3[1],
	.param .u32 _ZN3cub18CUB_300001_SM_10006detail6reduce28DeviceReduceSingleTileKernelINS2_10policy_hubIiyN4cuda3std3__44plusIiEEE10Policy1000EN6thrust24THRUST_300001_SM_1000_NS6detail15normal_iteratorINSD_10device_ptrIiEEEEPiyS9_iiNS7_10__identityEEEvT0_T1_T2_T3_T4_T6__param_4,
	.param .align 1 .b8 _ZN3cub18CUB_300001_SM_10006detail6reduce28DeviceReduceSingleTileKernelINS2_10policy_hubIiyN4cuda3std3__44plusIiEEE10Policy1000EN6thrust24THRUST_300001_SM_1000_NS6detail15normal_iteratorINSD_10device_ptrIiEEEEPiyS9_iiNS7_10__identityEEEvT0_T1_T2_T3_T4_T6__param_5[1]
)
.maxntid 256
.minnctapersm 1
{
	.reg .pred 	%p<59>;
	.reg .b32 	%r<471>;
	.reg .b64 	%rd<56>;
	// demoted variable
	.shared .align 4 .b8 _ZZN3cub18CUB_300001_SM_10006detail6reduce28DeviceReduceSingleTileKernelINS2_10policy_hubIiyN4cuda3std3__44plusIiEEE10Policy1000EN6thrust24THRUST_300001_SM_1000_NS6detail15normal_iteratorINSD_10device_ptrIiEEEEPiyS9_iiNS7_10__identityEEEvT0_T1_T2_T3_T4_T6_E12temp_storage[44];
	ld.param.u64 	%rd18, [_ZN3cub18CUB_300001_SM_10006detail6reduce28DeviceReduceSingleTileKernelINS2_10policy_hubIiyN4cuda3std3__44plusIiEEE10Policy1000EN6thrust24THRUST_300001_SM_1000_NS6detail15normal_iteratorINSD_10device_ptrIiEEEEPiyS9_iiNS7_10__identityEEEvT0_T1_T2_T3_T4_T6__param_0];
	ld.param.u64 	%rd20, [_ZN3cub18CUB_300001_SM_10006detail6reduce28DeviceReduceSingleTileKernelINS2_10policy_hubIiyN4cuda3std3__44plusIiEEE10Policy1000EN6thrust24THRUST_300001_SM_1000_NS6detail15normal_iteratorINSD_10device_ptrIiEEEEPiyS9_iiNS7_10__identityEEEvT0_T1_T2_T3_T4_T6__param_1];
	ld.param.u64 	%rd19, [_ZN3cub18CUB_300001_SM_10006detail6reduce28DeviceReduceSingleTileKernelINS2_10policy_hubIiyN4cuda3std3__44plusIiEEE10Policy1000EN6thrust24THRUST_300001_SM_1000_NS6detail15normal_iteratorINSD_10device_ptrIiEEEEPiyS9_iiNS7_10__identityEEEvT0_T1_T2_T3_T4_T6__param_2];
	ld.param.u32 	%r81, [_ZN3cub18CUB_300001_SM_10006detail6reduce28DeviceReduceSingleTileKernelINS2_10policy_hubIiyN4cuda3std3__44plusIiEEE10Policy1000EN6thrust24THRUST_300001_SM_1000_NS6detail15normal_iteratorINSD_10device_ptrIiEEEEPiyS9_iiNS7_10__identityEEEvT0_T1_T2_T3_T4_T6__param_4];
	cvta.to.global.u64 	%rd1, %rd20;
	setp.ne.s64 	%p1, %rd19, 0;
	@%p1 bra 	$L__BB5_3;
	mov.u32 	%r434, %tid.x;
	setp.ne.s32 	%p58, %r434, 0;
	@%p58 bra 	$L__BB5_51;
	st.global.u32 	[%rd1], %r81;
	bra.uni 	$L__BB5_51;
$L__BB5_3:
	cvta.to.global.u64 	%rd2, %rd18;
	setp.gt.u64 	%p2, %rd19, 4095;
	@%p2 bra 	$L__BB5_28;
	cvt.u32.u64 	%r1, %rd19;
	mov.u32 	%r2, %tid.x;
	setp.ge.u32 	%p24, %r2, %r1;
	mov.b32 	%r452, 0;
	mov.u32 	%r441, %r2;
	@%p24 bra 	$L__BB5_6;
	mul.wide.u32 	%rd41, %r2, 4;
	add.s64 	%rd42, %rd2, %rd41;
	ld.global.u32 	%r452, [%rd42];
	add.s32 	%r441, %r2, 256;
$L__BB5_6:
	setp.ge.u32 	%p25, %r441, %r1;
	@%p25 bra 	$L__BB5_19;
	not.b32 	%r261, %r441;
	add.s32 	%r262, %r261, %r1;
	shr.u32 	%r263, %r262, 8;
	add.s32 	%r7, %r263, 1;
	and.b32  	%r8, %r7, 15;
	setp.lt.u32 	%p26, %r262, 3840;
	@%p26 bra 	$L__BB5_10;
	and.b32  	%r264, %r7, 33554416;
	neg.s32 	%r437, %r264;
	mul.wide.u32 	%rd43, %r441, 4;
	add.s64 	%rd44, %rd43, %rd2;
	add.s64 	%rd51, %rd44, 8192;
$L__BB5_9:
	.pragma "nounroll";
	ld.global.u32 	%r265, [%rd51+-8192];
	add.s32 	%r266, %r265, %r452;
	ld.global.u32 	%r267, [%rd51+-7168];
	add.s32 	%r268, %r267, %r266;
	ld.global.u32 	%r269, [%rd51+-6144];
	add.s32 	%r270, %r269, %r268;
	ld.global.u32 	%r271, [%rd51+-5120];
	add.s32 	%r272, %r271, %r270;
	ld.global.u32 	%r273, [%rd51+-4096];
	add.s32 	%r274, %r273, %r272;
	ld.global.u32 	%r275, [%rd51+-3072];
	add.s32 	%r276, %r275, %r274;
	ld.global.u32 	%r277, [%rd51+-2048];
	add.s32 	%r278, %r277, %r276;
	ld.global.u32 	%r279, [%rd51+-1024];
	add.s32 	%r280, %r279, %r278;
	ld.global.u32 	%r281, [%rd51];
	add.s32 	%r282, %r281, %r280;
	ld.global.u32 	%r283, [%rd51+1024];
	add.s32 	%r284, %r283, %r282;
	ld.global.u32 	%r285, [%rd51+2048];
	add.s32 	%r286, %r285, %r284;
	ld.global.u32 	%r287, [%rd51+3072];
	add.s32 	%r288, %r287, %r286;
	ld.global.u32 	%r289, [%rd51+4096];
	add.s32 	%r290, %r289, %r288;
	ld.global.u32 	%r291, [%rd51+5120];
	add.s32 	%r292, %r291, %r290;
	ld.global.u32 	%r293, [%rd51+6144];
	add.s32 	%r294, %r293, %r292;
	ld.global.u32 	%r295, [%rd51+7168];
	add.s32 	%r452, %r295, %r294;
	add.s32 	%r441, %r441, 4096;
	add.s32 	%r437, %r437, 16;
	add.s64 	%rd51, %rd51, 16384;
	setp.ne.s32 	%p27, %r437, 0;
	@%p27 bra 	$L__BB5_9;
$L__BB5_10:
	setp.eq.s32 	%p28, %r8, 0;
	@%p28 bra 	$L__BB5_19;
	and.b32  	%r19, %r7, 7;
	setp.lt.u32 	%p29, %r8, 8;
	@%p29 bra 	$L__BB5_13;
	mul.wide.s32 	%rd45, %r441, 4;
	add.s64 	%rd46, %rd2, %rd45;
	ld.global.u32 	%r297, [%rd46];
	add.s32 	%r298, %r297, %r452;
	ld.global.u32 	%r299, [%rd46+1024];
	add.s32 	%r300, %r299, %r298;
	ld.global.u32 	%r301, [%rd46+2048];
	add.s32 	%r302, %r301, %r300;
	ld.global.u32 	%r303, [%rd46+3072];
	add.s32 	%r304, %r303, %r302;
	ld.global.u32 	%r305, [%rd46+4096];
	add.s32 	%r306, %r305, %r304;
	ld.global.u32 	%r307, [%rd46+5120];
	add.s32 	%r308, %r307, %r306;
	ld.global.u32 	%r309, [%rd46+6144];
	add.s32 	%r310, %r309, %r308;
	ld.global.u32 	%r311, [%rd46+7168];
	add.s32 	%r452, %r311, %r310;
	add.s32 	%r441, %r441, 2048;
$L__BB5_13:
	setp.eq.s32 	%p30, %r19, 0;
	@%p30 bra 	$L__BB5_19;
	and.b32  	%r25, %r7, 3;
	setp.lt.u32 	%p31, %r19, 4;
	@%p31 bra 	$L__BB5_16;
	mul.wide.s32 	%rd47, %r441, 4;
	add.s64 	%rd48, %rd2, %rd47;
	ld.global.u32 	%r313, [%rd48];
	add.s32 	%r314, %r313, %r452;
	ld.global.u32 	%r315, [%rd48+1024];
	add.s32 	%r316, %r315, %r314;
	ld.global.u32 	%r317, [%rd48+2048];
	add.s32 	%r318, %r317, %r316;
	ld.global.u32 	%r319, [%rd48+3072];
	add.s32 	%r452, %r319, %r318;
	add.s32 	%r441, %r441, 1024;
$L__BB5_16:
	setp.eq.s32 	%p32, %r25, 0;
	@%p32 bra 	$L__BB5_19;
	neg.s32 	%r449, %r25;
$L__BB5_18:
	.pragma "nounroll";
	mul.wide.s32 	%rd49, %r441, 4;
	add.s64 	%rd50, %rd2, %rd49;
	ld.global.u32 	%r320, [%rd50];
	add.s32 	%r452, %r320, %r452;
	add.s32 	%r441, %r441, 256;
	add.s32 	%r449, %r449, 1;
	setp.ne.s32 	%p33, %r449, 0;
	@%p33 bra 	$L__BB5_18;
$L__BB5_19:
	setp.lt.u64 	%p34, %rd19, 256;
	@%p34 bra 	$L__BB5_24;
	// begin inline asm
	mov.u32 %r384, %laneid;
	// end inline asm
	mov.b32 	%r387, 1;
	mov.b32 	%r408, 31;
	mov.b32 	%r409, -1;
	// begin inline asm
	shfl.sync.down.b32 %r385, %r452, %r387, %r408, %r409;
	// end inline asm
	setp.gt.s32 	%p50, %r384, 30;
	selp.b32 	%r410, 0, %r385, %p50;
	add.s32 	%r391, %r410, %r452;
	mov.b32 	%r392, 2;
	// begin inline asm
	shfl.sync.down.b32 %r390, %r391, %r392, %r408, %r409;
	// end inline asm
	setp.gt.s32 	%p51, %r384, 29;
	selp.b32 	%r411, 0, %r390, %p51;
	add.s32 	%r396, %r391, %r411;
	mov.b32 	%r397, 4;
	// begin inline asm
	shfl.sync.down.b32 %r395, %r396, %r397, %r408, %r409;
	// end inline asm
	setp.gt.s32 	%p52, %r384, 27;
	selp.b32 	%r412, 0, %r395, %p52;
	add.s32 	%r401, %r396, %r412;
	mov.b32 	%r402, 8;
	// begin inline asm
	shfl.sync.down.b32 %r400, %r401, %r402, %r408, %r409;
	// end inline asm
	setp.gt.s32 	%p53, %r384, 23;
	selp.b32 	%r413, 0, %r400, %p53;
	add.s32 	%r406, %r401, %r413;
	mov.b32 	%r407, 16;
	// begin inline asm
	shfl.sync.down.b32 %r405, %r406, %r407, %r408, %r409;
	// end inline asm
	setp.gt.s32 	%p54, %r384, 15;
	selp.b32 	%r414, 0, %r405, %p54;
	add.s32 	%r470, %r406, %r414;
	setp.ne.s32 	%p55, %r384, 0;
	@%p55 bra 	$L__BB5_22;
	shr.u32 	%r415, %r2, 3;
	and.b32  	%r416, %r415, 124;
	mov.u32 	%r417, _ZZN3cub18CUB_300001_SM_10006detail6reduce28DeviceReduceSingleTileKernelINS2_10policy_hubIiyN4cuda3std3__44plusIiEEE10Policy1000EN6thrust24THRUST_300001_SM_1000_NS6detail15normal_iteratorINSD_10device_ptrIiEEEEPiyS9_iiNS7_10__identityEEEvT0_T1_T2_T3_T4_T6_E12temp_storage;
	add.s32 	%r418, %r417, %r416;
	st.shared.u32 	[%r418+8], %r470;
$L__BB5_22:
	bar.sync 	0;
	setp.ne.s32 	%p56, %r2, 0;
	@%p56 bra 	$L__BB5_49;
	ld.shared.u32 	%r419, [_ZZN3cub18CUB_300001_SM_10006detail6reduce28DeviceReduceSingleTileKernelINS2_10policy_hubIiyN4cuda3std3__44plusIiEEE10Policy1000EN6thrust24THRUST_300001_SM_1000_NS6detail15normal_iteratorINSD_10device_ptrIiEEEEPiyS9_iiNS7_10__identityEEEvT0_T1_T2_T3_T4_T6_E12temp_storage+12];
	add.s32 	%r420, %r419, %r470;
	ld.shared.u32 	%r421, [_ZZN3cub18CUB_300001_SM_10006detail6reduce28DeviceReduceSingleTileKernelINS2_10policy_hubIiyN4cuda3std3__44plusIiEEE10Policy1000EN6thrust24THRUST_300001_SM_1000_NS6detail15normal_iteratorINSD_10device_ptrIiEEEEPiyS9_iiNS7_10__identityEEEvT0_T1_T2_T3_T4_T6_E12temp_storage+16];
	add.s32 	%r422, %r420, %r421;
	ld.shared.u32 	%r423, [_ZZN3cub18CUB_300001_SM_10006detail6reduce28DeviceReduceSingleTileKernelINS2_10policy_hubIiyN4cuda3std3__44plusIiEEE10Policy1000EN6thrust24THRUST_300001_SM_1000_NS6detail15normal_iteratorINSD_10device_ptrIiEEEEPiyS9_iiNS7_10__identityEEEvT0_T1_T2_T3_T4_T6_E12temp_storage+20];
	add.s32 	%r424, %r422, %r423;
	ld.shared.u32 	%r425, [_ZZN3cub18CUB_300001_SM_10006detail6reduce28DeviceReduceSingleTileKernelINS2_10policy_hubIiyN4cuda3std3__44plusIiEEE10Policy1000EN6thrust24THRUST_300001_SM_1000_NS6detail15normal_iteratorINSD_10device_ptrIiEEEEPiyS9_iiNS7_10__identityEEEvT0_T1_T2_T3_T4_T6_E12temp_storage+24];
	add.s32 	%r426, %r424, %r425;
	ld.shared.u32 	%r427, [_ZZN3cub18CUB_300001_SM_10006detail6reduce28DeviceReduceSingleTileKernelINS2_10policy_hubIiyN4cuda3std3__44plusIiEEE10Policy1000EN6thrust24THRUST_300001_SM_1000_NS6detail15normal_iteratorINSD_10device_ptrIiEEEEPiyS9_iiNS7_10__identityEEEvT0_T1_T2_T3_T4_T6_E12temp_storage+28];
	add.s32 	%r428, %r426, %r427;
	ld.shared.u32 	%r429, [_ZZN3cub18CUB_300001_SM_10006detail6reduce28DeviceReduceSingleTileKernelINS2_10policy_hubIiyN4cuda3std3__44plusIiEEE10Policy1000EN6thrust24THRUST_300001_SM_1000_NS6detail15normal_iteratorINSD_10device_ptrIiEEEEPiyS9_iiNS7_10__identityEEEvT0_T1_T2_T3_T4_T6_E12temp_storage+32];
	add.s32 	%r430, %r428, %r429;
	ld.shared.u32 	%r431, [_ZZN3cub18CUB_300001_SM_10006detail6reduce28DeviceReduceSingleTileKernelINS2_10policy_hubIiyN4cuda3std3__44plusIiEEE10Policy1000EN6thrust24THRUST_300001_SM_1000_NS6detail15normal_iteratorINSD_10device_ptrIiEEEEPiyS9_iiNS7_10__identityEEEvT0_T1_T2_T3_T4_T6_E12temp_storage+36];
	add.s32 	%r470, %r430, %r431;
	bra.uni 	$L__BB5_49;
$L__BB5_24:
	// begin inline asm
	mov.u32 %r321, %laneid;
	// end inline asm
	and.b32  	%r347, %r2, 992;
	add.s32 	%r348, %r347, 32;
	setp.gt.u32 	%p35, %r348, %r1;
	not.b32 	%r349, %r347;
	add.s32 	%r350, %r1, %r349;
	selp.b32 	%r345, %r350, 31, %p35;
	mov.b32 	%r324, 1;
	mov.b32 	%r346, -1;
	// begin inline asm
	shfl.sync.down.b32 %r322, %r452, %r324, %r345, %r346;
	// end inline asm
	setp.lt.s32 	%p36, %r321, %r345;
	selp.b32 	%r351, %r322, 0, %p36;
	add.s32 	%r328, %r351, %r452;
	mov.b32 	%r329, 2;
	// begin inline asm
	shfl.sync.down.b32 %r327, %r328, %r329, %r345, %r346;
	// end inline asm
	add.s32 	%r352, %r321, 2;
	setp.gt.s32 	%p37, %r352, %r345;
	selp.b32 	%r353, 0, %r327, %p37;
	add.s32 	%r333, %r328, %r353;
	mov.b32 	%r334, 4;
	// begin inline asm
	shfl.sync.down.b32 %r332, %r333, %r334, %r345, %r346;
	// end inline asm
	add.s32 	%r354, %r321, 4;
	setp.gt.s32 	%p38, %r354, %r345;
	selp.b32 	%r355, 0, %r332, %p38;
	add.s32 	%r338, %r333, %r355;
	mov.b32 	%r339, 8;
	// begin inline asm
	shfl.sync.down.b32 %r337, %r338, %r339, %r345, %r346;
	// end inline asm
	add.s32 	%r356, %r321, 8;
	setp.gt.s32 	%p39, %r356, %r345;
	selp.b32 	%r357, 0, %r337, %p39;
	add.s32 	%r343, %r338, %r357;
	mov.b32 	%r344, 16;
	// begin inline asm
	shfl.sync.down.b32 %r342, %r343, %r344, %r345, %r346;
	// end inline asm
	add.s32 	%r358, %r321, 16;
	setp.gt.s32 	%p40, %r358, %r345;
	selp.b32 	%r359, 0, %r342, %p40;
	add.s32 	%r470, %r343, %r359;
	setp.ne.s32 	%p41, %r321, 0;
	@%p41 bra 	$L__BB5_26;
	shr.u32 	%r360, %r2, 3;
	and.b32  	%r361, %r360, 124;
	mov.u32 	%r362, _ZZN3cub18CUB_300001_SM_10006detail6reduce28DeviceReduceSingleTileKernelINS2_10policy_hubIiyN4cuda3std3__44plusIiEEE10Policy1000EN6thrust24THRUST_300001_SM_1000_NS6detail15normal_iteratorINSD_10device_ptrIiEEEEPiyS9_iiNS7_10__identityEEEvT0_T1_T2_T3_T4_T6_E12temp_storage;
	add.s32 	%r363, %r362, %r361;
	st.shared.u32 	[%r363+8], %r470;
$L__BB5_26:
	bar.sync 	0;
	setp.ne.s32 	%p42, %r2, 0;
	@%p42 bra 	$L__BB5_49;
	setp.gt.u64 	%p43, %rd19, 32;
	ld.shared.u32 	%r364, [_ZZN3cub18CUB_300001_SM_10006detail6reduce28DeviceReduceSingleTileKernelINS2_10policy_hubIiyN4cuda3std3__44plusIiEEE10Policy1000EN6thrust24THRUST_300001_SM_1000_NS6detail15normal_iteratorINSD_10device_ptrIiEEEEPiyS9_iiNS7_10__identityEEEvT0_T1_T2_T3_T4_T6_E12temp_storage+12];
	selp.b32 	%r365, %r364, 0, %p43;
	add.s32 	%r366, %r365, %r470;
	setp.gt.u64 	%p44, %rd19, 64;
	ld.shared.u32 	%r367, [_ZZN3cub18CUB_300001_SM_10006detail6reduce28DeviceReduceSingleTileKernelINS2_10policy_hubIiyN4cuda3std3__44plusIiEEE10Policy1000EN6thrust24THRUST_300001_SM_1000_NS6detail15normal_iteratorINSD_10device_ptrIiEEEEPiyS9_iiNS7_10__identityEEEvT0_T1_T2_T3_T4_T6_E12temp_storage+16];
	selp.b32 	%r368, %r367, 0, %p44;
	add.s32 	%r369, %r366, %r368;
	setp.gt.u64 	%p45, %rd19, 96;
	ld.shared.u32 	%r370, [_ZZN3cub18CUB_300001_SM_10006detail6reduce28DeviceReduceSingleTileKernelINS2_10policy_hubIiyN4cuda3std3__44plusIiEEE10Policy1000EN6thrust24THRUST_300001_SM_1000_NS6detail15normal_iteratorINSD_10device_ptrIiEEEEPiyS9_iiNS7_10__identityEEEvT0_T1_T2_T3_T4_T6_E12temp_storage+20];
	selp.b32 	%r371, %r370, 0, %p45;
	add.s32 	%r372, %r369, %r371;
	setp.gt.u64 	%p46, %rd19, 128;
	ld.shared.u32 	%r373, [_ZZN3cub18CUB_300001_SM_10006detail6reduce28DeviceReduceSingleTileKernelINS2_10policy_hubIiyN4cuda3std3__44plusIiEEE10Policy1000EN6thrust24THRUST_300001_SM_1000_NS6detail15normal_iteratorINSD_10device_ptrIiEEEEPiyS9_iiNS7_10__identityEEEvT0_T1_T2_T3_T4_T6_E12temp_storage+24];
	selp.b32 	%r374, %r373, 0, %p46;
	add.s32 	%r375, %r372, %r374;
	setp.gt.u64 	%p47, %rd19, 160;
	ld.shared.u32 	%r376, [_ZZN3cub18CUB_300001_SM_10006detail6reduce28DeviceReduceSingleTileKernelINS2_10policy_hubIiyN4cuda3std3__44plusIiEEE10Policy1000EN6thrust24THRUST_300001_SM_1000_NS6detail15normal_iteratorINSD_10device_ptrIiEEEEPiyS9_iiNS7_10__identityEEEvT0_T1_T2_T3_T4_T6_E12temp_storage+28];
	selp.b32 	%r377, %r376, 0, %p47;
	add.s32 	%r378, %r375, %r377;
	setp.gt.u64 	%p48, %rd19, 192;
	ld.shared.u32 	%r379, [_ZZN3cub18CUB_300001_SM_10006detail6reduce28DeviceReduceSingleTileKernelINS2_10policy_hubIiyN4cuda3std3__44plusIiEEE10Policy1000EN6thrust24THRUST_300001_SM_1000_NS6detail15normal_iteratorINSD_10device_ptrIiEEEEPiyS9_iiNS7_10__identityEEEvT0_T1_T2_T3_T4_T6_E12temp_storage+32];
	selp.b32 	%r380, %r379, 0, %p48;
	add.s32 	%r381, %r378, %r380;
	setp.gt.u64 	%p49, %rd19, 224;
	ld.shared.u32 	%r382, [_ZZN3cub18CUB_300001_SM_10006detail6reduce28DeviceReduceSingleTileKernelINS2_10policy_hubIiyN4cuda3std3__44plusIiEEE10Policy1000EN6thrust24THRUST_300001_SM_1000_NS6detail15normal_iteratorINSD_10device_ptrIiEEEEPiyS9_iiNS7_10__identityEEEvT0_T1_T2_T3_T4_T6_E12temp_storage+36];
	selp.b32 	%r383, %r382, 0, %p49;
	add.s32 	%r470, %r381, %r383;
	bra.uni 	$L__BB5_49;
$L__BB5_28:
	mov.u32 	%r43, %tid.x;
	cvt.u64.u32 	%rd6, %r43;
	mul.wide.u32 	%rd22, %r43, 4;
	add.s64 	%rd7, %rd2, %rd22;
	ld.global.u32 	%r82, [%rd7];
	ld.global.u32 	%r83, [%rd7+1024];
	ld.global.u32 	%r84, [%rd7+2048];
	ld.global.u32 	%r85, [%rd7+3072];
	ld.global.u32 	%r86, [%rd7+4096];
	ld.global.u32 	%r87, [%rd7+5120];
	ld.global.u32 	%r88, [%rd7+6144];
	ld.global.u32 	%r89, [%rd7+7168];
	ld.global.u32 	%r90, [%rd7+8192];
	ld.global.u32 	%r91, [%rd7+9216];
	ld.global.u32 	%r92, [%rd7+10240];
	ld.global.u32 	%r93, [%rd7+11264];
	ld.global.u32 	%r94, [%rd7+12288];
	ld.global.u32 	%r95, [%rd7+13312];
	ld.global.u32 	%r96, [%rd7+14336];
	ld.global.u32 	%r97, [%rd7+15360];
	add.s32 	%r98, %r83, %r82;
	add.s32 	%r99, %r84, %r98;
	add.s32 	%r100, %r85, %r99;
	add.s32 	%r101, %r86, %r100;
	add.s32 	%r102, %r87, %r101;
	add.s32 	%r103, %r88, %r102;
	add.s32 	%r104, %r89, %r103;
	add.s32 	%r105, %r90, %r104;
	add.s32 	%r106, %r91, %r105;
	add.s32 	%r107, %r92, %r106;
	add.s32 	%r108, %r93, %r107;
	add.s32 	%r109, %r94, %r108;
	add.s32 	%r110, %r95, %r109;
	add.s32 	%r111, %r96, %r110;
	add.s32 	%r469, %r97, %r111;
	add.s64 	%rd8, %rd19, -4096;
	setp.lt.u64 	%p3, %rd8, 4096;
	mov.b64 	%rd53, 4096;
	@%p3 bra 	$L__BB5_32;
	mov.b64 	%rd53, 4096;
$L__BB5_30:
	shl.b64 	%rd24, %rd53, 2;
	add.s64 	%rd25, %rd7, %rd24;
	ld.global.u32 	%r112, [%rd25];
	ld.global.u32 	%r113, [%rd25+1024];
	ld.global.u32 	%r114, [%rd25+2048];
	ld.global.u32 	%r115, [%rd25+3072];
	ld.global.u32 	%r116, [%rd25+4096];
	ld.global.u32 	%r117, [%rd25+5120];
	ld.global.u32 	%r118, [%rd25+6144];
	ld.global.u32 	%r119, [%rd25+7168];
	ld.global.u32 	%r120, [%rd25+8192];
	ld.global.u32 	%r121, [%rd25+9216];
	ld.global.u32 	%r122, [%rd25+10240];
	ld.global.u32 	%r123, [%rd25+11264];
	ld.global.u32 	%r124, [%rd25+12288];
	ld.global.u32 	%r125, [%rd25+13312];
	ld.global.u32 	%r126, [%rd25+14336];
	ld.global.u32 	%r127, [%rd25+15360];
	add.s32 	%r128, %r112, %r469;
	add.s32 	%r129, %r113, %r128;
	add.s32 	%r130, %r114, %r129;
	add.s32 	%r131, %r115, %r130;
	add.s32 	%r132, %r116, %r131;
	add.s32 	%r133, %r117, %r132;
	add.s32 	%r134, %r118, %r133;
	add.s32 	%r135, %r119, %r134;
	add.s32 	%r136, %r120, %r135;
	add.s32 	%r137, %r121, %r136;
	add.s32 	%r138, %r122, %r137;
	add.s32 	%r139, %r123, %r138;
	add.s32 	%r140, %r124, %r139;
	add.s32 	%r141, %r125, %r140;
	add.s32 	%r142, %r126, %r141;
	add.s32 	%r469, %r127, %r142;
	sub.s64 	%rd26, %rd19, %rd53;
	setp.lt.u64 	%p4, %rd26, 4096;
	@%p4 bra 	$L__BB5_45;
	add.s64 	%rd53, %rd53, 4096;
	setp.le.u64 	%p5, %rd53, %rd8;
	@%p5 bra 	$L__BB5_30;
$L__BB5_32:
	setp.le.u64 	%p6, %rd19, %rd53;
	cvt.u32.u64 	%r143, %rd53;
	cvt.u32.u64 	%r144, %rd19;
	sub.s32 	%r145, %r144, %r143;
	setp.ge.s32 	%p7, %r43, %r145;
	or.pred  	%p8, %p6, %p7;
	@%p8 bra 	$L__BB5_45;
	not.b32 	%r149, %r43;
	add.s32 	%r150, %r149, %r144;
	sub.s32 	%r152, %r150, %r143;
	shr.u32 	%r153, %r152, 8;
	add.s32 	%r48, %r153, 1;
	and.b32  	%r49, %r48, 15;
	setp.lt.u32 	%p9, %r152, 3840;
	mov.u32 	%r459, %r43;
	@%p9 bra 	$L__BB5_36;
	and.b32  	%r154, %r48, 33554416;
	neg.s32 	%r455, %r154;
	add.s64 	%rd27, %rd53, %rd6;
	shl.b64 	%rd28, %rd27, 2;
	add.s64 	%rd29, %rd28, %rd2;
	add.s64 	%rd54, %rd29, 8192;
	mov.u32 	%r459, %r43;
$L__BB5_35:
	.pragma "nounroll";
	ld.global.u32 	%r155, [%rd54+-8192];
	add.s32 	%r156, %r155, %r469;
	ld.global.u32 	%r157, [%rd54+-7168];
	add.s32 	%r158, %r157, %r156;
	ld.global.u32 	%r159, [%rd54+-6144];
	add.s32 	%r160, %r159, %r158;
	ld.global.u32 	%r161, [%rd54+-5120];
	add.s32 	%r162, %r161, %r160;
	ld.global.u32 	%r163, [%rd54+-4096];
	add.s32 	%r164, %r163, %r162;
	ld.global.u32 	%r165, [%rd54+-3072];
	add.s32 	%r166, %r165, %r164;
	ld.global.u32 	%r167, [%rd54+-2048];
	add.s32 	%r168, %r167, %r166;
	ld.global.u32 	%r169, [%rd54+-1024];
	add.s32 	%r170, %r169, %r168;
	ld.global.u32 	%r171, [%rd54];
	add.s32 	%r172, %r171, %r170;
	ld.global.u32 	%r173, [%rd54+1024];
	add.s32 	%r174, %r173, %r172;
	ld.global.u32 	%r175, [%rd54+2048];
	add.s32 	%r176, %r175, %r174;
	ld.global.u32 	%r177, [%rd54+3072];
	add.s32 	%r178, %r177, %r176;
	ld.global.u32 	%r179, [%rd54+4096];
	add.s32 	%r180, %r179, %r178;
	ld.global.u32 	%r181, [%rd54+5120];
	add.s32 	%r182, %r181, %r180;
	ld.global.u32 	%r183, [%rd54+6144];
	add.s32 	%r184, %r183, %r182;
	ld.global.u32 	%r185, [%rd54+7168];
	add.s32 	%r469, %r185, %r184;
	add.s32 	%r459, %r459, 4096;
	add.s32 	%r455, %r455, 16;
	add.s64 	%rd54, %rd54, 16384;
	setp.ne.s32 	%p10, %r455, 0;
	@%p10 bra 	$L__BB5_35;
$L__BB5_36:
	setp.eq.s32 	%p11, %r49, 0;
	@%p11 bra 	$L__BB5_45;
	and.b32  	%r60, %r48, 7;
	setp.lt.u32 	%p12, %r49, 8;
	@%p12 bra 	$L__BB5_39;
	cvt.u64.u32 	%rd30, %r459;
	add.s64 	%rd31, %rd53, %rd30;
	shl.b64 	%rd32, %rd31, 2;
	add.s64 	%rd33, %rd2, %rd32;
	ld.global.u32 	%r187, [%rd33];
	add.s32 	%r188, %r187, %r469;
	ld.global.u32 	%r189, [%rd33+1024];
	add.s32 	%r190, %r189, %r188;
	ld.global.u32 	%r191, [%rd33+2048];
	add.s32 	%r192, %r191, %r190;
	ld.global.u32 	%r193, [%rd33+3072];
	add.s32 	%r194, %r193, %r192;
	ld.global.u32 	%r195, [%rd33+4096];
	add.s32 	%r196, %r195, %r194;
	ld.global.u32 	%r197, [%rd33+5120];
	add.s32 	%r198, %r197, %r196;
	ld.global.u32 	%r199, [%rd33+6144];
	add.s32 	%r200, %r199, %r198;
	ld.global.u32 	%r201, [%rd33+7168];
	add.s32 	%r469, %r201, %r200;
	add.s32 	%r459, %r459, 2048;
$L__BB5_39:
	setp.eq.s32 	%p13, %r60, 0;
	@%p13 bra 	$L__BB5_45;
	and.b32  	%r66, %r48, 3;
	setp.lt.u32 	%p14, %r60, 4;
	@%p14 bra 	$L__BB5_42;
	cvt.u64.u32 	%rd34, %r459;
	add.s64 	%rd35, %rd53, %rd34;
	shl.b64 	%rd36, %rd35, 2;
	add.s64 	%rd37, %rd2, %rd36;
	ld.global.u32 	%r203, [%rd37];
	add.s32 	%r204, %r203, %r469;
	ld.global.u32 	%r205, [%rd37+1024];
	add.s32 	%r206, %r205, %r204;
	ld.global.u32 	%r207, [%rd37+2048];
	add.s32 	%r208, %r207, %r206;
	ld.global.u32 	%r209, [%rd37+3072];
	add.s32 	%r469, %r209, %r208;
	add.s32 	%r459, %r459, 1024;
$L__BB5_42:
	setp.eq.s32 	%p15, %r66, 0;
	@%p15 bra 	$L__BB5_45;
	cvt.u64.u32 	%rd38, %r459;
	add.s64 	%rd39, %rd53, %rd38;
	shl.b64 	%rd40, %rd39, 2;
	add.s64 	%rd55, %rd2, %rd40;
	neg.s32 	%r467, %r66;
$L__BB5_44:
	.pragma "nounroll";
	ld.global.u32 	%r210, [%rd55];
	add.s32 	%r469, %r210, %r469;
	add.s64 	%rd55, %rd55, 1024;
	add.s32 	%r467, %r467, 1;
	setp.ne.s32 	%p16, %r467, 0;
	@%p16 bra 	$L__BB5_44;
$L__BB5_45:
	// begin inline asm
	mov.u32 %r211, %laneid;
	// end inline asm
	mov.b32 	%r214, 1;
	mov.b32 	%r235, 31;
	mov.b32 	%r236, -1;
	// begin inline asm
	shfl.sync.down.b32 %r212, %r469, %r214, %r235, %r236;
	// end inline asm
	setp.gt.s32 	%p17, %r211, 30;
	selp.b32 	%r237, 0, %r212, %p17;
	add.s32 	%r218, %r237, %r469;
	mov.b32 	%r219, 2;
	// begin inline asm
	shfl.sync.down.b32 %r217, %r218, %r219, %r235, %r236;
	// end inline asm
	setp.gt.s32 	%p18, %r211, 29;
	selp.b32 	%r238, 0, %r217, %p18;
	add.s32 	%r223, %r218, %r238;
	mov.b32 	%r224, 4;
	// begin inline asm
	shfl.sync.down.b32 %r222, %r223, %r224, %r235, %r236;
	// end inline asm
	setp.gt.s32 	%p19, %r211, 27;
	selp.b32 	%r239, 0, %r222, %p19;
	add.s32 	%r228, %r223, %r239;
	mov.b32 	%r229, 8;
	// begin inline asm
	shfl.sync.down.b32 %r227, %r228, %r229, %r235, %r236;
	// end inline asm
	setp.gt.s32 	%p20, %r211, 23;
	selp.b32 	%r240, 0, %r227, %p20;
	add.s32 	%r233, %r228, %r240;
	mov.b32 	%r234, 16;
	// begin inline asm
	shfl.sync.down.b32 %r232, %r233, %r234, %r235, %r236;
	// end inline asm
	setp.gt.s32 	%p21, %r211, 15;
	selp.b32 	%r241, 0, %r232, %p21;
	add.s32 	%r470, %r233, %r241;
	setp.ne.s32 	%p22, %r211, 0;
	@%p22 bra 	$L__BB5_47;
	shr.u32 	%r242, %r43, 3;
	and.b32  	%r243, %r242, 124;
	mov.u32 	%r244, _ZZN3cub18CUB_300001_SM_10006detail6reduce28DeviceReduceSingleTileKernelINS2_10policy_hubIiyN4cuda3std3__44plusIiEEE10Policy1000EN6thrust24THRUST_300001_SM_1000_NS6detail15normal_iteratorINSD_10device_ptrIiEEEEPiyS9_iiNS7_10__identityEEEvT0_T1_T2_T3_T4_T6_E12temp_storage;
	add.s32 	%r245, %r244, %r243;
	st.shared.u32 	[%r245+8], %r470;
$L__BB5_47:
	bar.sync 	0;
	setp.ne.s32 	%p23, %r43, 0;
	@%p23 bra 	$L__BB5_49;
	ld.shared.u32 	%r246, [_ZZN3cub18CUB_300001_SM_10006detail6reduce28DeviceReduceSingleTileKernelINS2_10policy_hubIiyN4cuda3std3__44plusIiEEE10Policy1000EN6thrust24THRUST_300001_SM_1000_NS6detail15normal_iteratorINSD_10device_ptrIiEEEEPiyS9_iiNS7_10__identityEEEvT0_T1_T2_T3_T4_T6_E12temp_storage+12];
	add.s32 	%r247, %r246, %r470;
	ld.shared.u32 	%r248, [_ZZN3cub18CUB_300001_SM_10006detail6reduce28DeviceReduceSingleTileKernelINS2_10policy_hubIiyN4cuda3std3__44plusIiEEE10Policy1000EN6thrust24THRUST_300001_SM_1000_NS6detail15normal_iteratorINSD_10device_ptrIiEEEEPiyS9_iiNS7_10__identityEEEvT0_T1_T2_T3_T4_T6_E12temp_storage+16];
	add.s32 	%r249, %r247, %r248;
	ld.shared.u32 	%r250, [_ZZN3cub18CUB_300001_SM_10006detail6reduce28DeviceReduceSingleTileKernelINS2_10policy_hubIiyN4cuda3std3__44plusIiEEE10Policy1000EN6thrust24THRUST_300001_SM_1000_NS6detail15normal_iteratorINSD_10device_ptrIiEEEEPiyS9_iiNS7_10__identityEEEvT0_T1_T2_T3_T4_T6_E12temp_storage+20];
	add.s32 	%r251, %r249, %r250;
	ld.shared.u32 	%r252, [_ZZN3cub18CUB_300001_SM_10006detail6reduce28DeviceReduceSingleTileKernelINS2_10policy_hubIiyN4cuda3std3__44plusIiEEE10Policy1000EN6thrust24THRUST_300001_SM_1000_NS6detail15normal_iteratorINSD_10device_ptrIiEEEEPiyS9_iiNS7_10__identityEEEvT0_T1_T2_T3_T4_T6_E12temp_storage+24];
	add.s32 	%r253, %r251, %r252;
	ld.shared.u32 	%r254, [_ZZN3cub18CUB_300001_SM_10006detail6reduce28DeviceReduceSingleTileKernelINS2_10policy_hubIiyN4cuda3std3__44plusIiEEE10Policy1000EN6thrust24THRUST_300001_SM_1000_NS6detail15normal_iteratorINSD_10device_ptrIiEEEEPiyS9_iiNS7_10__identityEEEvT0_T1_T2_T3_T4_T6_E12temp_storage+28];
	add.s32 	%r255, %r253, %r254;
	ld.shared.u32 	%r256, [_ZZN3cub18CUB_300001_SM_10006detail6reduce28DeviceReduceSingleTileKernelINS2_10policy_hubIiyN4cuda3std3__44plusIiEEE10Policy1000EN6thrust24THRUST_300001_SM_1000_NS6detail15normal_iteratorINSD_10device_ptrIiEEEEPiyS9_iiNS7_10__identityEEEvT0_T1_T2_T3_T4_T6_E12temp_storage+32];
	add.s32 	%r257, %r255, %r256;
	ld.shared.u32 	%r258, [_ZZN3cub18CUB_300001_SM_10006detail6reduce28DeviceReduceSingleTileKernelINS2_10policy_hubIiyN4cuda3std3__44plusIiEEE10Policy1000EN6thrust24THRUST_300001_SM_1000_NS6detail15normal_iteratorINSD_10device_ptrIiEEEEPiyS9_iiNS7_10__identityEEEvT0_T1_T2_T3_T4_T6_E12temp_storage+36];
	add.s32 	%r470, %r257, %r258;
$L__BB5_49:
	mov.u32 	%r432, %tid.x;
	setp.ne.s32 	%p57, %r432, 0;
	@%p57 bra 	$L__BB5_51;
	add.s32 	%r433, %r470, %r81;
	st.global.u32 	[%rd1], %r433;
$L__BB5_51:
	ret;

}
	// .globl	_ZN3cub18CUB_300001_SM_10006detail6reduce18DeviceReduceKernelINS2_10policy_hubIiyN4cuda3std3__44plusIiEEE10Policy1000EN6thrust24THRUST_300001_SM_1000_NS6detail15normal_iteratorINSD_10device_ptrIiEEEEyS9_iNS7_10__identityEEEvT0_PT3_T1_NS0_13GridEvenShareISN_EET2_T4_
.visible .entry _ZN3cub18CUB_300001_SM_10006detail6reduce18DeviceReduceKernelINS2_10policy_hubIiyN4cuda3std3__44plusIiEEE10Policy1000EN6thrust24THRUST_300001_SM_1000_NS6detail15normal_iteratorINSD_10device_ptrIiEEEEyS9_iNS7_10__identityEEEvT0_PT3_T1_NS0_13GridEvenShareISN_EET2_T4_(
	.param .align 8 .b8 _ZN3cub18CUB_300001_SM_10006detail6reduce18DeviceReduceKernelINS2_10policy_hubIiyN4cuda3std3__44plusIiEEE10Policy1000EN6thrust24THRUST_300001_SM_1000_NS6detail15normal_iteratorINSD_10device_ptrIiEEEEyS9_iNS7_10__identityEEEvT0_PT3_T1_NS0_13GridEvenShareISN_EET2_T4__param_0[8],
	.param .u64 .ptr .align 1 _ZN3cub18CUB_300001_SM_10006detail6reduce18DeviceReduceKernelINS2_10policy_hubIiyN4cuda3std3__44plusIiEEE10Policy1000EN6thrust24THRUST_300001_SM_1000_NS6detail15normal_iteratorINSD_10device_ptrIiEEEEyS9_iNS7_10__identityEEEvT0_PT3_T1_NS0_13GridEvenShareISN_EET2_T4__param_1,
	.param .u64 _ZN3cub18CUB_300001_SM_10006detail6reduce18DeviceReduceKernelINS2_10policy_hubIiyN4cuda3std3__44plusIiEEE10Policy1000EN6thrust24THRUST_300001_SM_1000_NS6detail15normal_iteratorINSD_10device_ptrIiEEEEyS9_iNS7_10__identityEEEvT0_PT3_T1_NS0_13GridEvenShareISN_EET2_T4__param_2,
	.param .align 8 .b8 _ZN3cub18CUB_300001_SM_10006detail6reduce18DeviceReduceKernelINS2_10policy_hubIiyN4cuda3std3__44plusIiEEE10Policy1000EN6thrust24THRUST_300001_SM_1000_NS6detail15normal_iteratorINSD_10device_ptrIiEEEEyS9_iNS7_10__identityEEEvT0_PT3_T1_NS0_13GridEvenShareISN_EET2_T4__param_3[72],
	.param .align 1 .b8 _ZN3cub18CUB_300001_SM_10006detail6reduce18DeviceReduceKernelINS2_10policy_hubIiyN4cuda3std3__44plusIiEEE10Policy1000EN6thrust24THRUST_300001_SM_1000_NS6detail15normal_iteratorINSD_10device_ptrIiEEEEyS9_iNS7_10__identityEEEvT0_PT3_T1_NS0_13GridEvenShareISN_EET2_T4__param_4[1],
	.param .align 1 .b8 _ZN3cub18CUB_300001_SM_10006detail6reduce18DeviceReduceKernelINS2_10policy_hubIiyN4cuda3std3__44plusIiEEE10Policy1000EN6thrust24THRUST_300001_SM_1000_NS6detail15normal_iteratorINSD_10device_ptrIiEEEEyS9_iNS7_10__identityEEEvT0_PT3_T1_NS0_13GridEvenShareISN_EET2_T4__param_5[1]
)
.maxntid 256
{
	.reg .pred 	%p<57>;
	.reg .b16 	%rs<4>;
	.reg .b32 	%r<502>;
	.reg .b64 	%rd<78>;
	// demoted variable
	.shared .align 4 .b8 _ZZN3cub18CUB_300001_SM_10006detail6reduce18DeviceReduceKernelINS2_10policy_hubIiyN4cuda3std3__44plusIiEEE10Policy1000EN6thrust24THRUST_300001_SM_1000_NS6detail15normal_iteratorINSD_10device_ptrIiEEEEyS9_iNS7_10__identityEEEvT0_PT3_T1_NS0_13GridEvenShareISN_EET2_T4_E12temp_storage[44];
	ld.param.u64 	%rd1, [_ZN3cub18CUB_300001_SM_10006detail6reduce18DeviceReduceKernelINS2_10policy_hubIiyN4cuda3std3__44plusIiEEE10Policy1000EN6thrust24THRUST_300001_SM_1000_NS6detail15normal_iteratorINSD_10device_ptrIiEEEEyS9_iNS7_10__identityEEEvT0_PT3_T1_NS0_13GridEvenShareISN_EET2_T4__param_3+32];
	ld.param.u32 	%r1, [_ZN3cub18CUB_300001_SM_10006detail6reduce18DeviceReduceKernelINS2_10policy_hubIiyN4cuda3std3__44plusIiEEE10Policy1000EN6thrust24THRUST_300001_SM_1000_NS6detail15normal_iteratorINSD_10device_ptrIiEEEEyS9_iNS7_10__identityEEEvT0_PT3_T1_NS0_13GridEvenShareISN_EET2_T4__param_3+40];
	ld.param.u64 	%rd25, [_ZN3cub18CUB_300001_SM_10006detail6reduce18DeviceReduceKernelINS2_10policy_hubIiyN4cuda3std3__44plusIiEEE10Policy1000EN6thrust24THRUST_300001_SM_1000_NS6detail15normal_iteratorINSD_10device_ptrIiEEEEyS9_iNS7_10__identityEEEvT0_PT3_T1_NS0_13GridEvenShareISN_EET2_T4__param_0];
	cvta.to.global.u64 	%rd2, %rd25;
	mov.u32 	%r2, %ctaid.x;
	shl.b32 	%r88, %r1, 12;
	cvt.s64.s32 	%rd3, %r88;
	shl.b32 	%r89, %r2, 12;
	cvt.u64.u32 	%rd4, %r89;
	sub.s64 	%rd5, %rd1, %rd4;
	setp.gt.u64 	%p1, %rd5, 4095;
	@%p1 bra 	$L__BB6_25;
	cvt.u32.u64 	%r287, %rd4;
	cvt.u32.u64 	%r3, %rd1;
	sub.s32 	%r4, %r3, %r287;
	mov.u32 	%r5, %tid.x;
	setp.ge.s32 	%p23, %r5, %r4;
	mov.b32 	%r482, 0;
	mov.u32 	%r471, %r5;
	@%p23 bra 	$L__BB6_3;
	add.s32 	%r289, %r287, %r5;
	mul.wide.u32 	%rd51, %r289, 4;
	add.s64 	%rd52, %rd2, %rd51;
	ld.global.u32 	%r482, [%rd52];
	add.s32 	%r471, %r5, 256;
$L__BB6_3:
	setp.ge.s32 	%p24, %r471, %r4;
	@%p24 bra 	$L__BB6_16;
	not.b32 	%r292, %r471;
	add.s32 	%r293, %r292, %r3;
	sub.s32 	%r294, %r293, %r287;
	shr.u32 	%r295, %r294, 8;
	add.s32 	%r10, %r295, 1;
	and.b32  	%r11, %r10, 15;
	setp.lt.u32 	%p25, %r294, 3840;
	@%p25 bra 	$L__BB6_7;
	and.b32  	%r296, %r10, 33554416;
	neg.s32 	%r467, %r296;
	mul.wide.u32 	%rd53, %r2, 16384;
	mul.wide.u32 	%rd54, %r471, 4;
	or.b64  	%rd55, %rd53, %rd54;
	add.s64 	%rd56, %rd55, %rd2;
	add.s64 	%rd72, %rd56, 8192;
$L__BB6_6:
	.pragma "nounroll";
	ld.global.u32 	%r297, [%rd72+-8192];
	add.s32 	%r298, %r297, %r482;
	ld.global.u32 	%r299, [%rd72+-7168];
	add.s32 	%r300, %r299, %r298;
	ld.global.u32 	%r301, [%rd72+-6144];
	add.s32 	%r302, %r301, %r300;
	ld.global.u32 	%r303, [%rd72+-5120];
	add.s32 	%r304, %r303, %r302;
	ld.global.u32 	%r305, [%rd72+-4096];
	add.s32 	%r306, %r305, %r304;
	ld.global.u32 	%r307, [%rd72+-3072];
	add.s32 	%r308, %r307, %r306;
	ld.global.u32 	%r309, [%rd72+-2048];
	add.s32 	%r310, %r309, %r308;
	ld.global.u32 	%r311, [%rd72+-1024];
	add.s32 	%r312, %r311, %r310;
	ld.global.u32 	%r313, [%rd72];
	add.s32 	%r314, %r313, %r312;
	ld.global.u32 	%r315, [%rd72+1024];
	add.s32 	%r316, %r315, %r314;
	ld.global.u32 	%r317, [%rd72+2048];
	add.s32 	%r318, %r317, %r316;
	ld.global.u32 	%r319, [%rd72+3072];
	add.s32 	%r320, %r319, %r318;
	ld.global.u32 	%r321, [%rd72+4096];
	add.s32 	%r322, %r321, %r320;
	ld.global.u32 	%r323, [%rd72+5120];
	add.s32 	%r324, %r323, %r322;
	ld.global.u32 	%r325, [%rd72+6144];
	add.s32 	%r326, %r325, %r324;
	ld.global.u32 	%r327, [%rd72+7168];
	add.s32 	%r482, %r327, %r326;
	add.s32 	%r471, %r471, 4096;
	add.s32 	%r467, %r467, 16;
	add.s64 	%rd72, %rd72, 16384;
	setp.ne.s32 	%p26, %r467, 0;
	@%p26 bra 	$L__BB6_6;
$L__BB6_7:
	setp.eq.s32 	%p27, %r11, 0;
	@%p27 bra 	$L__BB6_16;
	and.b32  	%r22, %r10, 7;
	setp.lt.u32 	%p28, %r11, 8;
	@%p28 bra 	$L__BB6_10;
	cvt.s64.s32 	%rd57, %r471;
	add.s64 	%rd58, %rd57, %rd4;
	shl.b64 	%rd59, %rd58, 2;
	add.s64 	%rd60, %rd2, %rd59;
	ld.global.u32 	%r329, [%rd60];
	add.s32 	%r330, %r329, %r482;
	ld.global.u32 	%r331, [%rd60+1024];
	add.s32 	%r332, %r331, %r330;
	ld.global.u32 	%r333, [%rd60+2048];
	add.s32 	%r334, %r333, %r332;
	ld.global.u32 	%r335, [%rd60+3072];
	add.s32 	%r336, %r335, %r334;
	ld.global.u32 	%r337, [%rd60+4096];
	add.s32 	%r338, %r337, %r336;
	ld.global.u32 	%r339, [%rd60+5120];
	add.s32 	%r340, %r339, %r338;
	ld.global.u32 	%r341, [%rd60+6144];
	add.s32 	%r342, %r341, %r340;
	ld.global.u32 	%r343, [%rd60+7168];
	add.s32 	%r482, %r343, %r342;
	add.s32 	%r471, %r471, 2048;
$L__BB6_10:
	setp.eq.s32 	%p29, %r22, 0;
	@%p29 bra 	$L__BB6_16;
	and.b32  	%r28, %r10, 3;
	setp.lt.u32 	%p30, %r22, 4;
	@%p30 bra 	$L__BB6_13;
	cvt.s64.s32 	%rd61, %r471;
	add.s64 	%rd62, %rd61, %rd4;
	shl.b64 	%rd63, %rd62, 2;
	add.s64 	%rd64, %rd2, %rd63;
	ld.global.u32 	%r345, [%rd64];
	add.s32 	%r346, %r345, %r482;
	ld.global.u32 	%r347, [%rd64+1024];
	add.s32 	%r348, %r347, %r346;
	ld.global.u32 	%r349, [%rd64+2048];
	add.s32 	%r350, %r349, %r348;
	ld.global.u32 	%r351, [%rd64+3072];
	add.s32 	%r482, %r351, %r350;
	add.s32 	%r471, %r471, 1024;
$L__BB6_13:
	setp.eq.s32 	%p31, %r28, 0;
	@%p31 bra 	$L__BB6_16;
	mul.wide.u32 	%rd65, %r2, 16384;
	add.s64 	%rd9, %rd2, %rd65;
	neg.s32 	%r479, %r28;
$L__BB6_15:
	.pragma "nounroll";
	mul.wide.s32 	%rd66, %r471, 4;
	add.s64 	%rd67, %rd9, %rd66;
	ld.global.u32 	%r352, [%rd67];
	add.s32 	%r482, %r352, %r482;
	add.s32 	%r471, %r471, 256;
	add.s32 	%r479, %r479, 1;
	setp.ne.s32 	%p32, %r479, 0;
	@%p32 bra 	$L__BB6_15;
$L__BB6_16:
	setp.lt.s32 	%p33, %r4, 256;
	@%p33 bra 	$L__BB6_21;
	// begin inline asm
	mov.u32 %r416, %laneid;
	// end inline asm
	mov.b32 	%r419, 1;
	mov.b32 	%r440, 31;
	mov.b32 	%r441, -1;
	// begin inline asm
	shfl.sync.down.b32 %r417, %r482, %r419, %r440, %r441;
	// end inline asm
	setp.gt.s32 	%p49, %r416, 30;
	selp.b32 	%r442, 0, %r417, %p49;
	add.s32 	%r423, %r442, %r482;
	mov.b32 	%r424, 2;
	// begin inline asm
	shfl.sync.down.b32 %r422, %r423, %r424, %r440, %r441;
	// end inline asm
	setp.gt.s32 	%p50, %r416, 29;
	selp.b32 	%r443, 0, %r422, %p50;
	add.s32 	%r428, %r423, %r443;
	mov.b32 	%r429, 4;
	// begin inline asm
	shfl.sync.down.b32 %r427, %r428, %r429, %r440, %r441;
	// end inline asm
	setp.gt.s32 	%p51, %r416, 27;
	selp.b32 	%r444, 0, %r427, %p51;
	add.s32 	%r433, %r428, %r444;
	mov.b32 	%r434, 8;
	// begin inline asm
	shfl.sync.down.b32 %r432, %r433, %r434, %r440, %r441;
	// end inline asm
	setp.gt.s32 	%p52, %r416, 23;
	selp.b32 	%r445, 0, %r432, %p52;
	add.s32 	%r438, %r433, %r445;
	mov.b32 	%r439, 16;
	// begin inline asm
	shfl.sync.down.b32 %r437, %r438, %r439, %r440, %r441;
	// end inline asm
	setp.gt.s32 	%p53, %r416, 15;
	selp.b32 	%r446, 0, %r437, %p53;
	add.s32 	%r501, %r438, %r446;
	setp.ne.s32 	%p54, %r416, 0;
	@%p54 bra 	$L__BB6_19;
	shr.u32 	%r447, %r5, 3;
	and.b32  	%r448, %r447, 124;
	mov.u32 	%r449, _ZZN3cub18CUB_300001_SM_10006detail6reduce18DeviceReduceKernelINS2_10policy_hubIiyN4cuda3std3__44plusIiEEE10Policy1000EN6thrust24THRUST_300001_SM_1000_NS6detail15normal_iteratorINSD_10device_ptrIiEEEEyS9_iNS7_10__identityEEEvT0_PT3_T1_NS0_13GridEvenShareISN_EET2_T4_E12temp_storage;
	add.s32 	%r450, %r449, %r448;
	st.shared.u32 	[%r450+8], %r501;
$L__BB6_19:
	bar.sync 	0;
	setp.ne.s32 	%p55, %r5, 0;
	@%p55 bra 	$L__BB6_46;
	ld.shared.u32 	%r451, [_ZZN3cub18CUB_300001_SM_10006detail6reduce18DeviceReduceKernelINS2_10policy_hubIiyN4cuda3std3__44plusIiEEE10Policy1000EN6thrust24THRUST_300001_SM_1000_NS6detail15normal_iteratorINSD_10device_ptrIiEEEEyS9_iNS7_10__identityEEEvT0_PT3_T1_NS0_13GridEvenShareISN_EET2_T4_E12temp_storage+12];
	add.s32 	%r452, %r451, %r501;
	ld.shared.u32 	%r453, [_ZZN3cub18CUB_300001_SM_10006detail6reduce18DeviceReduceKernelINS2_10policy_hubIiyN4cuda3std3__44plusIiEEE10Policy1000EN6thrust24THRUST_300001_SM_1000_NS6detail15normal_iteratorINSD_10device_ptrIiEEEEyS9_iNS7_10__identityEEEvT0_PT3_T1_NS0_13GridEvenShareISN_EET2_T4_E12temp_storage+16];
	add.s32 	%r454, %r452, %r453;
	ld.shared.u32 	%r455, [_ZZN3cub18CUB_300001_SM_10006detail6reduce18DeviceReduceKernelINS2_10policy_hubIiyN4cuda3std3__44plusIiEEE10Policy1000EN6thrust24THRUST_300001_SM_1000_NS6detail15normal_iteratorINSD_10device_ptrIiEEEEyS9_iNS7_10__identityEEEvT0_PT3_T1_NS0_13GridEvenShareISN_EET2_T4_E12temp_storage+20];
	add.s32 	%r456, %r454, %r455;
	ld.shared.u32 	%r457, [_ZZN3cub18CUB_300001_SM_10006detail6reduce18DeviceReduceKernelINS2_10policy_hubIiyN4cuda3std3__44plusIiEEE10Policy1000EN6thrust24THRUST_300001_SM_1000_NS6detail15normal_iteratorINSD_10device_ptrIiEEEEyS9_iNS7_10__identityEEEvT0_PT3_T1_NS0_13GridEvenShareISN_EET2_T4_E12temp_storage+24];
	add.s32 	%r458, %r456, %r457;
	ld.shared.u32 	%r459, [_ZZN3cub18CUB_300001_SM_10006detail6reduce18DeviceReduceKernelINS2_10policy_hubIiyN4cuda3std3__44plusIiEEE10Policy1000EN6thrust24THRUST_300001_SM_1000_NS6detail15normal_iteratorINSD_10device_ptrIiEEEEyS9_iNS7_10__identityEEEvT0_PT3_T1_NS0_13GridEvenShareISN_EET2_T4_E12temp_storage+28];
	add.s32 	%r460, %r458, %r459;
	ld.shared.u32 	%r461, [_ZZN3cub18CUB_300001_SM_10006detail6reduce18DeviceReduceKernelINS2_10policy_hubIiyN4cuda3std3__44plusIiEEE10Policy1000EN6thrust24THRUST_300001_SM_1000_NS6detail15normal_iteratorINSD_10device_ptrIiEEEEyS9_iNS7_10__identityEEEvT0_PT3_T1_NS0_13GridEvenShareISN_EET2_T4_E12temp_storage+32];
	add.s32 	%r462, %r460, %r461;
	ld.shared.u32 	%r463, [_ZZN3cub18CUB_300001_SM_10006detail6reduce18DeviceReduceKernelINS2_10policy_hubIiyN4cuda3std3__44plusIiEEE10Policy1000EN6thrust24THRUST_300001_SM_1000_NS6detail15normal_iteratorINSD_10device_ptrIiEEEEyS9_iNS7_10__identityEEEvT0_PT3_T1_NS0_13GridEvenShareISN_EET2_T4_E12temp_storage+36];
	add.s32 	%r501, %r462, %r463;
	bra.uni 	$L__BB6_46;
$L__BB6_21:
	// begin inline asm
	mov.u32 %r353, %laneid;
	// end inline asm
	and.b32  	%r379, %r5, 992;
	add.s32 	%r380, %r379, 32;
	setp.gt.s32 	%p34, %r380, %r4;
	not.b32 	%r381, %r379;
	add.s32 	%r382, %r4, %r381;
	selp.b32 	%r377, %r382, 31, %p34;
	mov.b32 	%r356, 1;
	mov.b32 	%r378, -1;
	// begin inline asm
	shfl.sync.down.b32 %r354, %r482, %r356, %r377, %r378;
	// end inline asm
	setp.lt.s32 	%p35, %r353, %r377;
	selp.b32 	%r383, %r354, 0, %p35;
	add.s32 	%r360, %r383, %r482;
	mov.b32 	%r361, 2;
	// begin inline asm
	shfl.sync.down.b32 %r359, %r360, %r361, %r377, %r378;
	// end inline asm
	add.s32 	%r384, %r353, 2;
	setp.gt.s32 	%p36, %r384, %r377;
	selp.b32 	%r385, 0, %r359, %p36;
	add.s32 	%r365, %r360, %r385;
	mov.b32 	%r366, 4;
	// begin inline asm
	shfl.sync.down.b32 %r364, %r365, %r366, %r377, %r378;
	// end inline asm
	add.s32 	%r386, %r353, 4;
	setp.gt.s32 	%p37, %r386, %r377;
	selp.b32 	%r387, 0, %r364, %p37;
	add.s32 	%r370, %r365, %r387;
	mov.b32 	%r371, 8;
	// begin inline asm
	shfl.sync.down.b32 %r369, %r370, %r371, %r377, %r378;
	// end inline asm
	add.s32 	%r388, %r353, 8;
	setp.gt.s32 	%p38, %r388, %r377;
	selp.b32 	%r389, 0, %r369, %p38;
	add.s32 	%r375, %r370, %r389;
	mov.b32 	%r376, 16;
	// begin inline asm
	shfl.sync.down.b32 %r374, %r375, %r376, %r377, %r378;
	// end inline asm
	add.s32 	%r390, %r353, 16;
	setp.gt.s32 	%p39, %r390, %r377;
	selp.b32 	%r391, 0, %r374, %p39;
	add.s32 	%r501, %r375, %r391;
	setp.ne.s32 	%p40, %r353, 0;
	@%p40 bra 	$L__BB6_23;
	shr.u32 	%r392, %r5, 3;
	and.b32  	%r393, %r392, 124;
	mov.u32 	%r394, _ZZN3cub18CUB_300001_SM_10006detail6reduce18DeviceReduceKernelINS2_10policy_hubIiyN4cuda3std3__44plusIiEEE10Policy1000EN6thrust24THRUST_300001_SM_1000_NS6detail15normal_iteratorINSD_10device_ptrIiEEEEyS9_iNS7_10__identityEEEvT0_PT3_T1_NS0_13GridEvenShareISN_EET2_T4_E12temp_storage;
	add.s32 	%r395, %r394, %r393;
	st.shared.u32 	[%r395+8], %r501;
$L__BB6_23:
	bar.sync 	0;
	setp.ne.s32 	%p41, %r5, 0;
	@%p41 bra 	$L__BB6_46;
	setp.gt.s32 	%p42, %r4, 32;
	ld.shared.u32 	%r396, [_ZZN3cub18CUB_300001_SM_10006detail6reduce18DeviceReduceKernelINS2_10policy_hubIiyN4cuda3std3__44plusIiEEE10Policy1000EN6thrust24THRUST_300001_SM_1000_NS6detail15normal_iteratorINSD_10device_ptrIiEEEEyS9_iNS7_10__identityEEEvT0_PT3_T1_NS0_13GridEvenShareISN_EET2_T4_E12temp_storage+12];
	selp.b32 	%r397, %r396, 0, %p42;
	add.s32 	%r398, %r397, %r501;
	setp.gt.s32 	%p43, %r4, 64;
	ld.shared.u32 	%r399, [_ZZN3cub18CUB_300001_SM_10006detail6reduce18DeviceReduceKernelINS2_10policy_hubIiyN4cuda3std3__44plusIiEEE10Policy1000EN6thrust24THRUST_300001_SM_1000_NS6detail15normal_iteratorINSD_10device_ptrIiEEEEyS9_iNS7_10__identityEEEvT0_PT3_T1_NS0_13GridEvenShareISN_EET2_T4_E12temp_storage+16];
	selp.b32 	%r400, %r399, 0, %p43;
	add.s32 	%r401, %r398, %r400;
	setp.gt.s32 	%p44, %r4, 96;
	ld.shared.u32 	%r402, [_ZZN3cub18CUB_300001_SM_10006detail6reduce18DeviceReduceKernelINS2_10policy_hubIiyN4cuda3std3__44plusIiEEE10Policy1000EN6thrust24THRUST_300001_SM_1000_NS6detail15normal_iteratorINSD_10device_ptrIiEEEEyS9_iNS7_10__identityEEEvT0_PT3_T1_NS0_13GridEvenShareISN_EET2_T4_E12temp_storage+20];
	selp.b32 	%r403, %r402, 0, %p44;
	add.s32 	%r404, %r401, %r403;
	setp.gt.s32 	%p45, %r4, 128;
	ld.shared.u32 	%r405, [_ZZN3cub18CUB_300001_SM_10006detail6reduce18DeviceReduceKernelINS2_10policy_hubIiyN4cuda3std3__44plusIiEEE10Policy1000EN6thrust24THRUST_300001_SM_1000_NS6detail15normal_iteratorINSD_10device_ptrIiEEEEyS9_iNS7_10__identityEEEvT0_PT3_T1_NS0_13GridEvenShareISN_EET2_T4_E12temp_storage+24];
	selp.b32 	%r406, %r405, 0, %p45;
	add.s32 	%r407, %r404, %r406;
	setp.gt.s32 	%p46, %r4, 160;
	ld.shared.u32 	%r408, [_ZZN3cub18CUB_300001_SM_10006detail6reduce18DeviceReduceKernelINS2_10policy_hubIiyN4cuda3std3__44plusIiEEE10Policy1000EN6thrust24THRUST_300001_SM_1000_NS6detail15normal_iteratorINSD_10device_ptrIiEEEEyS9_iNS7_10__identityEEEvT0_PT3_T1_NS0_13GridEvenShareISN_EET2_T4_E12temp_storage+28];
	selp.b32 	%r409, %r408, 0, %p46;
	add.s32 	%r410, %r407, %r409;
	setp.gt.s32 	%p47, %r4, 192;
	ld.shared.u32 	%r411, [_ZZN3cub18CUB_300001_SM_10006detail6reduce18DeviceReduceKernelINS2_10policy_hubIiyN4cuda3std3__44plusIiEEE10Policy1000EN6thrust24THRUST_300001_SM_1000_NS6detail15normal_iteratorINSD_10device_ptrIiEEEEyS9_iNS7_10__identityEEEvT0_PT3_T1_NS0_13GridEvenShareISN_EET2_T4_E12temp_storage+32];
	selp.b32 	%r412, %r411, 0, %p47;
	add.s32 	%r413, %r410, %r412;
	setp.gt.s32 	%p48, %r4, 224;
	ld.shared.u32 	%r414, [_ZZN3cub18CUB_300001_SM_10006detail6reduce18DeviceReduceKernelINS2_10policy_hubIiyN4cuda3std3__44plusIiEEE10Policy1000EN6thrust24THRUST_300001_SM_1000_NS6detail15normal_iteratorINSD_10device_ptrIiEEEEyS9_iNS7_10__identityEEEvT0_PT3_T1_NS0_13GridEvenShareISN_EET2_T4_E12temp_storage+36];
	selp.b32 	%r415, %r414, 0, %p48;
	add.s32 	%r501, %r413, %r415;
	bra.uni 	$L__BB6_46;
$L__BB6_25:
	cvt.u32.u64 	%r90, %rd4;
	mov.u32 	%r46, %tid.x;
	add.s32 	%r91, %r46, %r90;
	mul.wide.u32 	%rd26, %r91, 4;
	add.s64 	%rd27, %rd2, %rd26;
	ld.global.u32 	%r92, [%rd27];
	ld.global.u32 	%r93, [%rd27+1024];
	ld.global.u32 	%r94, [%rd27+2048];
	ld.global.u32 	%r95, [%rd27+3072];
	ld.global.u32 	%r96, [%rd27+4096];
	ld.global.u32 	%r97, [%rd27+5120];
	ld.global.u32 	%r98, [%rd27+6144];
	ld.global.u32 	%r99, [%rd27+7168];
	ld.global.u32 	%r100, [%rd27+8192];
	ld.global.u32 	%r101, [%rd27+9216];
	ld.global.u32 	%r102, [%rd27+10240];
	ld.global.u32 	%r103, [%rd27+11264];
	ld.global.u32 	%r104, [%rd27+12288];
	ld.global.u32 	%r105, [%rd27+13312];
	ld.global.u32 	%r106, [%rd27+14336];
	ld.global.u32 	%r107, [%rd27+15360];
	add.s32 	%r108, %r93, %r92;
	add.s32 	%r109, %r94, %r108;
	add.s32 	%r110, %r95, %r109;
	add.s32 	%r111, %r96, %r110;
	add.s32 	%r112, %r97, %r111;
	add.s32 	%r113, %r98, %r112;
	add.s32 	%r114, %r99, %r113;
	add.s32 	%r115, %r100, %r114;
	add.s32 	%r116, %r101, %r115;
	add.s32 	%r117, %r102, %r116;
	add.s32 	%r118, %r103, %r117;
	add.s32 	%r119, %r104, %r118;
	add.s32 	%r120, %r105, %r119;
	add.s32 	%r121, %r106, %r120;
	add.s32 	%r500, %r107, %r121;
	setp.lt.u64 	%p2, %rd5, %rd3;
	@%p2 bra 	$L__BB6_42;
	cvt.u32.u64 	%r123, %rd3;
	cvt.u64.u32 	%rd28, %r46;
	add.s64 	%rd74, %rd4, %rd3;
	cvt.u32.u64 	%r48, %rd1;
	not.b32 	%r125, %r46;
	add.s32 	%r126, %r125, %r48;
	sub.s32 	%r127, %r126, %r123;
	sub.s32 	%r483, %r127, %r90;
	add.s64 	%rd29, %rd74, %rd28;
	shl.b64 	%rd30, %rd29, 2;
	add.s64 	%rd31, %rd30, %rd2;
	add.s64 	%rd73, %rd31, 8192;
	mov.b32 	%r484, 0;
	shl.b32 	%r128, %r1, 12;
	mov.u64 	%rd75, %rd4;
$L__BB6_27:
	cvt.s64.s32 	%rd15, %r128;
	add.s64 	%rd75, %rd75, %rd15;
	add.s64 	%rd32, %rd1, -4096;
	setp.gt.u64 	%p3, %rd75, %rd32;
	@%p3 bra 	$L__BB6_29;
	shl.b32 	%r129, %r1, 12;
	cvt.s64.s32 	%rd33, %r129;
	cvt.u64.u32 	%rd34, %r46;
	add.s64 	%rd35, %rd75, %rd34;
	shl.b64 	%rd36, %rd35, 2;
	add.s64 	%rd37, %rd2, %rd36;
	ld.global.u32 	%r130, [%rd37];
	ld.global.u32 	%r131, [%rd37+1024];
	ld.global.u32 	%r132, [%rd37+2048];
	ld.global.u32 	%r133, [%rd37+3072];
	ld.global.u32 	%r134, [%rd37+4096];
	ld.global.u32 	%r135, [%rd37+5120];
	ld.global.u32 	%r136, [%rd37+6144];
	ld.global.u32 	%r137, [%rd37+7168];
	ld.global.u32 	%r138, [%rd37+8192];
	ld.global.u32 	%r139, [%rd37+9216];
	ld.global.u32 	%r140, [%rd37+10240];
	ld.global.u32 	%r141, [%rd37+11264];
	ld.global.u32 	%r142, [%rd37+12288];
	ld.global.u32 	%r143, [%rd37+13312];
	ld.global.u32 	%r144, [%rd37+14336];
	ld.global.u32 	%r145, [%rd37+15360];
	add.s32 	%r146, %r130, %r500;
	add.s32 	%r147, %r131, %r146;
	add.s32 	%r148, %r132, %r147;
	add.s32 	%r149, %r133, %r148;
	add.s32 	%r150, %r134, %r149;
	add.s32 	%r151, %r135, %r150;
	add.s32 	%r152, %r136, %r151;
	add.s32 	%r153, %r137, %r152;
	add.s32 	%r154, %r138, %r153;
	add.s32 	%r155, %r139, %r154;
	add.s32 	%r156, %r140, %r155;
	add.s32 	%r157, %r141, %r156;
	add.s32 	%r158, %r142, %r157;
	add.s32 	%r159, %r143, %r158;
	add.s32 	%r160, %r144, %r159;
	add.s32 	%r500, %r145, %r160;
	sub.s64 	%rd38, %rd1, %rd75;
	setp.lt.u64 	%p4, %rd38, %rd33;
	add.s32 	%r484, %r484, 1;
	add.s64 	%rd74, %rd74, %rd33;
	sub.s32 	%r483, %r483, %r129;
	mul.wide.s32 	%rd39, %r129, 4;
	add.s64 	%rd73, %rd73, %rd39;
	@%p4 bra 	$L__BB6_42;
	bra.uni 	$L__BB6_27;
$L__BB6_29:
	setp.le.u64 	%p5, %rd1, %rd75;
	cvt.u32.u64 	%r161, %rd75;
	cvt.u32.u64 	%r162, %rd1;
	sub.s32 	%r163, %r162, %r161;
	setp.ge.s32 	%p6, %r46, %r163;
	or.pred  	%p7, %p5, %p6;
	@%p7 bra 	$L__BB6_42;
	cvt.u32.u64 	%r166, %rd15;
	cvt.u32.u64 	%r167, %rd4;
	not.b32 	%r168, %r46;
	add.s32 	%r169, %r168, %r48;
	add.s32 	%r170, %r166, %r167;
	sub.s32 	%r171, %r169, %r170;
	mul.lo.s32 	%r172, %r1, %r484;
	shl.b32 	%r173, %r172, 12;
	sub.s32 	%r174, %r171, %r173;
	shr.u32 	%r175, %r174, 8;
	add.s32 	%r56, %r175, 1;
	and.b32  	%r57, %r56, 15;
	setp.lt.u32 	%p8, %r174, 3840;
	mov.u32 	%r490, %r46;
	@%p8 bra 	$L__BB6_33;
	shr.u32 	%r176, %r483, 8;
	add.s32 	%r177, %r176, 1;
	and.b32  	%r178, %r177, 33554416;
	neg.s32 	%r486, %r178;
	mov.u32 	%r490, %r46;
$L__BB6_32:
	.pragma "nounroll";
	ld.global.u32 	%r179, [%rd73+-8192];
	add.s32 	%r180, %r179, %r500;
	ld.global.u32 	%r181, [%rd73+-7168];
	add.s32 	%r182, %r181, %r180;
	ld.global.u32 	%r183, [%rd73+-6144];
	add.s32 	%r184, %r183, %r182;
	ld.global.u32 	%r185, [%rd73+-5120];
	add.s32 	%r186, %r185, %r184;
	ld.global.u32 	%r187, [%rd73+-4096];
	add.s32 	%r188, %r187, %r186;
	ld.global.u32 	%r189, [%rd73+-3072];
	add.s32 	%r190, %r189, %r188;
	ld.global.u32 	%r191, [%rd73+-2048];
	add.s32 	%r192, %r191, %r190;
	ld.global.u32 	%r193, [%rd73+-1024];
	add.s32 	%r194, %r193, %r192;
	ld.global.u32 	%r195, [%rd73];
	add.s32 	%r196, %r195, %r194;
	ld.global.u32 	%r197, [%rd73+1024];
	add.s32 	%r198, %r197, %r196;
	ld.global.u32 	%r199, [%rd73+2048];
	add.s32 	%r200, %r199, %r198;
	ld.global.u32 	%r201, [%rd73+3072];
	add.s32 	%r202, %r201, %r200;
	ld.global.u32 	%r203, [%rd73+4096];
	add.s32 	%r204, %r203, %r202;
	ld.global.u32 	%r205, [%rd73+5120];
	add.s32 	%r206, %r205, %r204;
	ld.global.u32 	%r207, [%rd73+6144];
	add.s32 	%r208, %r207, %r206;
	ld.global.u32 	%r209, [%rd73+7168];
	add.s32 	%r500, %r209, %r208;
	add.s32 	%r490, %r490, 4096;
	add.s32 	%r486, %r486, 16;
	add.s64 	%rd73, %rd73, 16384;
	setp.ne.s32 	%p9, %r486, 0;
	@%p9 bra 	$L__BB6_32;
$L__BB6_33:
	setp.eq.s32 	%p10, %r57, 0;
	@%p10 bra 	$L__BB6_42;
	and.b32  	%r68, %r56, 7;
	setp.lt.u32 	%p11, %r57, 8;
	@%p11 bra 	$L__BB6_36;
	cvt.u64.u32 	%rd40, %r490;
	add.s64 	%rd41, %rd75, %rd40;
	shl.b64 	%rd42, %rd41, 2;
	add.s64 	%rd43, %rd2, %rd42;
	ld.global.u32 	%r211, [%rd43];
	add.s32 	%r212, %r211, %r500;
	ld.global.u32 	%r213, [%rd43+1024];
	add.s32 	%r214, %r213, %r212;
	ld.global.u32 	%r215, [%rd43+2048];
	add.s32 	%r216, %r215, %r214;
	ld.global.u32 	%r217, [%rd43+3072];
	add.s32 	%r218, %r217, %r216;
	ld.global.u32 	%r219, [%rd43+4096];
	add.s32 	%r220, %r219, %r218;
	ld.global.u32 	%r221, [%rd43+5120];
	add.s32 	%r222, %r221, %r220;
	ld.global.u32 	%r223, [%rd43+6144];
	add.s32 	%r224, %r223, %r222;
	ld.global.u32 	%r225, [%rd43+7168];
	add.s32 	%r500, %r225, %r224;
	add.s32 	%r490, %r490, 2048;
$L__BB6_36:
	setp.eq.s32 	%p12, %r68, 0;
	@%p12 bra 	$L__BB6_42;
	setp.lt.u32 	%p13, %r68, 4;
	@%p13 bra 	$L__BB6_39;
	cvt.u64.u32 	%rd44, %r490;
	add.s64 	%rd45, %rd75, %rd44;
	shl.b64 	%rd46, %rd45, 2;
	add.s64 	%rd47, %rd2, %rd46;
	ld.global.u32 	%r227, [%rd47];
	add.s32 	%r228, %r227, %r500;
	ld.global.u32 	%r229, [%rd47+1024];
	add.s32 	%r230, %r229, %r228;
	ld.global.u32 	%r231, [%rd47+2048];
	add.s32 	%r232, %r231, %r230;
	ld.global.u32 	%r233, [%rd47+3072];
	add.s32 	%r500, %r233, %r232;
	add.s32 	%r490, %r490, 1024;
$L__BB6_39:
	and.b32  	%r234, %r56, 3;
	setp.eq.s32 	%p14, %r234, 0;
	@%p14 bra 	$L__BB6_42;
	cvt.u64.u32 	%rd48, %r490;
	add.s64 	%rd49, %rd48, %rd74;
	shl.b64 	%rd50, %rd49, 2;
	add.s64 	%rd77, %rd2, %rd50;
	cvt.u16.u32 	%rs1, %r483;
	shr.u16 	%rs2, %rs1, 8;
	add.s16 	%rs3, %rs2, 1;
	cvt.u32.u16 	%r235, %rs3;
	and.b32  	%r236, %r235, 3;
	neg.s32 	%r498, %r236;
$L__BB6_41:
	.pragma "nounroll";
	ld.global.u32 	%r237, [%rd77];
	add.s32 	%r500, %r237, %r500;
	add.s64 	%rd77, %rd77, 1024;
	add.s32 	%r498, %r498, 1;
	setp.ne.s32 	%p15, %r498, 0;
	@%p15 bra 	$L__BB6_41;
$L__BB6_42:
	// begin inline asm
	mov.u32 %r238, %laneid;
	// end inline asm
	mov.b32 	%r241, 1;
	mov.b32 	%r262, 31;
	mov.b32 	%r263, -1;
	// begin inline asm
	shfl.sync.down.b32 %r239, %r500, %r241, %r262, %r263;
	// end inline asm
	setp.gt.s32 	%p16, %r238, 30;
	selp.b32 	%r264, 0, %r239, %p16;
	add.s32 	%r245, %r264, %r500;
	mov.b32 	%r246, 2;
	// begin inline asm
	shfl.sync.down.b32 %r244, %r245, %r246, %r262, %r263;
	// end inline asm
	setp.gt.s32 	%p17, %r238, 29;
	selp.b32 	%r265, 0, %r244, %p17;
	add.s32 	%r250, %r245, %r265;
	mov.b32 	%r251, 4;
	// begin inline asm
	shfl.sync.down.b32 %r249, %r250, %r251, %r262, %r263;
	// end inline asm
	setp.gt.s32 	%p18, %r238, 27;
	selp.b32 	%r266, 0, %r249, %p18;
	add.s32 	%r255, %r250, %r266;
	mov.b32 	%r256, 8;
	// begin inline asm
	shfl.sync.down.b32 %r254, %r255, %r256, %r262, %r263;
	// end inline asm
	setp.gt.s32 	%p19, %r238, 23;
	selp.b32 	%r267, 0, %r254, %p19;
	add.s32 	%r260, %r255, %r267;
	mov.b32 	%r261, 16;
	// begin inline asm
	shfl.sync.down.b32 %r259, %r260, %r261, %r262, %r263;
	// end inline asm
	setp.gt.s32 	%p20, %r238, 15;
	selp.b32 	%r268, 0, %r259, %p20;
	add.s32 	%r501, %r260, %r268;
	setp.ne.s32 	%p21, %r238, 0;
	@%p21 bra 	$L__BB6_44;
	shr.u32 	%r269, %r46, 3;
	and.b32  	%r270, %r269, 124;
	mov.u32 	%r271, _ZZN3cub18CUB_300001_SM_10006detail6reduce18DeviceReduceKernelINS2_10policy_hubIiyN4cuda3std3__44plusIiEEE10Policy1000EN6thrust24THRUST_300001_SM_1000_NS6detail15normal_iteratorINSD_10device_ptrIiEEEEyS9_iNS7_10__identityEEEvT0_PT3_T1_NS0_13GridEvenShareISN_EET2_T4_E12temp_storage;
	add.s32 	%r272, %r271, %r270;
	st.shared.u32 	[%r272+8], %r501;
$L__BB6_44:
	bar.sync 	0;
	setp.ne.s32 	%p22, %r46, 0;
	@%p22 bra 	$L__BB6_46;
	ld.shared.u32 	%r273, [_ZZN3cub18CUB_300001_SM_10006detail6reduce18DeviceReduceKernelINS2_10policy_hubIiyN4cuda3std3__44plusIiEEE10Policy1000EN6thrust24THRUST_300001_SM_1000_NS6detail15normal_iteratorINSD_10device_ptrIiEEEEyS9_iNS7_10__identityEEEvT0_PT3_T1_NS0_13GridEvenShareISN_EET2_T4_E12temp_storage+12];
	add.s32 	%r274, %r273, %r501;
	ld.shared.u32 	%r275, [_ZZN3cub18CUB_300001_SM_10006detail6reduce18DeviceReduceKernelINS2_10policy_hubIiyN4cuda3std3__44plusIiEEE10Policy1000EN6thrust24THRUST_300001_SM_1000_NS6detail15normal_iteratorINSD_10device_ptrIiEEEEyS9_iNS7_10__identityEEEvT0_PT3_T1_NS0_13GridEvenShareISN_EET2_T4_E12temp_storage+16];
	add.s32 	%r276, %r274, %r275;
	ld.shared.u32 	%r277, [_ZZN3cub18CUB_300001_SM_10006detail6reduce18DeviceReduceKernelINS2_10policy_hubIiyN4cuda3std3__44plusIiEEE10Policy1000EN6thrust24THRUST_300001_SM_1000_NS6detail15normal_iteratorINSD_10device_ptrIiEEEEyS9_iNS7_10__identityEEEvT0_PT3_T1_NS0_13GridEvenShareISN_EET2_T4_E12temp_storage+20];
	add.s32 	%r278, %r276, %r277;
	ld.shared.u32 	%r279, [_ZZN3cub18CUB_300001_SM_10006detail6reduce18DeviceReduceKernelINS2_10policy_hubIiyN4cuda3std3__44plusIiEEE10Policy1000EN6thrust24THRUST_300001_SM_1000_NS6detail15normal_iteratorINSD_10device_ptrIiEEEEyS9_iNS7_10__identityEEEvT0_PT3_T1_NS0_13GridEvenShareISN_EET2_T4_E12temp_storage+24];
	add.s32 	%r280, %r278, %r279;
	ld.shared.u32 	%r281, [_ZZN3cub18CUB_300001_SM_10006detail6reduce18DeviceReduceKernelINS2_10policy_hubIiyN4cuda3std3__44plusIiEEE10Policy1000EN6thrust24THRUST_300001_SM_1000_NS6detail15normal_iteratorINSD_10device_ptrIiEEEEyS9_iNS7_10__identityEEEvT0_PT3_T1_NS0_13GridEvenShareISN_EET2_T4_E12temp_storage+28];
	add.s32 	%r282, %r280, %r281;
	ld.shared.u32 	%r283, [_ZZN3cub18CUB_300001_SM_10006detail6reduce18DeviceReduceKernelINS2_10policy_hubIiyN4cuda3std3__44plusIiEEE10Policy1000EN6thrust24THRUST_300001_SM_1000_NS6detail15normal_iteratorINSD_10device_ptrIiEEEEyS9_iNS7_10__identityEEEvT0_PT3_T1_NS0_13GridEvenShareISN_EET2_T4_E12temp_storage+32];
	add.s32 	%r284, %r282, %r283;
	ld.shared.u32 	%r285, [_ZZN3cub18CUB_300001_SM_10006detail6reduce18DeviceReduceKernelINS2_10policy_hubIiyN4cuda3std3__44plusIiEEE10Policy1000EN6thrust24THRUST_300001_SM_1000_NS6detail15normal_iteratorINSD_10device_ptrIiEEEEyS9_iNS7_10__identityEEEvT0_PT3_T1_NS0_13GridEvenShareISN_EET2_T4_E12temp_storage+36];
	add.s32 	%r501, %r284, %r285;
$L__BB6_46:
	mov.u32 	%r464, %tid.x;
	setp.ne.s32 	%p56, %r464, 0;
	@%p56 bra 	$L__BB6_48;
	ld.param.u64 	%rd71, [_ZN3cub18CUB_300001_SM_10006detail6reduce18DeviceReduceKernelINS2_10policy_hubIiyN4cuda3std3__44plusIiEEE10Policy1000EN6thrust24THRUST_300001_SM_1000_NS6detail15normal_iteratorINSD_10device_ptrIiEEEEyS9_iNS7_10__identityEEEvT0_PT3_T1_NS0_13GridEvenShareISN_EET2_T4__param_1];
	cvta.to.global.u64 	%rd68, %rd71;
	mul.wide.u32 	%rd69, %r2, 4;
	add.s64 	%rd70, %rd68, %rd69;
	st.global.u32 	[%rd70], %r501;
$L__BB6_48:
	ret;

}
	// .globl	_ZN3cub18CUB_300001_SM_10006detail6reduce28DeviceReduceSingleTileKernelINS2_10policy_hubIiyN4cuda3std3__44plusIiEEE10Policy1000EPiSC_iS9_iiNS7_10__identityEEEvT0_T1_T2_T3_T4_T6_
.visible .entry _ZN3cub18CUB_300001_SM_10006detail6reduce28DeviceReduceSingleTileKernelINS2_10policy_hubIiyN4cuda3std3__44plusIiEEE10Policy1000EPiSC_iS9_iiNS7_10__identityEEEvT0_T1_T2_T3_T4_T6_(
	.param .u64 .ptr .align 1 _ZN3cub18CUB_300001_SM_10006detail6reduce28DeviceReduceSingleTileKernelINS2_10policy_hubIiyN4cuda3std3__44plusIiEEE10Policy1000EPiSC_iS9_iiNS7_10__identityEEEvT0_T1_T2_T3_T4_T6__param_0,
	.param .u64 .ptr .align 1 _ZN3cub18CUB_300001_SM_10006detail6reduce28DeviceReduceSingleTileKernelINS2_10policy_hubIiyN4cuda3std3__44plusIiEEE10Policy1000EPiSC_iS9_iiNS7_10__identityEEEvT0_T1_T2_T3_T4_T6__param_1,
	.param .u32 _ZN3cub18CUB_300001_SM_10006detail6reduce28DeviceReduceSingleTileKernelINS2_10policy_hubIiyN4cuda3std3__44plusIiEEE10Policy1000EPiSC_iS9_iiNS7_10__identityEEEvT0_T1_T2_T3_T4_T6__param_2,
	.param .align 1 .b8 _ZN3cub18CUB_300001_SM_10006detail6reduce28DeviceReduceSingleTileKernelINS2_10policy_hubIiyN4cuda3std3__44plusIiEEE10Policy1000EPiSC_iS9_iiNS7_10__identityEEEvT0_T1_T2_T3_T4_T6__param_3[1],
	.param .u32 _ZN3cub18CUB_300001_SM_10006detail6reduce28DeviceReduceSingleTileKernelINS2_10policy_hubIiyN4cuda3std3__44plusIiEEE10Policy1000EPiSC_iS9_iiNS7_10__identityEEEvT0_T1_T2_T3_T4_T6__param_4,
	.param .align 1 .b8 _ZN3cub18CUB_300001_SM_10006detail6reduce28DeviceReduceSingleTileKernelINS2_10policy_hubIiyN4cuda3std3__44plusIiEEE10Policy1000EPiSC_iS9_iiNS7_10__identityEEEvT0_T1_T2_T3_T4_T6__param_5[1]
)
.maxntid 256
.minnctapersm 1
{
	.reg .pred 	%p<97>;
	.reg .b32 	%r<687>;
	.reg .b64 	%rd<125>;
	// demoted variable
	.shared .align 4 .b8 _ZZN3cub18CUB_300001_SM_10006detail6reduce28DeviceReduceSingleTileKernelINS2_10policy_hubIiyN4cuda3std3__44plusIiEEE10Policy1000EPiSC_iS9_iiNS7_10__identityEEEvT0_T1_T2_T3_T4_T6_E12temp_storage[44];
	ld.param.u64 	%rd16, [_ZN3cub18CUB_300001_SM_10006detail6reduce28DeviceReduceSingleTileKernelINS2_10policy_hubIiyN4cuda3std3__44plusIiEEE10Policy1000EPiSC_iS9_iiNS7_10__identityEEEvT0_T1_T2_T3_T4_T6__param_0];
	ld.param.u64 	%rd17, [_ZN3cub18CUB_300001_SM_10006detail6reduce28DeviceReduceSingleTileKernelINS2_10policy_hubIiyN4cuda3std3__44plusIiEEE10Policy1000EPiSC_iS9_iiNS7_10__identityEEEvT0_T1_T2_T3_T4_T6__param_1];
	ld.param.u32 	%r120, [_ZN3cub18CUB_300001_SM_10006detail6reduce28DeviceReduceSingleTileKernelINS2_10policy_hubIiyN4cuda3std3__44plusIiEEE10Policy1000EPiSC_iS9_iiNS7_10__identityEEEvT0_T1_T2_T3_T4_T6__param_2];
	ld.param.u32 	%r121, [_ZN3cub18CUB_300001_SM_10006detail6reduce28DeviceReduceSingleTileKernelINS2_10policy_hubIiyN4cuda3std3__44plusIiEEE10Policy1000EPiSC_iS9_iiNS7_10__identityEEEvT0_T1_T2_T3_T4_T6__param_4];
	cvta.to.global.u64 	%rd1, %rd17;
	setp.ne.s32 	%p1, %r120, 0;
	@%p1 bra 	$L__BB7_3;
	mov.u32 	%r633, %tid.x;
	setp.ne.s32 	%p96, %r633, 0;
	@%p96 bra 	$L__BB7_74;
	st.global.u32 	[%rd1], %r121;
	bra.uni 	$L__BB7_74;
$L__BB7_3:
	and.b64  	%rd18, %rd16, 15;
	setp.ne.s64 	%p2, %rd18, 0;
	@%p2 bra 	$L__BB7_38;
	setp.gt.s32 	%p49, %r120, 4095;
	@%p49 bra 	$L__BB7_22;
	mov.u32 	%r1, %tid.x;
	setp.ge.s32 	%p66, %r1, %r120;
	mov.b32 	%r644, 0;
	mov.u32 	%r639, %r1;
	@%p66 bra 	$L__BB7_7;
	mul.wide.u32 	%rd113, %r1, 4;
	add.s64 	%rd112, %rd16, %rd113;
	// begin inline asm
	ld.global.nc.u32 %r644, [%rd112];
	// end inline asm
	add.s32 	%r639, %r1, 256;
$L__BB7_7:
	setp.ge.s32 	%p67, %r639, %r120;
	@%p67 bra 	$L__BB7_13;
	not.b32 	%r507, %r639;
	add.s32 	%r6, %r120, %r507;
	and.b32  	%r508, %r6, 768;
	setp.eq.s32 	%p68, %r508, 768;
	@%p68 bra 	$L__BB7_11;
	mul.wide.u32 	%rd114, %r639, 4;
	add.s64 	%rd121, %rd16, %rd114;
	shr.u32 	%r509, %r6, 8;
	add.s32 	%r510, %r509, 1;
	and.b32  	%r511, %r510, 3;
	neg.s32 	%r636, %r511;
$L__BB7_10:
	.pragma "nounroll";
	// begin inline asm
	ld.global.nc.u32 %r512, [%rd121];
	// end inline asm
	add.s32 	%r644, %r512, %r644;
	add.s32 	%r639, %r639, 256;
	add.s64 	%rd121, %rd121, 1024;
	add.s32 	%r636, %r636, 1;
	setp.ne.s32 	%p69, %r636, 0;
	@%p69 bra 	$L__BB7_10;
$L__BB7_11:
	setp.lt.u32 	%p70, %r6, 768;
	@%p70 bra 	$L__BB7_13;
$L__BB7_12:
	mul.wide.s32 	%rd120, %r639, 4;
	add.s64 	%rd116, %rd16, %rd120;
	// begin inline asm
	ld.global.nc.u32 %r513, [%rd116];
	// end inline asm
	add.s32 	%r517, %r513, %r644;
	add.s64 	%rd117, %rd116, 1024;
	// begin inline asm
	ld.global.nc.u32 %r514, [%rd117];
	// end inline asm
	add.s32 	%r518, %r514, %r517;
	add.s64 	%rd118, %rd116, 2048;
	// begin inline asm
	ld.global.nc.u32 %r515, [%rd118];
	// end inline asm
	add.s32 	%r519, %r515, %r518;
	add.s64 	%rd119, %rd116, 3072;
	// begin inline asm
	ld.global.nc.u32 %r516, [%rd119];
	// end inline asm
	add.s32 	%r644, %r516, %r519;
	add.s32 	%r639, %r639, 1024;
	setp.lt.s32 	%p71, %r639, %r120;
	@%p71 bra 	$L__BB7_12;
$L__BB7_13:
	setp.lt.s32 	%p72, %r120, 256;
	@%p72 bra 	$L__BB7_18;
	// begin inline asm
	mov.u32 %r583, %laneid;
	// end inline asm
	mov.b32 	%r586, 1;
	mov.b32 	%r607, 31;
	mov.b32 	%r608, -1;
	// begin inline asm
	shfl.sync.down.b32 %r584, %r644, %r586, %r607, %r608;
	// end inline asm
	setp.gt.s32 	%p88, %r583, 30;
	selp.b32 	%r609, 0, %r584, %p88;
	add.s32 	%r590, %r609, %r644;
	mov.b32 	%r591, 2;
	// begin inline asm
	shfl.sync.down.b32 %r589, %r590, %r591, %r607, %r608;
	// end inline asm
	setp.gt.s32 	%p89, %r583, 29;
	selp.b32 	%r610, 0, %r589, %p89;
	add.s32 	%r595, %r590, %r610;
	mov.b32 	%r596, 4;
	// begin inline asm
	shfl.sync.down.b32 %r594, %r595, %r596, %r607, %r608;
	// end inline asm
	setp.gt.s32 	%p90, %r583, 27;
	selp.b32 	%r611, 0, %r594, %p90;
	add.s32 	%r600, %r595, %r611;
	mov.b32 	%r601, 8;
	// begin inline asm
	shfl.sync.down.b32 %r599, %r600, %r601, %r607, %r608;
	// end inline asm
	setp.gt.s32 	%p91, %r583, 23;
	selp.b32 	%r612, 0, %r599, %p91;
	add.s32 	%r605, %r600, %r612;
	mov.b32 	%r606, 16;
	// begin inline asm
	shfl.sync.down.b32 %r604, %r605, %r606, %r607, %r608;
	// end inline asm
	setp.gt.s32 	%p92, %r583, 15;
	selp.b32 	%r613, 0, %r604, %p92;
	add.s32 	%r686, %r605, %r613;
	setp.ne.s32 	%p93, %r583, 0;
	@%p93 bra 	$L__BB7_16;
	shr.u32 	%r614, %r1, 3;
	and.b32  	%r615, %r614, 124;
	mov.u32 	%r616, _ZZN3cub18CUB_300001_SM_10006detail6reduce28DeviceReduceSingleTileKernelINS2_10policy_hubIiyN4cuda3std3__44plusIiEEE10Policy1000EPiSC_iS9_iiNS7_10__identityEEEvT0_T1_T2_T3_T4_T6_E12temp_storage;
	add.s32 	%r617, %r616, %r615;
	st.shared.u32 	[%r617+8], %r686;
$L__BB7_16:
	bar.sync 	0;
	setp.ne.s32 	%p94, %r1, 0;
	@%p94 bra 	$L__BB7_72;
	ld.shared.u32 	%r618, [_ZZN3cub18CUB_300001_SM_10006detail6reduce28DeviceReduceSingleTileKernelINS2_10policy_hubIiyN4cuda3std3__44plusIiEEE10Policy1000EPiSC_iS9_iiNS7_10__identityEEEvT0_T1_T2_T3_T4_T6_E12temp_storage+12];
	add.s32 	%r619, %r618, %r686;
	ld.shared.u32 	%r620, [_ZZN3cub18CUB_300001_SM_10006detail6reduce28DeviceReduceSingleTileKernelINS2_10policy_hubIiyN4cuda3std3__44plusIiEEE10Policy1000EPiSC_iS9_iiNS7_10__identityEEEvT0_T1_T2_T3_T4_T6_E12temp_storage+16];
	add.s32 	%r621, %r619, %r620;
	ld.shared.u32 	%r622, [_ZZN3cub18CUB_300001_SM_10006detail6reduce28DeviceReduceSingleTileKernelINS2_10policy_hubIiyN4cuda3std3__44plusIiEEE10Policy1000EPiSC_iS9_iiNS7_10__identityEEEvT0_T1_T2_T3_T4_T6_E12temp_storage+20];
	add.s32 	%r623, %r621, %r622;
	ld.shared.u32 	%r624, [_ZZN3cub18CUB_300001_SM_10006detail6reduce28DeviceReduceSingleTileKernelINS2_10policy_hubIiyN4cuda3std3__44plusIiEEE10Policy1000EPiSC_iS9_iiNS7_10__identityEEEvT0_T1_T2_T3_T4_T6_E12temp_storage+24];
	add.s32 	%r625, %r623, %r624;
	ld.shared.u32 	%r626, [_ZZN3cub18CUB_300001_SM_10006detail6reduce28DeviceReduceSingleTileKernelINS2_10policy_hubIiyN4cuda3std3__44plusIiEEE10Policy1000EPiSC_iS9_iiNS7_10__identityEEEvT0_T1_T2_T3_T4_T6_E12temp_storage+28];
	add.s32 	%r627, %r625, %r626;
	ld.shared.u32 	%r628, [_ZZN3cub18CUB_300001_SM_10006detail6reduce28DeviceReduceSingleTileKernelINS2_10policy_hubIiyN4cuda3std3__44plusIiEEE10Policy1000EPiSC_iS9_iiNS7_10__identityEEEvT0_T1_T2_T3_T4_T6_E12temp_storage+32];
	add.s32 	%r629, %r627, %r628;
	ld.shared.u32 	%r630, [_ZZN3cub18CUB_300001_SM_10006detail6reduce28DeviceReduceSingleTileKernelINS2_10policy_hubIiyN4cuda3std3__44plusIiEEE10Policy1000EPiSC_iS9_iiNS7_10__identityEEEvT0_T1_T2_T3_T4_T6_E12temp_storage+36];
	add.s32 	%r686, %r629, %r630;
	bra.uni 	$L__BB7_72;
$L__BB7_18:
	// begin inline asm
	mov.u32 %r520, %laneid;
	// end inline asm
	and.b32  	%r546, %r1, 992;
	add.s32 	%r547, %r546, 32;
	setp.gt.s32 	%p73, %r547, %r120;
	not.b32 	%r548, %r546;
	add.s32 	%r549, %r120, %r548;
	selp.b32 	%r544, %r549, 31, %p73;
	mov.b32 	%r523, 1;
	mov.b32 	%r545, -1;
	// begin inline asm
	shfl.sync.down.b32 %r521, %r644, %r523, %r544, %r545;
	// end inline asm
	setp.lt.s32 	%p74, %r520, %r544;
	selp.b32 	%r550, %r521, 0, %p74;
	add.s32 	%r527, %r550, %r644;
	mov.b32 	%r528, 2;
	// begin inline asm
	shfl.sync.down.b32 %r526, %r527, %r528, %r544, %r545;
	// end inline asm
	add.s32 	%r551, %r520, 2;
	setp.gt.s32 	%p75, %r551, %r544;
	selp.b32 	%r552, 0, %r526, %p75;
	add.s32 	%r532, %r527, %r552;
	mov.b32 	%r533, 4;
	// begin inline asm
	shfl.sync.down.b32 %r531, %r532, %r533, %r544, %r545;
	// end inline asm
	add.s32 	%r553, %r520, 4;
	setp.gt.s32 	%p76, %r553, %r544;
	selp.b32 	%r554, 0, %r531, %p76;
	add.s32 	%r537, %r532, %r554;
	mov.b32 	%r538, 8;
	// begin inline asm
	shfl.sync.down.b32 %r536, %r537, %r538, %r544, %r545;
	// end inline asm
	add.s32 	%r555, %r520, 8;
	setp.gt.s32 	%p77, %r555, %r544;
	selp.b32 	%r556, 0, %r536, %p77;
	add.s32 	%r542, %r537, %r556;
	mov.b32 	%r543, 16;
	// begin inline asm
	shfl.sync.down.b32 %r541, %r542, %r543, %r544, %r545;
	// end inline asm
	add.s32 	%r557, %r520, 16;
	setp.gt.s32 	%p78, %r557, %r544;
	selp.b32 	%r558, 0, %r541, %p78;
	add.s32 	%r686, %r542, %r558;
	setp.ne.s32 	%p79, %r520, 0;
	@%p79 bra 	$L__BB7_20;
	shr.u32 	%r559, %r1, 3;
	and.b32  	%r560, %r559, 124;
	mov.u32 	%r561, _ZZN3cub18CUB_300001_SM_10006detail6reduce28DeviceReduceSingleTileKernelINS2_10policy_hubIiyN4cuda3std3__44plusIiEEE10Policy1000EPiSC_iS9_iiNS7_10__identityEEEvT0_T1_T2_T3_T4_T6_E12temp_storage;
	add.s32 	%r562, %r561, %r560;
	st.shared.u32 	[%r562+8], %r686;
$L__BB7_20:
	bar.sync 	0;
	setp.ne.s32 	%p80, %r1, 0;
	@%p80 bra 	$L__BB7_72;
	setp.gt.s32 	%p81, %r120, 32;
	ld.shared.u32 	%r563, [_ZZN3cub18CUB_300001_SM_10006detail6reduce28DeviceReduceSingleTileKernelINS2_10policy_hubIiyN4cuda3std3__44plusIiEEE10Policy1000EPiSC_iS9_iiNS7_10__identityEEEvT0_T1_T2_T3_T4_T6_E12temp_storage+12];
	selp.b32 	%r564, %r563, 0, %p81;
	add.s32 	%r565, %r564, %r686;
	setp.gt.s32 	%p82, %r120, 64;
	ld.shared.u32 	%r566, [_ZZN3cub18CUB_300001_SM_10006detail6reduce28DeviceReduceSingleTileKernelINS2_10policy_hubIiyN4cuda3std3__44plusIiEEE10Policy1000EPiSC_iS9_iiNS7_10__identityEEEvT0_T1_T2_T3_T4_T6_E12temp_storage+16];
	selp.b32 	%r567, %r566, 0, %p82;
	add.s32 	%r568, %r565, %r567;
	setp.gt.s32 	%p83, %r120, 96;
	ld.shared.u32 	%r569, [_ZZN3cub18CUB_300001_SM_10006detail6reduce28DeviceReduceSingleTileKernelINS2_10policy_hubIiyN4cuda3std3__44plusIiEEE10Policy1000EPiSC_iS9_iiNS7_10__identityEEEvT0_T1_T2_T3_T4_T6_E12temp_storage+20];
	selp.b32 	%r570, %r569, 0, %p83;
	add.s32 	%r571, %r568, %r570;
	setp.gt.s32 	%p84, %r120, 128;
	ld.shared.u32 	%r572, [_ZZN3cub18CUB_300001_SM_10006detail6reduce28DeviceReduceSingleTileKernelINS2_10policy_hubIiyN4cuda3std3__44plusIiEEE10Policy1000EPiSC_iS9_iiNS7_10__identityEEEvT0_T1_T2_T3_T4_T6_E12temp_storage+24];
	selp.b32 	%r573, %r572, 0, %p84;
	add.s32 	%r574, %r571, %r573;
	setp.gt.s32 	%p85, %r120, 160;
	ld.shared.u32 	%r575, [_ZZN3cub18CUB_300001_SM_10006detail6reduce28DeviceReduceSingleTileKernelINS2_10policy_hubIiyN4cuda3std3__44plusIiEEE10Policy1000EPiSC_iS9_iiNS7_10__identityEEEvT0_T1_T2_T3_T4_T6_E12temp_storage+28];
	selp.b32 	%r576, %r575, 0, %p85;
	add.s32 	%r577, %r574, %r576;
	setp.gt.s32 	%p86, %r120, 192;
	ld.shared.u32 	%r578, [_ZZN3cub18CUB_300001_SM_10006detail6reduce28DeviceReduceSingleTileKernelINS2_10policy_hubIiyN4cuda3std3__44plusIiEEE10Policy1000EPiSC_iS9_iiNS7_10__identityEEEvT0_T1_T2_T3_T4_T6_E12temp_storage+32];
	selp.b32 	%r579, %r578, 0, %p86;
	add.s32 	%r580, %r577, %r579;
	setp.gt.s32 	%p87, %r120, 224;
	ld.shared.u32 	%r581, [_ZZN3cub18CUB_300001_SM_10006detail6reduce28DeviceReduceSingleTileKernelINS2_10policy_hubIiyN4cuda3std3__44plusIiEEE10Policy1000EPiSC_iS9_iiNS7_10__identityEEEvT0_T1_T2_T3_T4_T6_E12temp_storage+36];
	selp.b32 	%r582, %r581, 0, %p87;
	add.s32 	%r686, %r580, %r582;
	bra.uni 	$L__BB7_72;
$L__BB7_22:
	mov.u32 	%r26, %tid.x;
	shl.b32 	%r377, %r26, 2;
	mul.wide.u32 	%rd86, %r377, 4;
	add.s64 	%rd76, %rd16, %rd86;
	// begin inline asm
	ld.global.nc.v2.u64 {%rd74, %rd75}, [%rd76];
	// end inline asm
	mov.b64 	{%r378, %r379}, %rd75;
	mov.b64 	{%r380, %r381}, %rd74;
	add.s64 	%rd79, %rd76, 4096;
	// begin inline asm
	ld.global.nc.v2.u64 {%rd77, %rd78}, [%rd79];
	// end inline asm
	mov.b64 	{%r382, %r383}, %rd78;
	mov.b64 	{%r384, %r385}, %rd77;
	add.s64 	%rd82, %rd76, 8192;
	// begin inline asm
	ld.global.nc.v2.u64 {%rd80, %rd81}, [%rd82];
	// end inline asm
	mov.b64 	{%r386, %r387}, %rd81;
	mov.b64 	{%r388, %r389}, %rd80;
	add.s64 	%rd85, %rd76, 12288;
	// begin inline asm
	ld.global.nc.v2.u64 {%rd83, %rd84}, [%rd85];
	// end inline asm
	mov.b64 	{%r390, %r391}, %rd84;
	mov.b64 	{%r392, %r393}, %rd83;
	add.s32 	%r394, %r381, %r380;
	add.s32 	%r395, %r378, %r394;
	add.s32 	%r396, %r379, %r395;
	add.s32 	%r397, %r384, %r396;
	add.s32 	%r398, %r385, %r397;
	add.s32 	%r399, %r382, %r398;
	add.s32 	%r400, %r383, %r399;
	add.s32 	%r401, %r388, %r400;
	add.s32 	%r402, %r389, %r401;
	add.s32 	%r403, %r386, %r402;
	add.s32 	%r404, %r387, %r403;
	add.s32 	%r405, %r392, %r404;
	add.s32 	%r406, %r393, %r405;
	add.s32 	%r407, %r390, %r406;
	add.s32 	%r659, %r391, %r407;
	setp.lt.u32 	%p50, %r120, 8192;
	mov.b32 	%r648, 4096;
	@%p50 bra 	$L__BB7_26;
	add.s32 	%r28, %r120, -4096;
	mov.b32 	%r648, 4096;
$L__BB7_24:
	mul.wide.s32 	%rd99, %r648, 4;
	add.s64 	%rd89, %rd76, %rd99;
	// begin inline asm
	ld.global.nc.v2.u64 {%rd87, %rd88}, [%rd89];
	// end inline asm
	mov.b64 	{%r409, %r410}, %rd88;
	mov.b64 	{%r411, %r412}, %rd87;
	add.s64 	%rd92, %rd89, 4096;
	// begin inline asm
	ld.global.nc.v2.u64 {%rd90, %rd91}, [%rd92];
	// end inline asm
	mov.b64 	{%r413, %r414}, %rd91;
	mov.b64 	{%r415, %r416}, %rd90;
	add.s64 	%rd95, %rd89, 8192;
	// begin inline asm
	ld.global.nc.v2.u64 {%rd93, %rd94}, [%rd95];
	// end inline asm
	mov.b64 	{%r417, %r418}, %rd94;
	mov.b64 	{%r419, %r420}, %rd93;
	add.s64 	%rd98, %rd89, 12288;
	// begin inline asm
	ld.global.nc.v2.u64 {%rd96, %rd97}, [%rd98];
	// end inline asm
	mov.b64 	{%r421, %r422}, %rd97;
	mov.b64 	{%r423, %r424}, %rd96;
	add.s32 	%r425, %r411, %r659;
	add.s32 	%r426, %r412, %r425;
	add.s32 	%r427, %r409, %r426;
	add.s32 	%r428, %r410, %r427;
	add.s32 	%r429, %r415, %r428;
	add.s32 	%r430, %r416, %r429;
	add.s32 	%r431, %r413, %r430;
	add.s32 	%r432, %r414, %r431;
	add.s32 	%r433, %r419, %r432;
	add.s32 	%r434, %r420, %r433;
	add.s32 	%r435, %r417, %r434;
	add.s32 	%r436, %r418, %r435;
	add.s32 	%r437, %r423, %r436;
	add.s32 	%r438, %r424, %r437;
	add.s32 	%r439, %r421, %r438;
	add.s32 	%r659, %r422, %r439;
	sub.s32 	%r440, %r120, %r648;
	setp.lt.s32 	%p51, %r440, 4096;
	@%p51 bra 	$L__BB7_34;
	add.s32 	%r648, %r648, 4096;
	setp.le.s32 	%p52, %r648, %r28;
	@%p52 bra 	$L__BB7_24;
$L__BB7_26:
	setp.le.s32 	%p53, %r120, %r648;
	@%p53 bra 	$L__BB7_34;
	sub.s32 	%r35, %r120, %r648;
	setp.ge.s32 	%p54, %r26, %r35;
	@%p54 bra 	$L__BB7_34;
	not.b32 	%r442, %r26;
	add.s32 	%r443, %r120, %r442;
	sub.s32 	%r36, %r443, %r648;
	and.b32  	%r444, %r36, 768;
	setp.eq.s32 	%p55, %r444, 768;
	mov.u32 	%r653, %r26;
	@%p55 bra 	$L__BB7_31;
	add.s32 	%r650, %r26, %r648;
	shr.u32 	%r445, %r36, 8;
	add.s32 	%r446, %r445, 1;
	and.b32  	%r447, %r446, 3;
	neg.s32 	%r649, %r447;
	mov.u32 	%r653, %r26;
$L__BB7_30:
	.pragma "nounroll";
	mul.wide.u32 	%rd101, %r650, 4;
	add.s64 	%rd100, %rd16, %rd101;
	// begin inline asm
	ld.global.nc.u32 %r448, [%rd100];
	// end inline asm
	add.s32 	%r659, %r448, %r659;
	add.s32 	%r653, %r653, 256;
	add.s32 	%r650, %r650, 256;
	add.s32 	%r649, %r649, 1;
	setp.ne.s32 	%p56, %r649, 0;
	@%p56 bra 	$L__BB7_30;
$L__BB7_31:
	setp.lt.u32 	%p57, %r36, 768;
	@%p57 bra 	$L__BB7_34;
	cvt.u64.u32 	%rd102, %r653;
	cvt.u64.u32 	%rd103, %r648;
	add.s64 	%rd104, %rd102, %rd103;
	shl.b64 	%rd105, %rd104, 2;
	add.s64 	%rd106, %rd105, %rd16;
	add.s64 	%rd122, %rd106, 2048;
	add.s32 	%r656, %r653, %r648;
$L__BB7_33:
	mul.wide.u32 	%rd111, %r656, 4;
	add.s64 	%rd107, %rd16, %rd111;
	// begin inline asm
	ld.global.nc.u32 %r449, [%rd107];
	// end inline asm
	add.s32 	%r453, %r449, %r659;
	add.s64 	%rd108, %rd122, -1024;
	// begin inline asm
	ld.global.nc.u32 %r450, [%rd108];
	// end inline asm
	add.s32 	%r454, %r450, %r453;
	// begin inline asm
	ld.global.nc.u32 %r451, [%rd122];
	// end inline asm
	add.s32 	%r455, %r451, %r454;
	add.s64 	%rd110, %rd122, 1024;
	// begin inline asm
	ld.global.nc.u32 %r452, [%rd110];
	// end inline asm
	add.s32 	%r659, %r452, %r455;
	add.s32 	%r653, %r653, 1024;
	add.s64 	%rd122, %rd122, 4096;
	add.s32 	%r656, %r656, 1024;
	setp.lt.s32 	%p58, %r653, %r35;
	@%p58 bra 	$L__BB7_33;
$L__BB7_34:
	// begin inline asm
	mov.u32 %r456, %laneid;
	// end inline asm
	mov.b32 	%r459, 1;
	mov.b32 	%r480, 31;
	mov.b32 	%r481, -1;
	// begin inline asm
	shfl.sync.down.b32 %r457, %r659, %r459, %r480, %r481;
	// end inline asm
	setp.gt.s32 	%p59, %r456, 30;
	selp.b32 	%r482, 0, %r457, %p59;
	add.s32 	%r463, %r482, %r659;
	mov.b32 	%r464, 2;
	// begin inline asm
	shfl.sync.down.b32 %r462, %r463, %r464, %r480, %r481;
	// end inline asm
	setp.gt.s32 	%p60, %r456, 29;
	selp.b32 	%r483, 0, %r462, %p60;
	add.s32 	%r468, %r463, %r483;
	mov.b32 	%r469, 4;
	// begin inline asm
	shfl.sync.down.b32 %r467, %r468, %r469, %r480, %r481;
	// end inline asm
	setp.gt.s32 	%p61, %r456, 27;
	selp.b32 	%r484, 0, %r467, %p61;
	add.s32 	%r473, %r468, %r484;
	mov.b32 	%r474, 8;
	// begin inline asm
	shfl.sync.down.b32 %r472, %r473, %r474, %r480, %r481;
	// end inline asm
	setp.gt.s32 	%p62, %r456, 23;
	selp.b32 	%r485, 0, %r472, %p62;
	add.s32 	%r478, %r473, %r485;
	mov.b32 	%r479, 16;
	// begin inline asm
	shfl.sync.down.b32 %r477, %r478, %r479, %r480, %r481;
	// end inline asm
	setp.gt.s32 	%p63, %r456, 15;
	selp.b32 	%r486, 0, %r477, %p63;
	add.s32 	%r686, %r478, %r486;
	setp.ne.s32 	%p64, %r456, 0;
	@%p64 bra 	$L__BB7_36;
	shr.u32 	%r487, %r26, 3;
	and.b32  	%r488, %r487, 124;
	mov.u32 	%r489, _ZZN3cub18CUB_300001_SM_10006detail6reduce28DeviceReduceSingleTileKernelINS2_10policy_hubIiyN4cuda3std3__44plusIiEEE10Policy1000EPiSC_iS9_iiNS7_10__identityEEEvT0_T1_T2_T3_T4_T6_E12temp_storage;
	add.s32 	%r490, %r489, %r488;
	st.shared.u32 	[%r490+8], %r686;
$L__BB7_36:
	bar.sync 	0;
	setp.ne.s32 	%p65, %r26, 0;
	@%p65 bra 	$L__BB7_72;
	ld.shared.u32 	%r491, [_ZZN3cub18CUB_300001_SM_10006detail6reduce28DeviceReduceSingleTileKernelINS2_10policy_hubIiyN4cuda3std3__44plusIiEEE10Policy1000EPiSC_iS9_iiNS7_10__identityEEEvT0_T1_T2_T3_T4_T6_E12temp_storage+12];
	add.s32 	%r492, %r491, %r686;
	ld.shared.u32 	%r493, [_ZZN3cub18CUB_300001_SM_10006detail6reduce28DeviceReduceSingleTileKernelINS2_10policy_hubIiyN4cuda3std3__44plusIiEEE10Policy1000EPiSC_iS9_iiNS7_10__identityEEEvT0_T1_T2_T3_T4_T6_E12temp_storage+16];
	add.s32 	%r494, %r492, %r493;
	ld.shared.u32 	%r495, [_ZZN3cub18CUB_300001_SM_10006detail6reduce28DeviceReduceSingleTileKernelINS2_10policy_hubIiyN4cuda3std3__44plusIiEEE10Policy1000EPiSC_iS9_iiNS7_10__identityEEEvT0_T1_T2_T3_T4_T6_E12temp_storage+20];
	add.s32 	%r496, %r494, %r495;
	ld.shared.u32 	%r497, [_ZZN3cub18CUB_300001_SM_10006detail6reduce28DeviceReduceSingleTileKernelINS2_10policy_hubIiyN4cuda3std3__44plusIiEEE10Policy1000EPiSC_iS9_iiNS7_10__identityEEEvT0_T1_T2_T3_T4_T6_E12temp_storage+24];
	add.s32 	%r498, %r496, %r497;
	ld.shared.u32 	%r499, [_ZZN3cub18CUB_300001_SM_10006detail6reduce28DeviceReduceSingleTileKernelINS2_10policy_hubIiyN4cuda3std3__44plusIiEEE10Policy1000EPiSC_iS9_iiNS7_10__identityEEEvT0_T1_T2_T3_T4_T6_E12temp_storage+28];
	add.s32 	%r500, %r498, %r499;
	ld.shared.u32 	%r501, [_ZZN3cub18CUB_300001_SM_10006detail6reduce28DeviceReduceSingleTileKernelINS2_10policy_hubIiyN4cuda3std3__44plusIiEEE10Policy1000EPiSC_iS9_iiNS7_10__identityEEEvT0_T1_T2_T3_T4_T6_E12temp_storage+32];
	add.s32 	%r502, %r500, %r501;
	ld.shared.u32 	%r503, [_ZZN3cub18CUB_300001_SM_10006detail6reduce28DeviceReduceSingleTileKernelINS2_10policy_hubIiyN4cuda3std3__44plusIiEEE10Policy1000EPiSC_iS9_iiNS7_10__identityEEEvT0_T1_T2_T3_T4_T6_E12temp_storage+36];
	add.s32 	%r686, %r502, %r503;
	bra.uni 	$L__BB7_72;
$L__BB7_38:
	setp.gt.s32 	%p3, %r120, 4095;
	@%p3 bra 	$L__BB7_56;
	mov.u32 	%r60, %tid.x;
	setp.ge.s32 	%p20, %r60, %r120;
	mov.b32 	%r670, 0;
	mov.u32 	%r665, %r60;
	@%p20 bra 	$L__BB7_41;
	mul.wide.u32 	%rd66, %r60, 4;
	add.s64 	%rd65, %rd16, %rd66;
	// begin inline asm
	ld.global.nc.u32 %r670, [%rd65];
	// end inline asm
	add.s32 	%r665, %r60, 256;
$L__BB7_41:
	setp.ge.s32 	%p21, %r665, %r120;
	@%p21 bra 	$L__BB7_47;
	not.b32 	%r252, %r665;
	add.s32 	%r65, %r120, %r252;
	and.b32  	%r253, %r65, 768;
	setp.eq.s32 	%p22, %r253, 768;
	@%p22 bra 	$L__BB7_45;
	mul.wide.u32 	%rd67, %r665, 4;
	add.s64 	%rd123, %rd16, %rd67;
	shr.u32 	%r254, %r65, 8;
	add.s32 	%r255, %r254, 1;
	and.b32  	%r256, %r255, 3;
	neg.s32 	%r662, %r256;
$L__BB7_44:
	.pragma "nounroll";
	// begin inline asm
	ld.global.nc.u32 %r257, [%rd123];
	// end inline asm
	add.s32 	%r670, %r257, %r670;
	add.s32 	%r665, %r665, 256;
	add.s64 	%rd123, %rd123, 1024;
	add.s32 	%r662, %r662, 1;
	setp.ne.s32 	%p23, %r662, 0;
	@%p23 bra 	$L__BB7_44;
$L__BB7_45:
	setp.lt.u32 	%p24, %r65, 768;
	@%p24 bra 	$L__BB7_47;
$L__BB7_46:
	mul.wide.s32 	%rd73, %r665, 4;
	add.s64 	%rd69, %rd16, %rd73;
	// begin inline asm
	ld.global.nc.u32 %r258, [%rd69];
	// end inline asm
	add.s32 	%r262, %r258, %r670;
	add.s64 	%rd70, %rd69, 1024;
	// begin inline asm
	ld.global.nc.u32 %r259, [%rd70];
	// end inline asm
	add.s32 	%r263, %r259, %r262;
	add.s64 	%rd71, %rd69, 2048;
	// begin inline asm
	ld.global.nc.u32 %r260, [%rd71];
	// end inline asm
	add.s32 	%r264, %r260, %r263;
	add.s64 	%rd72, %rd69, 3072;
	// begin inline asm
	ld.global.nc.u32 %r261, [%rd72];
	// end inline asm
	add.s32 	%r670, %r261, %r264;
	add.s32 	%r665, %r665, 1024;
	setp.lt.s32 	%p25, %r665, %r120;
	@%p25 bra 	$L__BB7_46;
$L__BB7_47:
	setp.lt.s32 	%p26, %r120, 256;
	@%p26 bra 	$L__BB7_52;
	// begin inline asm
	mov.u32 %r328, %laneid;
	// end inline asm
	mov.b32 	%r331, 1;
	mov.b32 	%r352, 31;
	mov.b32 	%r353, -1;
	// begin inline asm
	shfl.sync.down.b32 %r329, %r670, %r331, %r352, %r353;
	// end inline asm
	setp.gt.s32 	%p42, %r328, 30;
	selp.b32 	%r354, 0, %r329, %p42;
	add.s32 	%r335, %r354, %r670;
	mov.b32 	%r336, 2;
	// begin inline asm
	shfl.sync.down.b32 %r334, %r335, %r336, %r352, %r353;
	// end inline asm
	setp.gt.s32 	%p43, %r328, 29;
	selp.b32 	%r355, 0, %r334, %p43;
	add.s32 	%r340, %r335, %r355;
	mov.b32 	%r341, 4;
	// begin inline asm
	shfl.sync.down.b32 %r339, %r340, %r341, %r352, %r353;
	// end inline asm
	setp.gt.s32 	%p44, %r328, 27;
	selp.b32 	%r356, 0, %r339, %p44;
	add.s32 	%r345, %r340, %r356;
	mov.b32 	%r346, 8;
	// begin inline asm
	shfl.sync.down.b32 %r344, %r345, %r346, %r352, %r353;
	// end inline asm
	setp.gt.s32 	%p45, %r328, 23;
	selp.b32 	%r357, 0, %r344, %p45;
	add.s32 	%r350, %r345, %r357;
	mov.b32 	%r351, 16;
	// begin inline asm
	shfl.sync.down.b32 %r349, %r350, %r351, %r352, %r353;
	// end inline asm
	setp.gt.s32 	%p46, %r328, 15;
	selp.b32 	%r358, 0, %r349, %p46;
	add.s32 	%r686, %r350, %r358;
	setp.ne.s32 	%p47, %r328, 0;
	@%p47 bra 	$L__BB7_50;
	shr.u32 	%r359, %r60, 3;
	and.b32  	%r360, %r359, 124;
	mov.u32 	%r361, _ZZN3cub18CUB_300001_SM_10006detail6reduce28DeviceReduceSingleTileKernelINS2_10policy_hubIiyN4cuda3std3__44plusIiEEE10Policy1000EPiSC_iS9_iiNS7_10__identityEEEvT0_T1_T2_T3_T4_T6_E12temp_storage;
	add.s32 	%r362, %r361, %r360;
	st.shared.u32 	[%r362+8], %r686;
$L__BB7_50:
	bar.sync 	0;
	setp.ne.s32 	%p48, %r60, 0;
	@%p48 bra 	$L__BB7_72;
	ld.shared.u32 	%r363, [_ZZN3cub18CUB_300001_SM_10006detail6reduce28DeviceReduceSingleTileKernelINS2_10policy_hubIiyN4cuda3std3__44plusIiEEE10Policy1000EPiSC_iS9_iiNS7_10__identityEEEvT0_T1_T2_T3_T4_T6_E12temp_storage+12];
	add.s32 	%r364, %r363, %r686;
	ld.shared.u32 	%r365, [_ZZN3cub18CUB_300001_SM_10006detail6reduce28DeviceReduceSingleTileKernelINS2_10policy_hubIiyN4cuda3std3__44plusIiEEE10Policy1000EPiSC_iS9_iiNS7_10__identityEEEvT0_T1_T2_T3_T4_T6_E12temp_storage+16];
	add.s32 	%r366, %r364, %r365;
	ld.shared.u32 	%r367, [_ZZN3cub18CUB_300001_SM_10006detail6reduce28DeviceReduceSingleTileKernelINS2_10policy_hubIiyN4cuda3std3__44plusIiEEE10Policy1000EPiSC_iS9_iiNS7_10__identityEEEvT0_T1_T2_T3_T4_T6_E12temp_storage+20];
	add.s32 	%r368, %r366, %r367;
	ld.shared.u32 	%r369, [_ZZN3cub18CUB_300001_SM_10006detail6reduce28DeviceReduceSingleTileKernelINS2_10policy_hubIiyN4cuda3std3__44plusIiEEE10Policy1000EPiSC_iS9_iiNS7_10__identityEEEvT0_T1_T2_T3_T4_T6_E12temp_storage+24];
	add.s32 	%r370, %r368, %r369;
	ld.shared.u32 	%r371, [_ZZN3cub18CUB_300001_SM_10006detail6reduce28DeviceReduceSingleTileKernelINS2_10policy_hubIiyN4cuda3std3__44plusIiEEE10Policy1000EPiSC_iS9_iiNS7_10__identityEEEvT0_T1_T2_T3_T4_T6_E12temp_storage+28];
	add.s32 	%r372, %r370, %r371;
	ld.shared.u32 	%r373, [_ZZN3cub18CUB_300001_SM_10006detail6reduce28DeviceReduceSingleTileKernelINS2_10policy_hubIiyN4cuda3std3__44plusIiEEE10Policy1000EPiSC_iS9_iiNS7_10__identityEEEvT0_T1_T2_T3_T4_T6_E12temp_storage+32];
	add.s32 	%r374, %r372, %r373;
	ld.shared.u32 	%r375, [_ZZN3cub18CUB_300001_SM_10006detail6reduce28DeviceReduceSingleTileKernelINS2_10policy_hubIiyN4cuda3std3__44plusIiEEE10Policy1000EPiSC_iS9_iiNS7_10__identityEEEvT0_T1_T2_T3_T4_T6_E12temp_storage+36];
	add.s32 	%r686, %r374, %r375;
	bra.uni 	$L__BB7_72;
$L__BB7_52:
	// begin inline asm
	mov.u32 %r265, %laneid;
	// end inline asm
	and.b32  	%r291, %r60, 992;
	add.s32 	%r292, %r291, 32;
	setp.gt.s32 	%p27, %r292, %r120;
	not.b32 	%r293, %r291;
	add.s32 	%r294, %r120, %r293;
	selp.b32 	%r289, %r294, 31, %p27;
	mov.b32 	%r268, 1;
	mov.b32 	%r290, -1;
	// begin inline asm
	shfl.sync.down.b32 %r266, %r670, %r268, %r289, %r290;
	// end inline asm
	setp.lt.s32 	%p28, %r265, %r289;
	selp.b32 	%r295, %r266, 0, %p28;
	add.s32 	%r272, %r295, %r670;
	mov.b32 	%r273, 2;
	// begin inline asm
	shfl.sync.down.b32 %r271, %r272, %r273, %r289, %r290;
	// end inline asm
	add.s32 	%r296, %r265, 2;
	setp.gt.s32 	%p29, %r296, %r289;
	selp.b32 	%r297, 0, %r271, %p29;
	add.s32 	%r277, %r272, %r297;
	mov.b32 	%r278, 4;
	// begin inline asm
	shfl.sync.down.b32 %r276, %r277, %r278, %r289, %r290;
	// end inline asm
	add.s32 	%r298, %r265, 4;
	setp.gt.s32 	%p30, %r298, %r289;
	selp.b32 	%r299, 0, %r276, %p30;
	add.s32 	%r282, %r277, %r299;
	mov.b32 	%r283, 8;
	// begin inline asm
	shfl.sync.down.b32 %r281, %r282, %r283, %r289, %r290;
	// end inline asm
	add.s32 	%r300, %r265, 8;
	setp.gt.s32 	%p31, %r300, %r289;
	selp.b32 	%r301, 0, %r281, %p31;
	add.s32 	%r287, %r282, %r301;
	mov.b32 	%r288, 16;
	// begin inline asm
	shfl.sync.down.b32 %r286, %r287, %r288, %r289, %r290;
	// end inline asm
	add.s32 	%r302, %r265, 16;
	setp.gt.s32 	%p32, %r302, %r289;
	selp.b32 	%r303, 0, %r286, %p32;
	add.s32 	%r686, %r287, %r303;
	setp.ne.s32 	%p33, %r265, 0;
	@%p33 bra 	$L__BB7_54;
	shr.u32 	%r304, %r60, 3;
	and.b32  	%r305, %r304, 124;
	mov.u32 	%r306, _ZZN3cub18CUB_300001_SM_10006detail6reduce28DeviceReduceSingleTileKernelINS2_10policy_hubIiyN4cuda3std3__44plusIiEEE10Policy1000EPiSC_iS9_iiNS7_10__identityEEEvT0_T1_T2_T3_T4_T6_E12temp_storage;
	add.s32 	%r307, %r306, %r305;
	st.shared.u32 	[%r307+8], %r686;
$L__BB7_54:
	bar.sync 	0;
	setp.ne.s32 	%p34, %r60, 0;
	@%p34 bra 	$L__BB7_72;
	setp.gt.s32 	%p35, %r120, 32;
	ld.shared.u32 	%r308, [_ZZN3cub18CUB_300001_SM_10006detail6reduce28DeviceReduceSingleTileKernelINS2_10policy_hubIiyN4cuda3std3__44plusIiEEE10Policy1000EPiSC_iS9_iiNS7_10__identityEEEvT0_T1_T2_T3_T4_T6_E12temp_storage+12];
	selp.b32 	%r309, %r308, 0, %p35;
	add.s32 	%r310, %r309, %r686;
	setp.gt.s32 	%p36, %r120, 64;
	ld.shared.u32 	%r311, [_ZZN3cub18CUB_300001_SM_10006detail6reduce28DeviceReduceSingleTileKernelINS2_10policy_hubIiyN4cuda3std3__44plusIiEEE10Policy1000EPiSC_iS9_iiNS7_10__identityEEEvT0_T1_T2_T3_T4_T6_E12temp_storage+16];
	selp.b32 	%r312, %r311, 0, %p36;
	add.s32 	%r313, %r310, %r312;
	setp.gt.s32 	%p37, %r120, 96;
	ld.shared.u32 	%r314, [_ZZN3cub18CUB_300001_SM_10006detail6reduce28DeviceReduceSingleTileKernelINS2_10policy_hubIiyN4cuda3std3__44plusIiEEE10Policy1000EPiSC_iS9_iiNS7_10__identityEEEvT0_T1_T2_T3_T4_T6_E12temp_storage+20];
	selp.b32 	%r315, %r314, 0, %p37;
	add.s32 	%r316, %r313, %r315;
	setp.gt.s32 	%p38, %r120, 128;
	ld.shared.u32 	%r317, [_ZZN3cub18CUB_300001_SM_10006detail6reduce28DeviceReduceSingleTileKernelINS2_10policy_hubIiyN4cuda3std3__44plusIiEEE10Policy1000EPiSC_iS9_iiNS7_10__identityEEEvT0_T1_T2_T3_T4_T6_E12temp_storage+24];
	selp.b32 	%r318, %r317, 0, %p38;
	add.s32 	%r319, %r316, %r318;
	setp.gt.s32 	%p39, %r120, 160;
	ld.shared.u32 	%r320, [_ZZN3cub18CUB_300001_SM_10006detail6reduce28DeviceReduceSingleTileKernelINS2_10policy_hubIiyN4cuda3std3__44plusIiEEE10Policy1000EPiSC_iS9_iiNS7_10__identityEEEvT0_T1_T2_T3_T4_T6_E12temp_storage+28];
	selp.b32 	%r321, %r320, 0, %p39;
	add.s32 	%r322, %r319, %r321;
	setp.gt.s32 	%p40, %r120, 192;
	ld.shared.u32 	%r323, [_ZZN3cub18CUB_300001_SM_10006detail6reduce28DeviceReduceSingleTileKernelINS2_10policy_hubIiyN4cuda3std3__44plusIiEEE10Policy1000EPiSC_iS9_iiNS7_10__identityEEEvT0_T1_T2_T3_T4_T6_E12temp_storage+32];
	selp.b32 	%r324, %r323, 0, %p40;
	add.s32 	%r325, %r322, %r324;
	setp.gt.s32 	%p41, %r120, 224;
	ld.shared.u32 	%r326, [_ZZN3cub18CUB_300001_SM_10006detail6reduce28DeviceReduceSingleTileKernelINS2_10policy_hubIiyN4cuda3std3__44plusIiEEE10Policy1000EPiSC_iS9_iiNS7_10__identityEEEvT0_T1_T2_T3_T4_T6_E12temp_storage+36];
	selp.b32 	%r327, %r326, 0, %p41;
	add.s32 	%r686, %r325, %r327;
	bra.uni 	$L__BB7_72;
$L__BB7_56:
	mov.u32 	%r85, %tid.x;
	mul.wide.u32 	%rd35, %r85, 4;
	add.s64 	%rd19, %rd16, %rd35;
	// begin inline asm
	ld.global.nc.u32 %r122, [%rd19];
	// end inline asm
	add.s64 	%rd20, %rd19, 1024;
	// begin inline asm
	ld.global.nc.u32 %r123, [%rd20];
	// end inline asm
	add.s64 	%rd21, %rd19, 2048;
	// begin inline asm
	ld.global.nc.u32 %r124, [%rd21];
	// end inline asm
	add.s64 	%rd22, %rd19, 3072;
	// begin inline asm
	ld.global.nc.u32 %r125, [%rd22];
	// end inline asm
	add.s64 	%rd23, %rd19, 4096;
	// begin inline asm
	ld.global.nc.u32 %r126, [%rd23];
	// end inline asm
	add.s64 	%rd24, %rd19, 5120;
	// begin inline asm
	ld.global.nc.u32 %r127, [%rd24];
	// end inline asm
	add.s64 	%rd25, %rd19, 6144;
	// begin inline asm
	ld.global.nc.u32 %r128, [%rd25];
	// end inline asm
	add.s64 	%rd26, %rd19, 7168;
	// begin inline asm
	ld.global.nc.u32 %r129, [%rd26];
	// end inline asm
	add.s64 	%rd27, %rd19, 8192;
	// begin inline asm
	ld.global.nc.u32 %r130, [%rd27];
	// end inline asm
	add.s64 	%rd28, %rd19, 9216;
	// begin inline asm
	ld.global.nc.u32 %r131, [%rd28];
	// end inline asm
	add.s64 	%rd29, %rd19, 10240;
	// begin inline asm
	ld.global.nc.u32 %r132, [%rd29];
	// end inline asm
	add.s64 	%rd30, %rd19, 11264;
	// begin inline asm
	ld.global.nc.u32 %r133, [%rd30];
	// end inline asm
	add.s64 	%rd31, %rd19, 12288;
	// begin inline asm
	ld.global.nc.u32 %r134, [%rd31];
	// end inline asm
	add.s64 	%rd32, %rd19, 13312;
	// begin inline asm
	ld.global.nc.u32 %r135, [%rd32];
	// end inline asm
	add.s64 	%rd33, %rd19, 14336;
	// begin inline asm
	ld.global.nc.u32 %r136, [%rd33];
	// end inline asm
	add.s64 	%rd34, %rd19, 15360;
	// begin inline asm
	ld.global.nc.u32 %r137, [%rd34];
	// end inline asm
	add.s32 	%r139, %r123, %r122;
	add.s32 	%r140, %r124, %r139;
	add.s32 	%r141, %r125, %r140;
	add.s32 	%r142, %r126, %r141;
	add.s32 	%r143, %r127, %r142;
	add.s32 	%r144, %r128, %r143;
	add.s32 	%r145, %r129, %r144;
	add.s32 	%r146, %r130, %r145;
	add.s32 	%r147, %r131, %r146;
	add.s32 	%r148, %r132, %r147;
	add.s32 	%r149, %r133, %r148;
	add.s32 	%r150, %r134, %r149;
	add.s32 	%r151, %r135, %r150;
	add.s32 	%r152, %r136, %r151;
	add.s32 	%r685, %r137, %r152;
	setp.lt.u32 	%p4, %r120, 8192;
	mov.b32 	%r674, 4096;
	@%p4 bra 	$L__BB7_60;
	add.s32 	%r87, %r120, -4096;
	mov.b32 	%r674, 4096;
$L__BB7_58:
	mul.wide.s32 	%rd52, %r674, 4;
	add.s64 	%rd36, %rd19, %rd52;
	// begin inline asm
	ld.global.nc.u32 %r154, [%rd36];
	// end inline asm
	add.s64 	%rd37, %rd36, 1024;
	// begin inline asm
	ld.global.nc.u32 %r155, [%rd37];
	// end inline asm
	add.s64 	%rd38, %rd36, 2048;
	// begin inline asm
	ld.global.nc.u32 %r156, [%rd38];
	// end inline asm
	add.s64 	%rd39, %rd36, 3072;
	// begin inline asm
	ld.global.nc.u32 %r157, [%rd39];
	// end inline asm
	add.s64 	%rd40, %rd36, 4096;
	// begin inline asm
	ld.global.nc.u32 %r158, [%rd40];
	// end inline asm
	add.s64 	%rd41, %rd36, 5120;
	// begin inline asm
	ld.global.nc.u32 %r159, [%rd41];
	// end inline asm
	add.s64 	%rd42, %rd36, 6144;
	// begin inline asm
	ld.global.nc.u32 %r160, [%rd42];
	// end inline asm
	add.s64 	%rd43, %rd36, 7168;
	// begin inline asm
	ld.global.nc.u32 %r161, [%rd43];
	// end inline asm
	add.s64 	%rd44, %rd36, 8192;
	// begin inline asm
	ld.global.nc.u32 %r162, [%rd44];
	// end inline asm
	add.s64 	%rd45, %rd36, 9216;
	// begin inline asm
	ld.global.nc.u32 %r163, [%rd45];
	// end inline asm
	add.s64 	%rd46, %rd36, 10240;
	// begin inline asm
	ld.global.nc.u32 %r164, [%rd46];
	// end inline asm
	add.s64 	%rd47, %rd36, 11264;
	// begin inline asm
	ld.global.nc.u32 %r165, [%rd47];
	// end inline asm
	add.s64 	%rd48, %rd36, 12288;
	// begin inline asm
	ld.global.nc.u32 %r166, [%rd48];
	// end inline asm
	add.s64 	%rd49, %rd36, 13312;
	// begin inline asm
	ld.global.nc.u32 %r167, [%rd49];
	// end inline asm
	add.s64 	%rd50, %rd36, 14336;
	// begin inline asm
	ld.global.nc.u32 %r168, [%rd50];
	// end inline asm
	add.s64 	%rd51, %rd36, 15360;
	// begin inline asm
	ld.global.nc.u32 %r169, [%rd51];
	// end inline asm
	add.s32 	%r170, %r154, %r685;
	add.s32 	%r171, %r155, %r170;
	add.s32 	%r172, %r156, %r171;
	add.s32 	%r173, %r157, %r172;
	add.s32 	%r174, %r158, %r173;
	add.s32 	%r175, %r159, %r174;
	add.s32 	%r176, %r160, %r175;
	add.s32 	%r177, %r161, %r176;
	add.s32 	%r178, %r162, %r177;
	add.s32 	%r179, %r163, %r178;
	add.s32 	%r180, %r164, %r179;
	add.s32 	%r181, %r165, %r180;
	add.s32 	%r182, %r166, %r181;
	add.s32 	%r183, %r167, %r182;
	add.s32 	%r184, %r168, %r183;
	add.s32 	%r685, %r169, %r184;
	sub.s32 	%r185, %r120, %r674;
	setp.lt.s32 	%p5, %r185, 4096;
	@%p5 bra 	$L__BB7_68;
	add.s32 	%r674, %r674, 4096;
	setp.le.s32 	%p6, %r674, %r87;
	@%p6 bra 	$L__BB7_58;
$L__BB7_60:
	setp.le.s32 	%p7, %r120, %r674;
	@%p7 bra 	$L__BB7_68;
	sub.s32 	%r94, %r120, %r674;
	setp.ge.s32 	%p8, %r85, %r94;
	@%p8 bra 	$L__BB7_68;
	not.b32 	%r187, %r85;
	add.s32 	%r188, %r120, %r187;
	sub.s32 	%r95, %r188, %r674;
	and.b32  	%r189, %r95, 768;
	setp.eq.s32 	%p9, %r189, 768;
	mov.u32 	%r679, %r85;
	@%p9 bra 	$L__BB7_65;
	add.s32 	%r676, %r85, %r674;
	shr.u32 	%r190, %r95, 8;
	add.s32 	%r191, %r190, 1;
	and.b32  	%r192, %r191, 3;
	neg.s32 	%r675, %r192;
	mov.u32 	%r679, %r85;
$L__BB7_64:
	.pragma "nounroll";
	mul.wide.u32 	%rd54, %r676, 4;
	add.s64 	%rd53, %rd16, %rd54;
	// begin inline asm
	ld.global.nc.u32 %r193, [%rd53];
	// end inline asm
	add.s32 	%r685, %r193, %r685;
	add.s32 	%r679, %r679, 256;
	add.s32 	%r676, %r676, 256;
	add.s32 	%r675, %r675, 1;
	setp.ne.s32 	%p10, %r675, 0;
	@%p10 bra 	$L__BB7_64;
$L__BB7_65:
	setp.lt.u32 	%p11, %r95, 768;
	@%p11 bra 	$L__BB7_68;
	cvt.u64.u32 	%rd55, %r679;
	cvt.u64.u32 	%rd56, %r674;
	add.s64 	%rd57, %rd55, %rd56;
	shl.b64 	%rd58, %rd57, 2;
	add.s64 	%rd59, %rd58, %rd16;
	add.s64 	%rd124, %rd59, 2048;
	add.s32 	%r682, %r679, %r674;
$L__BB7_67:
	mul.wide.u32 	%rd64, %r682, 4;
	add.s64 	%rd60, %rd16, %rd64;
	// begin inline asm
	ld.global.nc.u32 %r194, [%rd60];
	// end inline asm
	add.s32 	%r198, %r194, %r685;
	add.s64 	%rd61, %rd124, -1024;
	// begin inline asm
	ld.global.nc.u32 %r195, [%rd61];
	// end inline asm
	add.s32 	%r199, %r195, %r198;
	// begin inline asm
	ld.global.nc.u32 %r196, [%rd124];
	// end inline asm
	add.s32 	%r200, %r196, %r199;
	add.s64 	%rd63, %rd124, 1024;
	// begin inline asm
	ld.global.nc.u32 %r197, [%rd63];
	// end inline asm
	add.s32 	%r685, %r197, %r200;
	add.s32 	%r679, %r679, 1024;
	add.s64 	%rd124, %rd124, 4096;
	add.s32 	%r682, %r682, 1024;
	setp.lt.s32 	%p12, %r679, %r94;
	@%p12 bra 	$L__BB7_67;
$L__BB7_68:
	// begin inline asm
	mov.u32 %r201, %laneid;
	// end inline asm
	mov.b32 	%r204, 1;
	mov.b32 	%r225, 31;
	mov.b32 	%r226, -1;
	// begin inline asm
	shfl.sync.down.b32 %r202, %r685, %r204, %r225, %r226;
	// end inline asm
	setp.gt.s32 	%p13, %r201, 30;
	selp.b32 	%r227, 0, %r202, %p13;
	add.s32 	%r208, %r227, %r685;
	mov.b32 	%r209, 2;
	// begin inline asm
	shfl.sync.down.b32 %r207, %r208, %r209, %r225, %r226;
	// end inline asm
	setp.gt.s32 	%p14, %r201, 29;
	selp.b32 	%r228, 0, %r207, %p14;
	add.s32 	%r213, %r208, %r228;
	mov.b32 	%r214, 4;
	// begin inline asm
	shfl.sync.down.b32 %r212, %r213, %r214, %r225, %r226;
	// end inline asm
	setp.gt.s32 	%p15, %r201, 27;
	selp.b32 	%r229, 0, %r212, %p15;
	add.s32 	%r218, %r213, %r229;
	mov.b32 	%r219, 8;
	// begin inline asm
	shfl.sync.down.b32 %r217, %r218, %r219, %r225, %r226;
	// end inline asm
	setp.gt.s32 	%p16, %r201, 23;
	selp.b32 	%r230, 0, %r217, %p16;
	add.s32 	%r223, %r218, %r230;
	mov.b32 	%r224, 16;
	// begin inline asm
	shfl.sync.down.b32 %r222, %r223, %r224, %r225, %r226;
	// end inline asm
	setp.gt.s32 	%p17, %r201, 15;
	selp.b32 	%r231, 0, %r222, %p17;
	add.s32 	%r686, %r223, %r231;
	setp.ne.s32 	%p18, %r201, 0;
	@%p18 bra 	$L__BB7_70;
	shr.u32 	%r232, %r85, 3;
	and.b32  	%r233, %r232, 124;
	mov.u32 	%r234, _ZZN3cub18CUB_300001_SM_10006detail6reduce28DeviceReduceSingleTileKernelINS2_10policy_hubIiyN4cuda3std3__44plusIiEEE10Policy1000EPiSC_iS9_iiNS7_10__identityEEEvT0_T1_T2_T3_T4_T6_E12temp_storage;
	add.s32 	%r235, %r234, %r233;
	st.shared.u32 	[%r235+8], %r686;
$L__BB7_70:
	bar.sync 	0;
	setp.ne.s32 	%p19, %r85, 0;
	@%p19 bra 	$L__BB7_72;
	ld.shared.u32 	%r236, [_ZZN3cub18CUB_300001_SM_10006detail6reduce28DeviceReduceSingleTileKernelINS2_10policy_hubIiyN4cuda3std3__44plusIiEEE10Policy1000EPiSC_iS9_iiNS7_10__identityEEEvT0_T1_T2_T3_T4_T6_E12temp_storage+12];
	add.s32 	%r237, %r236, %r686;
	ld.shared.u32 	%r238, [_ZZN3cub18CUB_300001_SM_10006detail6reduce28DeviceReduceSingleTileKernelINS2_10policy_hubIiyN4cuda3std3__44plusIiEEE10Policy1000EPiSC_iS9_iiNS7_10__identityEEEvT0_T1_T2_T3_T4_T6_E12temp_storage+16];
	add.s32 	%r239, %r237, %r238;
	ld.shared.u32 	%r240, [_ZZN3cub18CUB_300001_SM_10006detail6reduce28DeviceReduceSingleTileKernelINS2_10policy_hubIiyN4cuda3std3__44plusIiEEE10Policy1000EPiSC_iS9_iiNS7_10__identityEEEvT0_T1_T2_T3_T4_T6_E12temp_storage+20];
	add.s32 	%r241, %r239, %r240;
	ld.shared.u32 	%r242, [_ZZN3cub18CUB_300001_SM_10006detail6reduce28DeviceReduceSingleTileKernelINS2_10policy_hubIiyN4cuda3std3__44plusIiEEE10Policy1000EPiSC_iS9_iiNS7_10__identityEEEvT0_T1_T2_T3_T4_T6_E12temp_storage+24];
	add.s32 	%r243, %r241, %r242;
	ld.shared.u32 	%r244, [_ZZN3cub18CUB_300001_SM_10006detail6reduce28DeviceReduceSingleTileKernelINS2_10policy_hubIiyN4cuda3std3__44plusIiEEE10Policy1000EPiSC_iS9_iiNS7_10__identityEEEvT0_T1_T2_T3_T4_T6_E12temp_storage+28];
	add.s32 	%r245, %r243, %r244;
	ld.shared.u32 	%r246, [_ZZN3cub18CUB_300001_SM_10006detail6reduce28DeviceReduceSingleTileKernelINS2_10policy_hubIiyN4cuda3std3__44plusIiEEE10Policy1000EPiSC_iS9_iiNS7_10__identityEEEvT0_T1_T2_T3_T4_T6_E12temp_storage+32];
	add.s32 	%r247, %r245, %r246;
	ld.shared.u32 	%r248, [_ZZN3cub18CUB_300001_SM_10006detail6reduce28DeviceReduceSingleTileKernelINS2_10policy_hubIiyN4cuda3std3__44plusIiEEE10Policy1000EPiSC_iS9_iiNS7_10__identityEEEvT0_T1_T2_T3_T4_T6_E12temp_storage+36];
	add.s32 	%r686, %r247, %r248;
$L__BB7_72:
	mov.u32 	%r631, %tid.x;
	setp.ne.s32 	%p95, %r631, 0;
	@%p95 bra 	$L__BB7_74;
	add.s32 	%r632, %r686, %r121;
	st.global.u32 	[%rd1], %r632;
$L__BB7_74:
	ret;

}
	// .globl	_ZN3cub18CUB_300001_SM_10006detail8for_each13static_kernelINS2_12policy_hub_t12policy_500_tEmN6thrust24THRUST_300001_SM_1000_NS8cuda_cub20__uninitialized_fill7functorINS7_10device_ptrIiEEiEEEEvT0_T1_
.visible .entry _ZN3cub18CUB_300001_SM_10006detail8for_each13static_kernelINS2_12policy_hub_t12policy_500_tEmN6thrust24THRUST_300001_SM_1000_NS8cuda_cub20__uninitialized_fill7functorINS7_10device_ptrIiEEiEEEEvT0_T1_(
	.param .u64 _ZN3cub18CUB_300001_SM_10006detail8for_each13static_kernelINS2_12policy_hub_t12policy_500_tEmN6thrust24THRUST_300001_SM_1000_NS8cuda_cub20__uninitialized_fill7functorINS7_10device_ptrIiEEiEEEEvT0_T1__param_0,
	.param .align 8 .b8 _ZN3cub18CUB_300001_SM_10006detail8for_each13static_kernelINS2_12policy_hub_t12policy_500_tEmN6thrust24THRUST_300001_SM_1000_NS8cuda_cub20__uninitialized_fill7functorINS7_10device_ptrIiEEiEEEEvT0_T1__param_1[16]
)
.maxntid 256
{
	.reg .pred 	%p<4>;
	.reg .b16 	%rs<5>;
	.reg .b32 	%r<12>;
	.reg .b64 	%rd<16>;

	ld.param.u32 	%r3, [_ZN3cub18CUB_300001_SM_10006detail8for_each13static_kernelINS2_12policy_hub_t12policy_500_tEmN6thrust24THRUST_300001_SM_1000_NS8cuda_cub20__uninitialized_fill7functorINS7_10device_ptrIiEEiEEEEvT0_T1__param_1+8];
	ld.param.u64 	%rd4, [_ZN3cub18CUB_300001_SM_10006detail8for_each13static_kernelINS2_12policy_hub_t12policy_500_tEmN6thrust24THRUST_300001_SM_1000_NS8cuda_cub20__uninitialized_fill7functorINS7_10device_ptrIiEEiEEEEvT0_T1__param_1];
	ld.param.u64 	%rd5, [_ZN3cub18CUB_300001_SM_10006detail8for_each13static_kernelINS2_12policy_hub_t12policy_500_tEmN6thrust24THRUST_300001_SM_1000_NS8cuda_cub20__uninitialized_fill7functorINS7_10device_ptrIiEEiEEEEvT0_T1__param_0];
	mov.u32 	%r9, %ctaid.x;
	mul.wide.u32 	%rd1, %r9, 512;
	sub.s64 	%rd2, %rd5, %rd1;
	setp.lt.u64 	%p1, %rd2, 512;
	@%p1 bra 	$L__BB8_2;
	mov.u32 	%r11, %tid.x;
	cvta.to.global.u64 	%rd11, %rd4;
	cvt.u64.u32 	%rd12, %r11;
	add.s64 	%rd13, %rd1, %rd12;
	shl.b64 	%rd14, %rd13, 2;
	add.s64 	%rd15, %rd11, %rd14;
	st.global.u32 	[%rd15], %r3;
	st.global.u32 	[%rd15+1024], %r3;
	bra.uni 	$L__BB8_6;
$L__BB8_2:
	cvta.to.global.u64 	%rd6, %rd4;
	mov.u32 	%r2, %tid.x;
	cvt.u64.u32 	%rd7, %r2;
	setp.le.u64 	%p2, %rd2, %rd7;
	add.s64 	%rd8, %rd1, %rd7;
	shl.b64 	%rd9, %rd8, 2;
	add.s64 	%rd3, %rd6, %rd9;
	@%p2 bra 	$L__BB8_4;
	st.global.u32 	[%rd3], %r3;
$L__BB8_4:
	add.s32 	%r10, %r2, 256;
	cvt.u64.u32 	%rd10, %r10;
	setp.le.u64 	%p3, %rd2, %rd10;
	@%p3 bra 	$L__BB8_6;
	st.global.u32 	[%rd3+1024], %r3;
$L__BB8_6:
	ret;

}
	// .globl	_ZN3cub18CUB_300001_SM_10006detail8for_each13static_kernelINS2_12policy_hub_t12policy_500_tElN6thrust24THRUST_300001_SM_1000_NS8cuda_cub10__tabulate7functorINS7_6detail15normal_iteratorINS7_10device_ptrIiEEEENS7_6system6detail7generic6detail22compute_sequence_valueIivEElEEEEvT0_T1_
.visible .entry _ZN3cub18CUB_300001_SM_10006detail8for_each13static_kernelINS2_12policy_hub_t12policy_500_tElN6thrust24THRUST_300001_SM_1000_NS8cuda_cub10__tabulate7functorINS7_6detail15normal_iteratorINS7_10device_ptrIiEEEENS7_6system6detail7generic6detail22compute_sequence_valueIivEElEEEEvT0_T1_(
	.param .u64 _ZN3cub18CUB_300001_SM_10006detail8for_each13static_kernelINS2_12policy_hub_t12policy_500_tElN6thrust24THRUST_300001_SM_1000_NS8cuda_cub10__tabulate7functorINS7_6detail15normal_iteratorINS7_10device_ptrIiEEEENS7_6system6detail7generic6detail22compute_sequence_valueIivEElEEEEvT0_T1__param_0,
	.param .align 8 .b8 _ZN3cub18CUB_300001_SM_10006detail8for_each13static_kernelINS2_12policy_hub_t12policy_500_tElN6thrust24THRUST_300001_SM_1000_NS8cuda_cub10__tabulate7functorINS7_6detail15normal_iteratorINS7_10device_ptrIiEEEENS7_6system6detail7generic6detail22compute_sequence_valueIivEElEEEEvT0_T1__param_1[16]
)
.maxntid 256
{
	.reg .pred 	%p<4>;
	.reg .b32 	%r<18>;
	.reg .b64 	%rd<20>;

	ld.param.u64 	%rd7, [_ZN3cub18CUB_300001_SM_10006detail8for_each13static_kernelINS2_12policy_hub_t12policy_500_tElN6thrust24THRUST_300001_SM_1000_NS8cuda_cub10__tabulate7functorINS7_6detail15normal_iteratorINS7_10device_ptrIiEEEENS7_6system6detail7generic6detail22compute_sequence_valueIivEElEEEEvT0_T1__param_1];
	ld.param.u64 	%rd8, [_ZN3cub18CUB_300001_SM_10006detail8for_each13static_kernelINS2_12policy_hub_t12policy_500_tElN6thrust24THRUST_300001_SM_1000_NS8cuda_cub10__tabulate7functorINS7_6detail15normal_iteratorINS7_10device_ptrIiEEEENS7_6system6detail7generic6detail22compute_sequence_valueIivEElEEEEvT0_T1__param_0];
	ld.param.v2.u32 	{%r3, %r4}, [_ZN3cub18CUB_300001_SM_10006detail8for_each13static_kernelINS2_12policy_hub_t12policy_500_tElN6thrust24THRUST_300001_SM_1000_NS8cuda_cub10__tabulate7functorINS7_6detail15normal_iteratorINS7_10device_ptrIiEEEENS7_6system6detail7generic6detail22compute_sequence_valueIivEElEEEEvT0_T1__param_1+8];
	mov.u32 	%r5, %ctaid.x;
	mul.wide.u32 	%rd1, %r5, 512;
	sub.s64 	%rd2, %rd8, %rd1;
	setp.lt.s64 	%p1, %rd2, 512;
	@%p1 bra 	$L__BB9_2;
	mov.u32 	%r13, %tid.x;
	cvta.to.global.u64 	%rd15, %rd7;
	cvt.u64.u32 	%rd16, %r13;
	add.s64 	%rd17, %rd1, %rd16;
	cvt.u32.u64 	%r14, %rd17;
	mad.lo.s32 	%r15, %r4, %r14, %r3;
	shl.b64 	%rd18, %rd17, 2;
	add.s64 	%rd19, %rd15, %rd18;
	st.global.u32 	[%rd19], %r15;
	add.s32 	%r16, %r14, 256;
	mad.lo.s32 	%r17, %r4, %r16, %r3;
	st.global.u32 	[%rd19+1024], %r17;
	bra.uni 	$L__BB9_6;
$L__BB9_2:
	cvta.to.global.u64 	%rd3, %rd7;
	mov.u32 	%r6, %tid.x;
	cvt.s64.s32 	%rd4, %rd2;
	cvt.u64.u32 	%rd5, %r6;
	setp.le.s64 	%p2, %rd4, %rd5;
	@%p2 bra 	$L__BB9_4;
	add.s64 	%rd9, %rd1, %rd5;
	cvt.u32.u64 	%r7, %rd9;
	mad.lo.s32 	%r8, %r4, %r7, %r3;
	shl.b64 	%rd10, %rd9, 2;
	add.s64 	%rd11, %rd3, %rd10;
	st.global.u32 	[%rd11], %r8;
$L__BB9_4:
	cvt.u32.u64 	%r9, %rd5;
	add.s32 	%r10, %r9, 256;
	cvt.u64.u32 	%rd6, %r10;
	setp.le.s64 	%p3, %rd4, %rd6;
	@%p3 bra 	$L__BB9_6;
	add.s64 	%rd12, %rd1, %rd6;
	shl.b64 	%rd13, %rd12, 2;
	cvt.u32.u64 	%r11, %rd12;
	mad.lo.s32 	%r12, %r4, %r11, %r3;
	add.s64 	%rd14, %rd13, %rd3;
	st.global.u32 	[%rd14], %r12;
$L__BB9_6:
	ret;

}


// ===== COMPILED SASS (sm_100) =====

	.target	sm_100

	.elftype	@"ET_EXEC"


//--------------------- .note.nv.tkinfo           --------------------------
	.section	.note.nv.tkinfo,"",@"SHT_NOTE"
	.sectionflags	@"SHF_NOTE_NV_TKINFO"
	.tkinfo
        /*0018*/ 	.word	0x00000002
        /*0030*/ 	.string	""
        /*0030*/ 	.string	"ptxas"
        /*0030*/ 	.string	"Cuda compilation tools, release 13.0, V13.0.88"
        /*0030*/ 	.string	"Build cuda_13.0.r13.0/compiler.36424714_0"
        /*0030*/ 	.string	"-arch sm_100 -m 64 "



//--------------------- .note.nv.cuinfo           --------------------------
	.section	.note.nv.cuinfo,"",@"SHT_NOTE"
	.sectionflags	@"SHF_NOTE_NV_CUINFO"
        /*0018*/ 	.short	0x0002
        /*001a*/ 	.short	0x0064
        /*001c*/ 	.short	0x0082
	.zero		2


//--------------------- .nv.info                  --------------------------
	.section	.nv.info,"",@"SHT_CUDA_INFO"
	.align	4


	//----- nvinfo : EIATTR_REGCOUNT
	.align		4
        /*0000*/ 	.byte	0x04, 0x2f
        /*0002*/ 	.short	(.L_44 - .L_43)
	.align		4
.L_43:
        /*0004*/ 	.word	index@(_Z10fillKernelPii)
        /*0008*/ 	.word	0x00000008


	//----- nvinfo : EIATTR_FRAME_SIZE
	.align		4
.L_44:
        /*000c*/ 	.byte	0x04, 0x11
        /*000e*/ 	.short	(.L_46 - .L_45)
	.align		4
.L_45:
        /*0010*/ 	.word	index@(_Z10fillKernelPii)
        /*0014*/ 	.word	0x00000000


	//----- nvinfo : EIATTR_REGCOUNT
	.align		4
.L_46:
        /*0018*/ 	.byte	0x04, 0x2f
        /*001a*/ 	.short	(.L_48 - .L_47)
	.align		4
.L_47:
        /*001c*/ 	.word	index@(_ZN3cub18CUB_300001_SM_10006detail11EmptyKernelIvEEvv)
        /*0020*/ 	.word	0x00000004


	//----- nvinfo : EIATTR_FRAME_SIZE
	.align		4
.L_48:
        /*0024*/ 	.byte	0x04, 0x11
        /*0026*/ 	.short	(.L_50 - .L_49)
	.align		4
.L_49:
        /*0028*/ 	.word	index@(_ZN3cub18CUB_300001_SM_10006detail11EmptyKernelIvEEvv)
        /*002c*/ 	.word	0x00000000


	//----- nvinfo : EIATTR_REGCOUNT
	.align		4
.L_50:
        /*0030*/ 	.byte	0x04, 0x2f
        /*0032*/ 	.short	(.L_52 - .L_51)
	.align		4
.L_51:
        /*0034*/ 	.word	index@(_ZN3cub18CUB_300001_SM_10006detail6reduce28DeviceReduceSingleTileKernelINS2_10policy_hubIijN4cuda3std3__44plusIiEEE10Policy1000EN6thrust24THRUST_300001_SM_1000_NS6detail15normal_iteratorINSD_10device_ptrIiEEEEPijS9_iiNS7_10__identityEEEvT0_T1_T2_T3_T4_T6_)
        /*0038*/ 	.word	0x00000020


	//----- nvinfo : EIATTR_FRAME_SIZE
	.align		4
.L_52:
        /*003c*/ 	.byte	0x04, 0x11
        /*003e*/ 	.short	(.L_54 - .L_53)
	.align		4
.L_53:
        /*0040*/ 	.word	index@(_ZN3cub18CUB_300001_SM_10006detail6reduce28DeviceReduceSingleTileKernelINS2_10policy_hubIijN4cuda3std3__44plusIiEEE10Policy1000EN6thrust24THRUST_300001_SM_1000_NS6detail15normal_iteratorINSD_10device_ptrIiEEEEPijS9_iiNS7_10__identityEEEvT0_T1_T2_T3_T4_T6_)
        /*0044*/ 	.word	0x00000000


	//----- nvinfo : EIATTR_REGCOUNT
	.align		4
.L_54:
        /*0048*/ 	.byte	0x04, 0x2f
        /*004a*/ 	.short	(.L_56 - .L_55)
	.align		4
.L_55:
        /*004c*/ 	.word	index@(_ZN3cub18CUB_300001_SM_10006detail6reduce18DeviceReduceKernelINS2_10policy_hubIijN4cuda3std3__44plusIiEEE10Policy1000EN6thrust24THRUST_300001_SM_1000_NS6detail15normal_iteratorINSD_10device_ptrIiEEEEjS9_iNS7_10__identityEEEvT0_PT3_T1_NS0_13GridEvenShareISN_EET2_T4_)
        /*0050*/ 	.word	0x00000020


	//----- nvinfo : EIATTR_FRAME_SIZE
	.align		4
.L_56:
        /*0054*/ 	.byte	0x04, 0x11
        /*0056*/ 	.short	(.L_58 - .L_57)
	.align		4
.L_57:
        /*0058*/ 	.word	index@(_ZN3cub18CUB_300001_SM_10006detail6reduce18DeviceReduceKernelINS2_10policy_hubIijN4cuda3std3__44plusIiEEE10Policy1000EN6thrust24THRUST_300001_SM_1000_NS6detail15normal_iteratorINSD_10device_ptrIiEEEEjS9_iNS7_10__identityEEEvT0_PT3_T1_NS0_13GridEvenShareISN_EET2_T4_)
        /*005c*/ 	.word	0x00000000


	//----- nvinfo : EIATTR_REGCOUNT
	.align		4
.L_58:
        /*0060*/ 	.byte	0x04, 0x2f
        /*0062*/ 	.short	(.L_60 - .L_59)
	.align		4
.L_59:
        /*0064*/ 	.word	index@(_ZN3cub18CUB_300001_SM_10006detail6reduce28DeviceReduceSingleTileKernelINS2_10policy_hubIijN4cuda3std3__44plusIiEEE10Policy1000EPiSC_iS9_iiNS7_10__identityEEEvT0_T1_T2_T3_T4_T6_)
        /*0068*/ 	.word	0x00000020


	//----- nvinfo : EIATTR_FRAME_SIZE
	.align		4
.L_60:
        /*006c*/ 	.byte	0x04, 0x11
        /*006e*/ 	.short	(.L_62 - .L_61)
	.align		4
.L_61:
        /*0070*/ 	.word	index@(_ZN3cub18CUB_300001_SM_10006detail6reduce28DeviceReduceSingleTileKernelINS2_10policy_hubIijN4cuda3std3__44plusIiEEE10Policy1000EPiSC_iS9_iiNS7_10__identityEEEvT0_T1_T2_T3_T4_T6_)
        /*0074*/ 	.word	0x00000000


	//----- nvinfo : EIATTR_REGCOUNT
	.align		4
.L_62:
        /*0078*/ 	.byte	0x04, 0x2f
        /*007a*/ 	.short	(.L_64 - .L_63)
	.align		4
.L_63:
        /*007c*/ 	.word	index@(_ZN3cub18CUB_300001_SM_10006detail6reduce28DeviceReduceSingleTileKernelINS2_10policy_hubIiyN4cuda3std3__44plusIiEEE10Policy1000EN6thrust24THRUST_300001_SM_1000_NS6detail15normal_iteratorINSD_10device_ptrIiEEEEPiyS9_iiNS7_10__identityEEEvT0_T1_T2_T3_T4_T6_)
        /*0080*/ 	.word	0x0000001f


	//----- nvinfo : EIATTR_FRAME_SIZE
	.align		4
.L_64:
        /*0084*/ 	.byte	0x04, 0x11
        /*0086*/ 	.short	(.L_66 - .L_65)
	.align		4
.L_65:
        /*0088*/ 	.word	index@(_ZN3cub18CUB_300001_SM_10006detail6reduce28DeviceReduceSingleTileKernelINS2_10policy_hubIiyN4cuda3std3__44plusIiEEE10Policy1000EN6thrust24THRUST_300001_SM_1000_NS6detail15normal_iteratorINSD_10device_ptrIiEEEEPiyS9_iiNS7_10__identityEEEvT0_T1_T2_T3_T4_T6_)
        /*008c*/ 	.word	0x00000000


	//----- nvinfo : EIATTR_REGCOUNT
	.align		4
.L_66:
        /*0090*/ 	.byte	0x04, 0x2f
        /*0092*/ 	.short	(.L_68 - .L_67)
	.align		4
.L_67:
        /*0094*/ 	.word	index@(_ZN3cub18CUB_300001_SM_10006detail6reduce18DeviceReduceKernelINS2_10policy_hubIiyN4cuda3std3__44plusIiEEE10Policy1000EN6thrust24THRUST_300001_SM_1000_NS6detail15normal_iteratorINSD_10device_ptrIiEEEEyS9_iNS7_10__identityEEEvT0_PT3_T1_NS0_13GridEvenShareISN_EET2_T4_)
        /*0098*/ 	.word	0x0000001e


	//----- nvinfo : EIATTR_FRAME_SIZE
	.align		4
.L_68:
        /*009c*/ 	.byte	0x04, 0x11
        /*009e*/ 	.short	(.L_70 - .L_69)
	.align		4
.L_69:
        /*00a0*/ 	.word	index@(_ZN3cub18CUB_300001_SM_10006detail6reduce18DeviceReduceKernelINS2_10policy_hubIiyN4cuda3std3__44plusIiEEE10Policy1000EN6thrust24THRUST_300001_SM_1000_NS6detail15normal_iteratorINSD_10device_ptrIiEEEEyS9_iNS7_10__identityEEEvT0_PT3_T1_NS0_13GridEvenShareISN_EET2_T4_)
        /*00a4*/ 	.word	0x00000000


	//----- nvinfo : EIATTR_REGCOUNT
	.align		4
.L_70:
        /*00a8*/ 	.byte	0x04, 0x2f
        /*00aa*/ 	.short	(.L_72 - .L_71)
	.align		4
.L_71:
        /*00ac*/ 	.word	index@(_ZN3cub18CUB_300001_SM_10006detail6reduce28DeviceReduceSingleTileKernelINS2_10policy_hubIiyN4cuda3std3__44plusIiEEE10Policy1000EPiSC_iS9_iiNS7_10__identityEEEvT0_T1_T2_T3_T4_T6_)
        /*00b0*/ 	.word	0x00000020


	//----- nvinfo : EIATTR_FRAME_SIZE
	.align		4
.L_72:
        /*00b4*/ 	.byte	0x04, 0x11
        /*00b6*/ 	.short	(.L_74 - .L_73)
	.align		4
.L_73:
        /*00b8*/ 	.word	index@(_ZN3cub18CUB_300001_SM_10006detail6reduce28DeviceReduceSingleTileKernelINS2_10policy_hubIiyN4cuda3std3__44plusIiEEE10Policy1000EPiSC_iS9_iiNS7_10__identityEEEvT0_T1_T2_T3_T4_T6_)
        /*00bc*/ 	.word	0x00000000


	//----- nvinfo : EIATTR_REGCOUNT
	.align		4
.L_74:
        /*00c0*/ 	.byte	0x04, 0x2f
        /*00c2*/ 	.short	(.L_76 - .L_75)
	.align		4
.L_75:
        /*00c4*/ 	.word	index@(_ZN3cub18CUB_300001_SM_10006detail8for_each13static_kernelINS2_12policy_hub_t12policy_500_tEmN6thrust24THRUST_300001_SM_1000_NS8cuda_cub20__uninitialized_fill7functorINS7_10device_ptrIiEEiEEEEvT0_T1_)
        /*00c8*/ 	.word	0x00000008


	//----- nvinfo : EIATTR_FRAME_SIZE
	.align		4
.L_76:
        /*00cc*/ 	.byte	0x04, 0x11
        /*00ce*/ 	.short	(.L_78 - .L_77)
	.align		4
.L_77:
        /*00d0*/ 	.word	index@(_ZN3cub18CUB_300001_SM_10006detail8for_each13static_kernelINS2_12policy_hub_t12policy_500_tEmN6thrust24THRUST_300001_SM_1000_NS8cuda_cub20__uninitialized_fill7functorINS7_10device_ptrIiEEiEEEEvT0_T1_)
        /*00d4*/ 	.word	0x00000000


	//----- nvinfo : EIATTR_REGCOUNT
	.align		4
.L_78:
        /*00d8*/ 	.byte	0x04, 0x2f
        /*00da*/ 	.short	(.L_80 - .L_79)
	.align		4
.L_79:
        /*00dc*/ 	.word	index@(_ZN3cub18CUB_300001_SM_10006detail8for_each13static_kernelINS2_12policy_hub_t12policy_500_tElN6thrust24THRUST_300001_SM_1000_NS8cuda_cub10__tabulate7functorINS7_6detail15normal_iteratorINS7_10device_ptrIiEEEENS7_6system6detail7generic6detail22compute_sequence_valueIivEElEEEEvT0_T1_)
        /*00e0*/ 	.word	0x0000000a


	//----- nvinfo : EIATTR_FRAME_SIZE
	.align		4
.L_80:
        /*00e4*/ 	.byte	0x04, 0x11
        /*00e6*/ 	.short	(.L_82 - .L_81)
	.align		4
.L_81:
        /*00e8*/ 	.word	index@(_ZN3cub18CUB_300001_SM_10006detail8for_each13static_kernelINS2_12policy_hub_t12policy_500_tElN6thrust24THRUST_300001_SM_1000_NS8cuda_cub10__tabulate7functorINS7_6detail15normal_iteratorINS7_10device_ptrIiEEEENS7_6system6detail7generic6detail22compute_sequence_valueIivEElEEEEvT0_T1_)
        /*00ec*/ 	.word	0x00000000


	//----- nvinfo : EIATTR_MIN_STACK_SIZE
	.align		4
.L_82:
        /*00f0*/ 	.byte	0x04, 0x12
        /*00f2*/ 	.short	(.L_84 - .L_83)
	.align		4
.L_83:
        /*00f4*/ 	.word	index@(_ZN3cub18CUB_300001_SM_10006detail8for_each13static_kernelINS2_12policy_hub_t12policy_500_tElN6thrust24THRUST_300001_SM_1000_NS8cuda_cub10__tabulate7functorINS7_6detail15normal_iteratorINS7_10device_ptrIiEEEENS7_6system6detail7generic6detail22compute_sequence_valueIivEElEEEEvT0_T1_)
        /*00f8*/ 	.word	0x00000000


	//----- nvinfo : EIATTR_MIN_STACK_SIZE
	.align		4
.L_84:
        /*00fc*/ 	.byte	0x04, 0x12
        /*00fe*/ 	.short	(.L_86 - .L_85)
	.align		4
.L_85:
        /*0100*/ 	.word	index@(_ZN3cub18CUB_300001_SM_10006detail8for_each13static_kernelINS2_12policy_hub_t12policy_500_tEmN6thrust24THRUST_300001_SM_1000_NS8cuda_cub20__uninitialized_fill7functorINS7_10device_ptrIiEEiEEEEvT0_T1_)
        /*0104*/ 	.word	0x00000000


	//----- nvinfo : EIATTR_MIN_STACK_SIZE
	.align		4
.L_86:
        /*0108*/ 	.byte	0x04, 0x12
        /*010a*/ 	.short	(.L_88 - .L_87)
	.align		4
.L_87:
        /*010c*/ 	.word	index@(_ZN3cub18CUB_300001_SM_10006detail6reduce28DeviceReduceSingleTileKernelINS2_10policy_hubIiyN4cuda3std3__44plusIiEEE10Policy1000EPiSC_iS9_iiNS7_10__identityEEEvT0_T1_T2_T3_T4_T6_)
        /*0110*/ 	.word	0x00000000


	//----- nvinfo : EIATTR_MIN_STACK_SIZE
	.align		4
.L_88:
        /*0114*/ 	.byte	0x04, 0x12
        /*0116*/ 	.short	(.L_90 - .L_89)
	.align		4
.L_89:
        /*0118*/ 	.word	index@(_ZN3cub18CUB_300001_SM_10006detail6reduce18DeviceReduceKernelINS2_10policy_hubIiyN4cuda3std3__44plusIiEEE10Policy1000EN6thrust24THRUST_300001_SM_1000_NS6detail15normal_iteratorINSD_10device_ptrIiEEEEyS9_iNS7_10__identityEEEvT0_PT3_T1_NS0_13GridEvenShareISN_EET2_T4_)
        /*011c*/ 	.word	0x00000000


	//----- nvinfo : EIATTR_MIN_STACK_SIZE
	.align		4
.L_90:
        /*0120*/ 	.byte	0x04, 0x12
        /*0122*/ 	.short	(.L_92 - .L_91)
	.align		4
.L_91:
        /*0124*/ 	.word	index@(_ZN3cub18CUB_300001_SM_10006detail6reduce28DeviceReduceSingleTileKernelINS2_10policy_hubIiyN4cuda3std3__44plusIiEEE10Policy1000EN6thrust24THRUST_300001_SM_1000_NS6detail15normal_iteratorINSD_10device_ptrIiEEEEPiyS9_iiNS7_10__identityEEEvT0_T1_T2_T3_T4_T6_)
        /*0128*/ 	.word	0x00000000


	//----- nvinfo : EIATTR_MIN_STACK_SIZE
	.align		4
.L_92:
        /*012c*/ 	.byte	0x04, 0x12
        /*012e*/ 	.short	(.L_94 - .L_93)
	.align		4
.L_93:
        /*0130*/ 	.word	index@(_ZN3cub18CUB_300001_SM_10006detail6reduce28DeviceReduceSingleTileKernelINS2_10policy_hubIijN4cuda3std3__44plusIiEEE10Policy1000EPiSC_iS9_iiNS7_10__identityEEEvT0_T1_T2_T3_T4_T6_)
        /*0134*/ 	.word	0x00000000


	//----- nvinfo : EIATTR_MIN_STACK_SIZE
	.align		4
.L_94:
        /*0138*/ 	.byte	0x04, 0x12
        /*013a*/ 	.short	(.L_96 - .L_95)
	.align		4
.L_95:
        /*013c*/ 	.word	index@(_ZN3cub18CUB_300001_SM_10006detail6reduce18DeviceReduceKernelINS2_10policy_hubIijN4cuda3std3__44plusIiEEE10Policy1000EN6thrust24THRUST_300001_SM_1000_NS6detail15normal_iteratorINSD_10device_ptrIiEEEEjS9_iNS7_10__identityEEEvT0_PT3_T1_NS0_13GridEvenShareISN_EET2_T4_)
        /*0140*/ 	.word	0x00000000


	//----- nvinfo : EIATTR_MIN_STACK_SIZE
	.align		4
.L_96:
        /*0144*/ 	.byte	0x04, 0x12
        /*0146*/ 	.short	(.L_98 - .L_97)
	.align		4
.L_97:
        /*0148*/ 	.word	index@(_ZN3cub18CUB_300001_SM_10006detail6reduce28DeviceReduceSingleTileKernelINS2_10policy_hubIijN4cuda3std3__44plusIiEEE10Policy1000EN6thrust24THRUST_300001_SM_1000_NS6detail15normal_iteratorINSD_10device_ptrIiEEEEPijS9_iiNS7_10__identityEEEvT0_T1_T2_T3_T4_T6_)
        /*014c*/ 	.word	0x00000000


	//----- nvinfo : EIATTR_MIN_STACK_SIZE
	.align		4
.L_98:
        /*0150*/ 	.byte	0x04, 0x12
        /*0152*/ 	.short	(.L_100 - .L_99)
	.align		4
.L_99:
        /*0154*/ 	.word	index@(_ZN3cub18CUB_300001_SM_10006detail11EmptyKernelIvEEvv)
        /*0158*/ 	.word	0x00000000


	//----- nvinfo : EIATTR_MIN_STACK_SIZE
	.align		4
.L_100:
        /*015c*/ 	.byte	0x04, 0x12
        /*015e*/ 	.short	(.L_102 - .L_101)
	.align		4
.L_101:
        /*0160*/ 	.word	index@(_Z10fillKernelPii)
        /*0164*/ 	.word	0x00000000
.L_102:


//--------------------- .nv.compat                --------------------------
	.section	.nv.compat,"",@"SHT_CUDA_COMPAT_INFO"
	.align	4
        /*0000*/ 	.byte	0x02, 0x09, 0x00, 0x00, 0x02, 0x02, 0x01, 0x00, 0x02, 0x05, 0x05, 0x00, 0x03, 0x07, 0x01, 0x01
        /*0010*/ 	.byte	0x02, 0x03, 0x00, 0x00, 0x02, 0x06, 0x01, 0x00, 0x04, 0x0b, 0x08, 0x00, 0x09, 0x00, 0x00, 0x00
        /*0020*/ 	.byte	0x00, 0x00, 0x00, 0x00


//--------------------- .nv.info._ZN3cub18CUB_300001_SM_10006detail8for_each13static_kernelINS2_12policy_hub_t12policy_500_tElN6thrust24THRUST_300001_SM_1000_NS8cuda_cub10__tabulate7functorINS7_6detail15normal_iteratorINS7_10device_ptrIiEEEENS7_6system6detail7generic6detail22compute_sequence_valueIivEElEEEEvT0_T1_ --------------------------
	.section	.nv.info._ZN3cub18CUB_300001_SM_10006detail8for_each13static_kernelINS2_12policy_hub_t12policy_500_tElN6thrust24THRUST_300001_SM_1000_NS8cuda_cub10__tabulate7functorINS7_6detail15normal_iteratorINS7_10device_ptrIiEEEENS7_6system6detail7generic6detail22compute_sequence_valueIivEElEEEEvT0_T1_,"",@"SHT_CUDA_INFO"
	.sectionflags	@""
	.align	4


	//----- nvinfo : EIATTR_CUDA_API_VERSION
	.align		4
        /*0000*/ 	.byte	0x04, 0x37
        /*0002*/ 	.short	(.L_104 - .L_103)
.L_103:
        /*0004*/ 	.word	0x00000082


	//----- nvinfo : EIATTR_KPARAM_INFO
	.align		4
.L_104:
        /*0008*/ 	.byte	0x04, 0x17
        /*000a*/ 	.short	(.L_106 - .L_105)
.L_105:
        /*000c*/ 	.word	0x00000000
        /*0010*/ 	.short	0x0001
        /*0012*/ 	.short	0x0008
        /*0014*/ 	.byte	0x00, 0xf0, 0x41, 0x00


	//----- nvinfo : EIATTR_KPARAM_INFO
	.align		4
.L_106:
        /*0018*/ 	.byte	0x04, 0x17
        /*001a*/ 	.short	(.L_108 - .L_107)
.L_107:
        /*001c*/ 	.word	0x00000000
        /*0020*/ 	.short	0x0000
        /*0022*/ 	.short	0x0000
        /*0024*/ 	.byte	0x00, 0xf0, 0x21, 0x00


	//----- nvinfo : EIATTR_SPARSE_MMA_MASK
	.align		4
.L_108:
        /*0028*/ 	.byte	0x03, 0x50
        /*002a*/ 	.short	0x0000


	//----- nvinfo : EIATTR_MAXREG_COUNT
	.align		4
        /*002c*/ 	.byte	0x03, 0x1b
        /*002e*/ 	.short	0x00ff


	//----- nvinfo : EIATTR_MERCURY_ISA_VERSION
	.align		4
        /*0030*/ 	.byte	0x03, 0x5f
        /*0032*/ 	.short	0x0101


	//----- nvinfo : EIATTR_VRC_CTA_INIT_COUNT
	.align		4
        /*0034*/ 	.byte	0x02, 0x4a
	.zero		1
	.zero		1


	//----- nvinfo : EIATTR_EXIT_INSTR_OFFSETS
	.align		4
        /*0038*/ 	.byte	0x04, 0x1c
        /*003a*/ 	.short	(.L_110 - .L_109)


	//   ....[0]....
.L_109:
        /*003c*/ 	.word	0x00000160


	//   ....[1]....
        /*0040*/ 	.word	0x000002b0


	//   ....[2]....
        /*0044*/ 	.word	0x00000340


	//----- nvinfo : EIATTR_MAX_THREADS
	.align		4
.L_110:
        /*0048*/ 	.byte	0x04, 0x05
        /*004a*/ 	.short	(.L_112 - .L_111)
.L_111:
        /*004c*/ 	.word	0x00000100
        /*0050*/ 	.word	0x00000001
        /*0054*/ 	.word	0x00000001


	//----- nvinfo : EIATTR_CRS_STACK_SIZE
	.align		4
.L_112:
        /*0058*/ 	.byte	0x04, 0x1e
        /*005a*/ 	.short	(.L_114 - .L_113)
.L_113:
        /*005c*/ 	.word	0x00000000


	//----- nvinfo : EIATTR_CBANK_PARAM_SIZE
	.align		4
.L_114:
        /*0060*/ 	.byte	0x03, 0x19
        /*0062*/ 	.short	0x0018


	//----- nvinfo : EIATTR_PARAM_CBANK
	.align		4
        /*0064*/ 	.byte	0x04, 0x0a
        /*0066*/ 	.short	(.L_116 - .L_115)
	.align		4
.L_115:
        /*0068*/ 	.word	index@(.nv.constant0._ZN3cub18CUB_300001_SM_10006detail8for_each13static_kernelINS2_12policy_hub_t12policy_500_tElN6thrust24THRUST_300001_SM_1000_NS8cuda_cub10__tabulate7functorINS7_6detail15normal_iteratorINS7_10device_ptrIiEEEENS7_6system6detail7generic6detail22compute_sequence_valueIivEElEEEEvT0_T1_)
        /*006c*/ 	.short	0x0380
        /*006e*/ 	.short	0x0018


	//----- nvinfo : EIATTR_SW_WAR
	.align		4
.L_116:
        /*0070*/ 	.byte	0x04, 0x36
        /*0072*/ 	.short	(.L_118 - .L_117)
.L_117:
        /*0074*/ 	.word	0x00000008
.L_118:


//--------------------- .nv.info._ZN3cub18CUB_300001_SM_10006detail8for_each13static_kernelINS2_12policy_hub_t12policy_500_tEmN6thrust24THRUST_300001_SM_1000_NS8cuda_cub20__uninitialized_fill7functorINS7_10device_ptrIiEEiEEEEvT0_T1_ --------------------------
	.section	.nv.info._ZN3cub18CUB_300001_SM_10006detail8for_each13static_kernelINS2_12policy_hub_t12policy_500_tEmN6thrust24THRUST_300001_SM_1000_NS8cuda_cub20__uninitialized_fill7functorINS7_10device_ptrIiEEiEEEEvT0_T1_,"",@"SHT_CUDA_INFO"
	.sectionflags	@""
	.align	4


	//----- nvinfo : EIATTR_CUDA_API_VERSION
	.align		4
        /*0000*/ 	.byte	0x04, 0x37
        /*0002*/ 	.short	(.L_120 - .L_119)
.L_119:
        /*0004*/ 	.word	0x00000082


	//----- nvinfo : EIATTR_KPARAM_INFO
	.align		4
.L_120:
        /*0008*/ 	.byte	0x04, 0x17
        /*000a*/ 	.short	(.L_122 - .L_121)
.L_121:
        /*000c*/ 	.word	0x00000000
        /*0010*/ 	.short	0x0001
        /*0012*/ 	.short	0x0008
        /*0014*/ 	.byte	0x00, 0xf0, 0x41, 0x00


	//----- nvinfo : EIATTR_KPARAM_INFO
	.align		4
.L_122:
        /*0018*/ 	.byte	0x04, 0x17
        /*001a*/ 	.short	(.L_124 - .L_123)
.L_123:
        /*001c*/ 	.word	0x00000000
        /*0020*/ 	.short	0x0000
        /*0022*/ 	.short	0x0000
        /*0024*/ 	.byte	0x00, 0xf0, 0x21, 0x00


	//----- nvinfo : EIATTR_SPARSE_MMA_MASK
	.align		4
.L_124:
        /*0028*/ 	.byte	0x03, 0x50
        /*002a*/ 	.short	0x0000


	//----- nvinfo : EIATTR_MAXREG_COUNT
	.align		4
        /*002c*/ 	.byte	0x03, 0x1b
        /*002e*/ 	.short	0x00ff


	//----- nvinfo : EIATTR_MERCURY_ISA_VERSION
	.align		4
        /*0030*/ 	.byte	0x03, 0x5f
        /*0032*/ 	.short	0x0101


	//----- nvinfo : EIATTR_VRC_CTA_INIT_COUNT
	.align		4
        /*0034*/ 	.byte	0x02, 0x4a
	.zero		1
	.zero		1


	//----- nvinfo : EIATTR_EXIT_INSTR_OFFSETS
	.align		4
        /*0038*/ 	.byte	0x04, 0x1c
        /*003a*/ 	.short	(.L_126 - .L_125)


	//   ....[0]....
.L_125:
        /*003c*/ 	.word	0x00000130


	//   ....[1]....
        /*0040*/ 	.word	0x00000230


	//   ....[2]....
        /*0044*/ 	.word	0x00000260


	//----- nvinfo : EIATTR_MAX_THREADS
	.align		4
.L_126:
        /*0048*/ 	.byte	0x04, 0x05
        /*004a*/ 	.short	(.L_128 - .L_127)
.L_127:
        /*004c*/ 	.word	0x00000100
        /*0050*/ 	.word	0x00000001
        /*0054*/ 	.word	0x00000001


	//----- nvinfo : EIATTR_CBANK_PARAM_SIZE
	.align		4
.L_128:
        /*0058*/ 	.byte	0x03, 0x19
        /*005a*/ 	.short	0x0018


	//----- nvinfo : EIATTR_PARAM_CBANK
	.align		4
        /*005c*/ 	.byte	0x04, 0x0a
        /*005e*/ 	.short	(.L_130 - .L_129)
	.align		4
.L_129:
        /*0060*/ 	.word	index@(.nv.constant0._ZN3cub18CUB_300001_SM_10006detail8for_each13static_kernelINS2_12policy_hub_t12policy_500_tEmN6thrust24THRUST_300001_SM_1000_NS8cuda_cub20__uninitialized_fill7functorINS7_10device_ptrIiEEiEEEEvT0_T1_)
        /*0064*/ 	.short	0x0380
        /*0066*/ 	.short	0x0018


	//----- nvinfo : EIATTR_SW_WAR
	.align		4
.L_130:
        /*0068*/ 	.byte	0x04, 0x36
        /*006a*/ 	.short	(.L_132 - .L_131)
.L_131:
        /*006c*/ 	.word	0x00000008
.L_132:


//--------------------- .nv.info._ZN3cub18CUB_300001_SM_10006detail6reduce28DeviceReduceSingleTileKernelINS2_10policy_hubIiyN4cuda3std3__44plusIiEEE10Policy1000EPiSC_iS9_iiNS7_10__identityEEEvT0_T1_T2_T3_T4_T6_ --------------------------
	.section	.nv.info._ZN3cub18CUB_300001_SM_10006detail6reduce28DeviceReduceSingleTileKernelINS2_10policy_hubIiyN4cuda3std3__44plusIiEEE10Policy1000EPiSC_iS9_iiNS7_10__identityEEEvT0_T1_T2_T3_T4_T6_,"",@"SHT_CUDA_INFO"
	.sectionflags	@""
	.align	4


	//----- nvinfo : EIATTR_CUDA_API_VERSION
	.align		4
        /*0000*/ 	.byte	0x04, 0x37
        /*0002*/ 	.short	(.L_134 - .L_133)
.L_133:
        /*0004*/ 	.word	0x00000082


	//----- nvinfo : EIATTR_KPARAM_INFO
	.align		4
.L_134:
        /*0008*/ 	.byte	0x04, 0x17
        /*000a*/ 	.short	(.L_136 - .L_135)
.L_135:
        /*000c*/ 	.word	0x00000000
        /*0010*/ 	.short	0x0005
        /*0012*/ 	.short	0x001c
        /*0014*/ 	.byte	0x00, 0xf0, 0x05, 0x00


	//----- nvinfo : EIATTR_KPARAM_INFO
	.align		4
.L_136:
        /*0018*/ 	.byte	0x04, 0x17
        /*001a*/ 	.short	(.L_138 - .L_137)
.L_137:
        /*001c*/ 	.word	0x00000000
        /*0020*/ 	.short	0x0004
        /*0022*/ 	.short	0x0018
        /*0024*/ 	.byte	0x00, 0xf0, 0x11, 0x00


	//----- nvinfo : EIATTR_KPARAM_INFO
	.align		4
.L_138:
        /*0028*/ 	.byte	0x04, 0x17
        /*002a*/ 	.short	(.L_140 - .L_139)
.L_139:
        /*002c*/ 	.word	0x00000000
        /*0030*/ 	.short	0x0003
        /*0032*/ 	.short	0x0014
        /*0034*/ 	.byte	0x00, 0xf0, 0x05, 0x00


	//----- nvinfo : EIATTR_KPARAM_INFO
	.align		4
.L_140:
        /*0038*/ 	.byte	0x04, 0x17
        /*003a*/ 	.short	(.L_142 - .L_141)
.L_141:
        /*003c*/ 	.word	0x00000000
        /*0040*/ 	.short	0x0002
        /*0042*/ 	.short	0x0010
        /*0044*/ 	.byte	0x00, 0xf0, 0x11, 0x00


	//----- nvinfo : EIATTR_KPARAM_INFO
	.align		4
.L_142:
        /*0048*/ 	.byte	0x04, 0x17
        /*004a*/ 	.short	(.L_144 - .L_143)
.L_143:
        /*004c*/ 	.word	0x00000000
        /*0050*/ 	.short	0x0001
        /*0052*/ 	.short	0x0008
        /*0054*/ 	.byte	0x00, 0xf5, 0x21, 0x00


	//----- nvinfo : EIATTR_KPARAM_INFO
	.align		4
.L_144:
        /*0058*/ 	.byte	0x04, 0x17
        /*005a*/ 	.short	(.L_146 - .L_145)
.L_145:
        /*005c*/ 	.word	0x00000000
        /*0060*/ 	.short	0x0000
        /*0062*/ 	.short	0x0000
        /*0064*/ 	.byte	0x00, 0xf5, 0x21, 0x00


	//----- nvinfo : EIATTR_SPARSE_MMA_MASK
	.align		4
.L_146:
        /*0068*/ 	.byte	0x03, 0x50
        /*006a*/ 	.short	0x0000


	//----- nvinfo : EIATTR_MAXREG_COUNT
	.align		4
        /*006c*/ 	.byte	0x03, 0x1b
        /*006e*/ 	.short	0x00ff


	//----- nvinfo : EIATTR_NUM_BARRIERS
	.align		4
        /*0070*/ 	.byte	0x02, 0x4c
        /*0072*/ 	.byte	0x01
	.zero		1


	//----- nvinfo : EIATTR_MERCURY_ISA_VERSION
	.align		4
        /*0074*/ 	.byte	0x03, 0x5f
        /*0076*/ 	.short	0x0101


	//----- nvinfo : EIATTR_COOP_GROUP_MASK_REGIDS
	.align		4
        /*0078*/ 	.byte	0x04, 0x29
        /*007a*/ 	.short	(.L_148 - .L_147)


	//   ....[0]....
.L_147:
        /*007c*/ 	.word	0xffffffff


	//   ....[1]....
        /*0080*/ 	.word	0xffffffff


	//   ....[2]....
        /*0084*/ 	.word	0xffffffff


	//   ....[3]....
        /*0088*/ 	.word	0xffffffff


	//   ....[4]....
        /*008c*/ 	.word	0xffffffff


	//   ....[5]....
        /*0090*/ 	.word	0xffffffff


	//   ....[6]....
        /*0094*/ 	.word	0xffffffff


	//   ....[7]....
        /*0098*/ 	.word	0xffffffff


	//   ....[8]....
        /*009c*/ 	.word	0xffffffff


	//   ....[9]....
        /*00a0*/ 	.word	0xffffffff


	//   ....[10]....
        /*00a4*/ 	.word	0xffffffff


	//   ....[11]....
        /*00a8*/ 	.word	0xffffffff


	//   ....[12]....
        /*00ac*/ 	.word	0xffffffff


	//   ....[13]....
        /*00b0*/ 	.word	0xffffffff


	//   ....[14]....
        /*00b4*/ 	.word	0xffffffff


	//   ....[15]....
        /*00b8*/ 	.word	0xffffffff


	//   ....[16]....
        /*00bc*/ 	.word	0xffffffff


	//   ....[17]....
        /*00c0*/ 	.word	0xffffffff


	//   ....[18]....
        /*00c4*/ 	.word	0xffffffff


	//   ....[19]....
        /*00c8*/ 	.word	0xffffffff


	//   ....[20]....
        /*00cc*/ 	.word	0xffffffff


	//   ....[21]....
        /*00d0*/ 	.word	0xffffffff


	//   ....[22]....
        /*00d4*/ 	.word	0xffffffff


	//   ....[23]....
        /*00d8*/ 	.word	0xffffffff


	//   ....[24]....
        /*00dc*/ 	.word	0xffffffff


	//   ....[25]....
        /*00e0*/ 	.word	0xffffffff


	//   ....[26]....
        /*00e4*/ 	.word	0xffffffff


	//   ....[27]....
        /*00e8*/ 	.word	0xffffffff


	//   ....[28]....
        /*00ec*/ 	.word	0xffffffff


	//   ....[29]....
        /*00f0*/ 	.word	0xffffffff


	//----- nvinfo : EIATTR_COOP_GROUP_INSTR_OFFSETS
	.align		4
.L_148:
        /*00f4*/ 	.byte	0x04, 0x28
        /*00f6*/ 	.short	(.L_150 - .L_149)


	//   ....[0]....
.L_149:
        /*00f8*/ 	.word	0x00000890


	//   ....[1]....
        /*00fc*/ 	.word	0x000008f0


	//   ....[2]....
        /*0100*/ 	.word	0x00000940


	//   ....[3]....
        /*0104*/ 	.word	0x000009b0


	//   ....[4]....
        /*0108*/ 	.word	0x00000a10


	//   ....[5]....
        /*010c*/ 	.word	0x00000ba0


	//   ....[6]....
        /*0110*/ 	.word	0x00000c40


	//   ....[7]....
        /*0114*/ 	.word	0x00000cc0


	//   ....[8]....
        /*0118*/ 	.word	0x00000d20


	//   ....[9]....
        /*011c*/ 	.word	0x00000d60


	//   ....[10]....
        /*0120*/ 	.word	0x000019d0


	//   ....[11]....
        /*0124*/ 	.word	0x00001a30


	//   ....[12]....
        /*0128*/ 	.word	0x00001a90


	//   ....[13]....
        /*012c*/ 	.word	0x00001af0


	//   ....[14]....
        /*0130*/ 	.word	0x00001b50


	//   ....[15]....
        /*0134*/ 	.word	0x000023f0


	//   ....[16]....
        /*0138*/ 	.word	0x00002450


	//   ....[17]....
        /*013c*/ 	.word	0x000024a0


	//   ....[18]....
        /*0140*/ 	.word	0x00002510


	//   ....[19]....
        /*0144*/ 	.word	0x00002570


	//   ....[20]....
        /*0148*/ 	.word	0x00002700


	//   ....[21]....
        /*014c*/ 	.word	0x00002790


	//   ....[22]....
        /*0150*/ 	.word	0x000027e0


	//   ....[23]....
        /*0154*/ 	.word	0x00002850


	//   ....[24]....
        /*0158*/ 	.word	0x000028c0


	//   ....[25]....
        /*015c*/ 	.word	0x000036a0


	//   ....[26]....
        /*0160*/ 	.word	0x00003700


	//   ....[27]....
        /*0164*/ 	.word	0x00003760


	//   ....[28]....
        /*0168*/ 	.word	0x000037c0


	//   ....[29]....
        /*016c*/ 	.word	0x00003820


	//----- nvinfo : EIATTR_VRC_CTA_INIT_COUNT
	.align		4
.L_150:
        /*0170*/ 	.byte	0x02, 0x4a
	.zero		1
	.zero		1


	//----- nvinfo : EIATTR_EXIT_INSTR_OFFSETS
	.align		4
        /*0174*/ 	.byte	0x04, 0x1c
        /*0176*/ 	.short	(.L_152 - .L_151)


	//   ....[0]....
.L_151:
        /*0178*/ 	.word	0x00000080


	//   ....[1]....
        /*017c*/ 	.word	0x000000c0


	//   ....[2]....
        /*0180*/ 	.word	0x00003940


	//   ....[3]....
        /*0184*/ 	.word	0x00003990


	//----- nvinfo : EIATTR_MAX_THREADS
	.align		4
.L_152:
        /*0188*/ 	.byte	0x04, 0x05
        /*018a*/ 	.short	(.L_154 - .L_153)
.L_153:
        /*018c*/ 	.word	0x00000100
        /*0190*/ 	.word	0x00000001
        /*0194*/ 	.word	0x00000001


	//----- nvinfo : EIATTR_CRS_STACK_SIZE
	.align		4
.L_154:
        /*0198*/ 	.byte	0x04, 0x1e
        /*019a*/ 	.short	(.L_156 - .L_155)
.L_155:
        /*019c*/ 	.word	0x00000000


	//----- nvinfo : EIATTR_CBANK_PARAM_SIZE
	.align		4
.L_156:
        /*01a0*/ 	.byte	0x03, 0x19
        /*01a2*/ 	.short	0x001d


	//----- nvinfo : EIATTR_PARAM_CBANK
	.align		4
        /*01a4*/ 	.byte	0x04, 0x0a
        /*01a6*/ 	.short	(.L_158 - .L_157)
	.align		4
.L_157:
        /*01a8*/ 	.word	index@(.nv.constant0._ZN3cub18CUB_300001_SM_10006detail6reduce28DeviceReduceSingleTileKernelINS2_10policy_hubIiyN4cuda3std3__44plusIiEEE10Policy1000EPiSC_iS9_iiNS7_10__identityEEEvT0_T1_T2_T3_T4_T6_)
        /*01ac*/ 	.short	0x0380
        /*01ae*/ 	.short	0x001d


	//----- nvinfo : EIATTR_SW_WAR
	.align		4
.L_158:
        /*01b0*/ 	.byte	0x04, 0x36
        /*01b2*/ 	.short	(.L_160 - .L_159)
.L_159:
        /*01b4*/ 	.word	0x00000008
.L_160:


//--------------------- .nv.info._ZN3cub18CUB_300001_SM_10006detail6reduce18DeviceReduceKernelINS2_10policy_hubIiyN4cuda3std3__44plusIiEEE10Policy1000EN6thrust24THRUST_300001_SM_1000_NS6detail15normal_iteratorINSD_10device_ptrIiEEEEyS9_iNS7_10__identityEEEvT0_PT3_T1_NS0_13GridEvenShareISN_EET2_T4_ --------------------------
	.section	.nv.info._ZN3cub18CUB_300001_SM_10006detail6reduce18DeviceReduceKernelINS2_10policy_hubIiyN4cuda3std3__44plusIiEEE10Policy1000EN6thrust24THRUST_300001_SM_1000_NS6detail15normal_iteratorINSD_10device_ptrIiEEEEyS9_iNS7_10__identityEEEvT0_PT3_T1_NS0_13GridEvenShareISN_EET2_T4_,"",@"SHT_CUDA_INFO"
	.sectionflags	@""
	.align	4


	//----- nvinfo : EIATTR_CUDA_API_VERSION
	.align		4
        /*0000*/ 	.byte	0x04, 0x37
        /*0002*/ 	.short	(.L_162 - .L_161)
.L_161:
        /*0004*/ 	.word	0x00000082


	//----- nvinfo : EIATTR_KPARAM_INFO
	.align		4
.L_162:
        /*0008*/ 	.byte	0x04, 0x17
        /*000a*/ 	.short	(.L_164 - .L_163)
.L_163:
        /*000c*/ 	.word	0x00000000
        /*0010*/ 	.short	0x0005
        /*0012*/ 	.short	0x0061
        /*0014*/ 	.byte	0x00, 0xf0, 0x05, 0x00


	//----- nvinfo : EIATTR_KPARAM_INFO
	.align		4
.L_164:
        /*0018*/ 	.byte	0x04, 0x17
        /*001a*/ 	.short	(.L_166 - .L_165)
.L_165:
        /*001c*/ 	.word	0x00000000
        /*0020*/ 	.short	0x0004
        /*0022*/ 	.short	0x0060
        /*0024*/ 	.byte	0x00, 0xf0, 0x05, 0x00


	//----- nvinfo : EIATTR_KPARAM_INFO
	.align		4
.L_166:
        /*0028*/ 	.byte	0x04, 0x17
        /*002a*/ 	.short	(.L_168 - .L_167)
.L_167:
        /*002c*/ 	.word	0x00000000
        /*0030*/ 	.short	0x0003
        /*0032*/ 	.short	0x0018
        /*0034*/ 	.byte	0x00, 0xf0, 0x21, 0x01


	//----- nvinfo : EIATTR_KPARAM_INFO
	.align		4
.L_168:
        /*0038*/ 	.byte	0x04, 0x17
        /*003a*/ 	.short	(.L_170 - .L_169)
.L_169:
        /*003c*/ 	.word	0x00000000
        /*0040*/ 	.short	0x0002
        /*0042*/ 	.short	0x0010
        /*0044*/ 	.byte	0x00, 0xf0, 0x21, 0x00


	//----- nvinfo : EIATTR_KPARAM_INFO
	.align		4
.L_170:
        /*0048*/ 	.byte	0x04, 0x17
        /*004a*/ 	.short	(.L_172 - .L_171)
.L_171:
        /*004c*/ 	.word	0x00000000
        /*0050*/ 	.short	0x0001
        /*0052*/ 	.short	0x0008
        /*0054*/ 	.byte	0x00, 0xf5, 0x21, 0x00


	//----- nvinfo : EIATTR_KPARAM_INFO
	.align		4
.L_172:
        /*0058*/ 	.byte	0x04, 0x17
        /*005a*/ 	.short	(.L_174 - .L_173)
.L_173:
        /*005c*/ 	.word	0x00000000
        /*0060*/ 	.short	0x0000
        /*0062*/ 	.short	0x0000
        /*0064*/ 	.byte	0x00, 0xf0, 0x21, 0x00


	//----- nvinfo : EIATTR_SPARSE_MMA_MASK
	.align		4
.L_174:
        /*0068*/ 	.byte	0x03, 0x50
        /*006a*/ 	.short	0x0000


	//----- nvinfo : EIATTR_MAXREG_COUNT
	.align		4
        /*006c*/ 	.byte	0x03, 0x1b
        /*006e*/ 	.short	0x00ff


	//----- nvinfo : EIATTR_NUM_BARRIERS
	.align		4
        /*0070*/ 	.byte	0x02, 0x4c
        /*0072*/ 	.byte	0x01
	.zero		1


	//----- nvinfo : EIATTR_MERCURY_ISA_VERSION
	.align		4
        /*0074*/ 	.byte	0x03, 0x5f
        /*0076*/ 	.short	0x0101


	//----- nvinfo : EIATTR_COOP_GROUP_MASK_REGIDS
	.align		4
        /*0078*/ 	.byte	0x04, 0x29
        /*007a*/ 	.short	(.L_176 - .L_175)


	//   ....[0]....
.L_175:
        /*007c*/ 	.word	0xffffffff


	//   ....[1]....
        /*0080*/ 	.word	0xffffffff


	//   ....[2]....
        /*0084*/ 	.word	0xffffffff


	//   ....[3]....
        /*0088*/ 	.word	0xffffffff


	//   ....[4]....
        /*008c*/ 	.word	0xffffffff


	//   ....[5]....
        /*0090*/ 	.word	0xffffffff


	//   ....[6]....
        /*0094*/ 	.word	0xffffffff


	//   ....[7]....
        /*0098*/ 	.word	0xffffffff


	//   ....[8]....
        /*009c*/ 	.word	0xffffffff


	//   ....[9]....
        /*00a0*/ 	.word	0xffffffff


	//   ....[10]....
        /*00a4*/ 	.word	0xffffffff


	//   ....[11]....
        /*00a8*/ 	.word	0xffffffff


	//   ....[12]....
        /*00ac*/ 	.word	0xffffffff


	//   ....[13]....
        /*00b0*/ 	.word	0xffffffff


	//   ....[14]....
        /*00b4*/ 	.word	0xffffffff


	//----- nvinfo : EIATTR_COOP_GROUP_INSTR_OFFSETS
	.align		4
.L_176:
        /*00b8*/ 	.byte	0x04, 0x28
        /*00ba*/ 	.short	(.L_178 - .L_177)


	//   ....[0]....
.L_177:
        /*00bc*/ 	.word	0x000008e0


	//   ....[1]....
        /*00c0*/ 	.word	0x00000940


	//   ....[2]....
        /*00c4*/ 	.word	0x000009a0


	//   ....[3]....
        /*00c8*/ 	.word	0x00000a00


	//   ....[4]....
        /*00cc*/ 	.word	0x00000a60


	//   ....[5]....
        /*00d0*/ 	.word	0x00000bf0


	//   ....[6]....
        /*00d4*/ 	.word	0x00000c90


	//   ....[7]....
        /*00d8*/ 	.word	0x00000d10


	//   ....[8]....
        /*00dc*/ 	.word	0x00000d70


	//   ....[9]....
        /*00e0*/ 	.word	0x00000db0


	//   ....[10]....
        /*00e4*/ 	.word	0x00001db0


	//   ....[11]....
        /*00e8*/ 	.word	0x00001e10


	//   ....[12]....
        /*00ec*/ 	.word	0x00001e70


	//   ....[13]....
        /*00f0*/ 	.word	0x00001ed0


	//   ....[14]....
        /*00f4*/ 	.word	0x00001f30


	//----- nvinfo : EIATTR_VRC_CTA_INIT_COUNT
	.align		4
.L_178:
        /*00f8*/ 	.byte	0x02, 0x4a
	.zero		1
	.zero		1


	//----- nvinfo : EIATTR_EXIT_INSTR_OFFSETS
	.align		4
        /*00fc*/ 	.byte	0x04, 0x1c
        /*00fe*/ 	.short	(.L_180 - .L_179)


	//   ....[0]....
.L_179:
        /*0100*/ 	.word	0x00002050


	//   ....[1]....
        /*0104*/ 	.word	0x000020b0


	//----- nvinfo : EIATTR_MAX_THREADS
	.align		4
.L_180:
        /*0108*/ 	.byte	0x04, 0x05
        /*010a*/ 	.short	(.L_182 - .L_181)
.L_181:
        /*010c*/ 	.word	0x00000100
        /*0110*/ 	.word	0x00000001
        /*0114*/ 	.word	0x00000001


	//----- nvinfo : EIATTR_CRS_STACK_SIZE
	.align		4
.L_182:
        /*0118*/ 	.byte	0x04, 0x1e
        /*011a*/ 	.short	(.L_184 - .L_183)
.L_183:
        /*011c*/ 	.word	0x00000000


	//----- nvinfo : EIATTR_CBANK_PARAM_SIZE
	.align		4
.L_184:
        /*0120*/ 	.byte	0x03, 0x19
        /*0122*/ 	.short	0x0062


	//----- nvinfo : EIATTR_PARAM_CBANK
	.align		4
        /*0124*/ 	.byte	0x04, 0x0a
        /*0126*/ 	.short	(.L_186 - .L_185)
	.align		4
.L_185:
        /*0128*/ 	.word	index@(.nv.constant0._ZN3cub18CUB_300001_SM_10006detail6reduce18DeviceReduceKernelINS2_10policy_hubIiyN4cuda3std3__44plusIiEEE10Policy1000EN6thrust24THRUST_300001_SM_1000_NS6detail15normal_iteratorINSD_10device_ptrIiEEEEyS9_iNS7_10__identityEEEvT0_PT3_T1_NS0_13GridEvenShareISN_EET2_T4_)
        /*012c*/ 	.short	0x0380
        /*012e*/ 	.short	0x0062


	//----- nvinfo : EIATTR_SW_WAR
	.align		4
.L_186:
        /*0130*/ 	.byte	0x04, 0x36
        /*0132*/ 	.short	(.L_188 - .L_187)
.L_187:
        /*0134*/ 	.word	0x00000008
.L_188:


//--------------------- .nv.info._ZN3cub18CUB_300001_SM_10006detail6reduce28DeviceReduceSingleTileKernelINS2_10policy_hubIiyN4cuda3std3__44plusIiEEE10Policy1000EN6thrust24THRUST_300001_SM_1000_NS6detail15normal_iteratorINSD_10device_ptrIiEEEEPiyS9_iiNS7_10__identityEEEvT0_T1_T2_T3_T4_T6_ --------------------------
	.section	.nv.info._ZN3cub18CUB_300001_SM_10006detail6reduce28DeviceReduceSingleTileKernelINS2_10policy_hubIiyN4cuda3std3__44plusIiEEE10Policy1000EN6thrust24THRUST_300001_SM_1000_NS6detail15normal_iteratorINSD_10device_ptrIiEEEEPiyS9_iiNS7_10__identityEEEvT0_T1_T2_T3_T4_T6_,"",@"SHT_CUDA_INFO"
	.sectionflags	@""
	.align	4


	//----- nvinfo : EIATTR_CUDA_API_VERSION
	.align		4
        /*0000*/ 	.byte	0x04, 0x37
        /*0002*/ 	.short	(.L_190 - .L_189)
.L_189:
        /*0004*/ 	.word	0x00000082


	//----- nvinfo : EIATTR_KPARAM_INFO
	.align		4
.L_190:
        /*0008*/ 	.byte	0x04, 0x17
        /*000a*/ 	.short	(.L_192 - .L_191)
.L_191:
        /*000c*/ 	.word	0x00000000
        /*0010*/ 	.short	0x0005
        /*0012*/ 	.short	0x0020
        /*0014*/ 	.byte	0x00, 0xf0, 0x05, 0x00


	//----- nvinfo : EIATTR_KPARAM_INFO
	.align		4
.L_192:
        /*0018*/ 	.byte	0x04, 0x17
        /*001a*/ 	.short	(.L_194 - .L_193)
.L_193:
        /*001c*/ 	.word	0x00000000
        /*0020*/ 	.short	0x0004
        /*0022*/ 	.short	0x001c
        /*0024*/ 	.byte	0x00, 0xf0, 0x11, 0x00


	//----- nvinfo : EIATTR_KPARAM_INFO
	.align		4
.L_194:
        /*0028*/ 	.byte	0x04, 0x17
        /*002a*/ 	.short	(.L_196 - .L_195)
.L_195:
        /*002c*/ 	.word	0x00000000
        /*0030*/ 	.short	0x0003
        /*0032*/ 	.short	0x0018
        /*0034*/ 	.byte	0x00, 0xf0, 0x05, 0x00


	//----- nvinfo : EIATTR_KPARAM_INFO
	.align		4
.L_196:
        /*0038*/ 	.byte	0x04, 0x17
        /*003a*/ 	.short	(.L_198 - .L_197)
.L_197:
        /*003c*/ 	.word	0x00000000
        /*0040*/ 	.short	0x0002
        /*0042*/ 	.short	0x0010
        /*0044*/ 	.byte	0x00, 0xf0, 0x21, 0x00


	//----- nvinfo : EIATTR_KPARAM_INFO
	.align		4
.L_198:
        /*0048*/ 	.byte	0x04, 0x17
        /*004a*/ 	.short	(.L_200 - .L_199)
.L_199:
        /*004c*/ 	.word	0x00000000
        /*0050*/ 	.short	0x0001
        /*0052*/ 	.short	0x0008
        /*0054*/ 	.byte	0x00, 0xf5, 0x21, 0x00


	//----- nvinfo : EIATTR_KPARAM_INFO
	.align		4
.L_200:
        /*0058*/ 	.byte	0x04, 0x17
        /*005a*/ 	.short	(.L_202 - .L_201)
.L_201:
        /*005c*/ 	.word	0x00000000
        /*0060*/ 	.short	0x0000
        /*0062*/ 	.short	0x0000
        /*0064*/ 	.byte	0x00, 0xf0, 0x21, 0x00


	//----- nvinfo : EIATTR_SPARSE_MMA_MASK
	.align		4
.L_202:
        /*0068*/ 	.byte	0x03, 0x50
        /*006a*/ 	.short	0x0000


	//----- nvinfo : EIATTR_MAXREG_COUNT
	.align		4
        /*006c*/ 	.byte	0x03, 0x1b
        /*006e*/ 	.short	0x00ff


	//----- nvinfo : EIATTR_NUM_BARRIERS
	.align		4
        /*0070*/ 	.byte	0x02, 0x4c
        /*0072*/ 	.byte	0x01
	.zero		1


	//----- nvinfo : EIATTR_MERCURY_ISA_VERSION
	.align		4
        /*0074*/ 	.byte	0x03, 0x5f
        /*0076*/ 	.short	0x0101


	//----- nvinfo : EIATTR_COOP_GROUP_MASK_REGIDS
	.align		4
        /*0078*/ 	.byte	0x04, 0x29
        /*007a*/ 	.short	(.L_204 - .L_203)


	//   ....[0]....
.L_203:
        /*007c*/ 	.word	0xffffffff


	//   ....[1]....
        /*0080*/ 	.word	0xffffffff


	//   ....[2]....
        /*0084*/ 	.word	0xffffffff


	//   ....[3]....
        /*0088*/ 	.word	0xffffffff


	//   ....[4]....
        /*008c*/ 	.word	0xffffffff


	//   ....[5]....
        /*0090*/ 	.word	0xffffffff


	//   ....[6]....
        /*0094*/ 	.word	0xffffffff


	//   ....[7]....
        /*0098*/ 	.word	0xffffffff


	//   ....[8]....
        /*009c*/ 	.word	0xffffffff


	//   ....[9]....
        /*00a0*/ 	.word	0xffffffff


	//   ....[10]....
        /*00a4*/ 	.word	0xffffffff


	//   ....[11]....
        /*00a8*/ 	.word	0xffffffff


	//   ....[12]....
        /*00ac*/ 	.word	0xffffffff


	//   ....[13]....
        /*00b0*/ 	.word	0xffffffff


	//   ....[14]....
        /*00b4*/ 	.word	0xffffffff


	//----- nvinfo : EIATTR_COOP_GROUP_INSTR_OFFSETS
	.align		4
.L_204:
        /*00b8*/ 	.byte	0x04, 0x28
        /*00ba*/ 	.short	(.L_206 - .L_205)


	//   ....[0]....
.L_205:
        /*00bc*/ 	.word	0x00000850


	//   ....[1]....
        /*00c0*/ 	.word	0x000008b0


	//   ....[2]....
        /*00c4*/ 	.word	0x00000910


	//   ....[3]....
        /*00c8*/ 	.word	0x00000970


	//   ....[4]....
        /*00cc*/ 	.word	0x000009d0


	//   ....[5]....
        /*00d0*/ 	.word	0x00000b60


	//   ....[6]....
        /*00d4*/ 	.word	0x00000c00


	//   ....[7]....
        /*00d8*/ 	.word	0x00000c80


	//   ....[8]....
        /*00dc*/ 	.word	0x00000ce0


	//   ....[9]....
        /*00e0*/ 	.word	0x00000d20


	//   ....[10]....
        /*00e4*/ 	.word	0x00001b90


	//   ....[11]....
        /*00e8*/ 	.word	0x00001bf0


	//   ....[12]....
        /*00ec*/ 	.word	0x00001c50


	//   ....[13]....
        /*00f0*/ 	.word	0x00001cb0


	//   ....[14]....
        /*00f4*/ 	.word	0x00001d10


	//----- nvinfo : EIATTR_VRC_CTA_INIT_COUNT
	.align		4
.L_206:
        /*00f8*/ 	.byte	0x02, 0x4a
	.zero		1
	.zero		1


	//----- nvinfo : EIATTR_EXIT_INSTR_OFFSETS
	.align		4
        /*00fc*/ 	.byte	0x04, 0x1c
        /*00fe*/ 	.short	(.L_208 - .L_207)


	//   ....[0]....
.L_207:
        /*0100*/ 	.word	0x000000a0


	//   ....[1]....
        /*0104*/ 	.word	0x000000e0


	//   ....[2]....
        /*0108*/ 	.word	0x00001e20


	//   ....[3]....
        /*010c*/ 	.word	0x00001e70


	//----- nvinfo : EIATTR_MAX_THREADS
	.align		4
.L_208:
        /*0110*/ 	.byte	0x04, 0x05
        /*0112*/ 	.short	(.L_210 - .L_209)
.L_209:
        /*0114*/ 	.word	0x00000100
        /*0118*/ 	.word	0x00000001
        /*011c*/ 	.word	0x00000001


	//----- nvinfo : EIATTR_CRS_STACK_SIZE
	.align		4
.L_210:
        /*0120*/ 	.byte	0x04, 0x1e
        /*0122*/ 	.short	(.L_212 - .L_211)
.L_211:
        /*0124*/ 	.word	0x00000000


	//----- nvinfo : EIATTR_CBANK_PARAM_SIZE
	.align		4
.L_212:
        /*0128*/ 	.byte	0x03, 0x19
        /*012a*/ 	.short	0x0021


	//----- nvinfo : EIATTR_PARAM_CBANK
	.align		4
        /*012c*/ 	.byte	0x04, 0x0a
        /*012e*/ 	.short	(.L_214 - .L_213)
	.align		4
.L_213:
        /*0130*/ 	.word	index@(.nv.constant0._ZN3cub18CUB_300001_SM_10006detail6reduce28DeviceReduceSingleTileKernelINS2_10policy_hubIiyN4cuda3std3__44plusIiEEE10Policy1000EN6thrust24THRUST_300001_SM_1000_NS6detail15normal_iteratorINSD_10device_ptrIiEEEEPiyS9_iiNS7_10__identityEEEvT0_T1_T2_T3_T4_T6_)
        /*0134*/ 	.short	0x0380
        /*0136*/ 	.short	0x0021


	//----- nvinfo : EIATTR_SW_WAR
	.align		4
.L_214:
        /*0138*/ 	.byte	0x04, 0x36
        /*013a*/ 	.short	(.L_216 - .L_215)
.L_215:
        /*013c*/ 	.word	0x00000008
.L_216:


//--------------------- .nv.info._ZN3cub18CUB_300001_SM_10006detail6reduce28DeviceReduceSingleTileKernelINS2_10policy_hubIijN4cuda3std3__44plusIiEEE10Policy1000EPiSC_iS9_iiNS7_10__identityEEEvT0_T1_T2_T3_T4_T6_ --------------------------
	.section	.nv.info._ZN3cub18CUB_300001_SM_10006detail6reduce28DeviceReduceSingleTileKernelINS2_10policy_hubIijN4cuda3std3__44plusIiEEE10Policy1000EPiSC_iS9_iiNS7_10__identityEEEvT0_T1_T2_T3_T4_T6_,"",@"SHT_CUDA_INFO"
	.sectionflags	@""
	.align	4


	//----- nvinfo : EIATTR_CUDA_API_VERSION
	.align		4
        /*0000*/ 	.byte	0x04, 0x37
        /*0002*/ 	.short	(.L_218 - .L_217)
.L_217:
        /*0004*/ 	.word	0x00000082


	//----- nvinfo : EIATTR_KPARAM_INFO
	.align		4
.L_218:
        /*0008*/ 	.byte	0x04, 0x17
        /*000a*/ 	.short	(.L_220 - .L_219)
.L_219:
        /*000c*/ 	.word	0x00000000
        /*0010*/ 	.short	0x0005
        /*0012*/ 	.short	0x001c
        /*0014*/ 	.byte	0x00, 0xf0, 0x05, 0x00


	//----- nvinfo : EIATTR_KPARAM_INFO
	.align		4
.L_220:
        /*0018*/ 	.byte	0x04, 0x17
        /*001a*/ 	.short	(.L_222 - .L_221)
.L_221:
        /*001c*/ 	.word	0x00000000
        /*0020*/ 	.short	0x0004
        /*0022*/ 	.short	0x0018
        /*0024*/ 	.byte	0x00, 0xf0, 0x11, 0x00


	//----- nvinfo : EIATTR_KPARAM_INFO
	.align		4
.L_222:
        /*0028*/ 	.byte	0x04, 0x17
        /*002a*/ 	.short	(.L_224 - .L_223)
.L_223:
        /*002c*/ 	.word	0x00000000
        /*0030*/ 	.short	0x0003
        /*0032*/ 	.short	0x0014
        /*0034*/ 	.byte	0x00, 0xf0, 0x05, 0x00


	//----- nvinfo : EIATTR_KPARAM_INFO
	.align		4
.L_224:
        /*0038*/ 	.byte	0x04, 0x17
        /*003a*/ 	.short	(.L_226 - .L_225)
.L_225:
        /*003c*/ 	.word	0x00000000
        /*0040*/ 	.short	0x0002
        /*0042*/ 	.short	0x0010
        /*0044*/ 	.byte	0x00, 0xf0, 0x11, 0x00


	//----- nvinfo : EIATTR_KPARAM_INFO
	.align		4
.L_226:
        /*0048*/ 	.byte	0x04, 0x17
        /*004a*/ 	.short	(.L_228 - .L_227)
.L_227:
        /*004c*/ 	.word	0x00000000
        /*0050*/ 	.short	0x0001
        /*0052*/ 	.short	0x0008
        /*0054*/ 	.byte	0x00, 0xf5, 0x21, 0x00


	//----- nvinfo : EIATTR_KPARAM_INFO
	.align		4
.L_228:
        /*0058*/ 	.byte	0x04, 0x17
        /*005a*/ 	.short	(.L_230 - .L_229)
.L_229:
        /*005c*/ 	.word	0x00000000
        /*0060*/ 	.short	0x0000
        /*0062*/ 	.short	0x0000
        /*0064*/ 	.byte	0x00, 0xf5, 0x21, 0x00


	//----- nvinfo : EIATTR_SPARSE_MMA_MASK
	.align		4
.L_230:
        /*0068*/ 	.byte	0x03, 0x50
        /*006a*/ 	.short	0x0000


	//----- nvinfo : EIATTR_MAXREG_COUNT
	.align		4
        /*006c*/ 	.byte	0x03, 0x1b
        /*006e*/ 	.short	0x00ff


	//----- nvinfo : EIATTR_NUM_BARRIERS
	.align		4
        /*0070*/ 	.byte	0x02, 0x4c
        /*0072*/ 	.byte	0x01
	.zero		1


	//----- nvinfo : EIATTR_MERCURY_ISA_VERSION
	.align		4
        /*0074*/ 	.byte	0x03, 0x5f
        /*0076*/ 	.short	0x0101


	//----- nvinfo : EIATTR_COOP_GROUP_MASK_REGIDS
	.align		4
        /*0078*/ 	.byte	0x04, 0x29
        /*007a*/ 	.short	(.L_232 - .L_231)


	//   ....[0]....
.L_231:
        /*007c*/ 	.word	0xffffffff


	//   ....[1]....
        /*0080*/ 	.word	0xffffffff


	//   ....[2]....
        /*0084*/ 	.word	0xffffffff


	//   ....[3]....
        /*0088*/ 	.word	0xffffffff


	//   ....[4]....
        /*008c*/ 	.word	0xffffffff


	//   ....[5]....
        /*0090*/ 	.word	0xffffffff


	//   ....[6]....
        /*0094*/ 	.word	0xffffffff


	//   ....[7]....
        /*0098*/ 	.word	0xffffffff


	//   ....[8]....
        /*009c*/ 	.word	0xffffffff


	//   ....[9]....
        /*00a0*/ 	.word	0xffffffff


	//   ....[10]....
        /*00a4*/ 	.word	0xffffffff


	//   ....[11]....
        /*00a8*/ 	.word	0xffffffff


	//   ....[12]....
        /*00ac*/ 	.word	0xffffffff


	//   ....[13]....
        /*00b0*/ 	.word	0xffffffff


	//   ....[14]....
        /*00b4*/ 	.word	0xffffffff


	//   ....[15]....
        /*00b8*/ 	.word	0xffffffff


	//   ....[16]....
        /*00bc*/ 	.word	0xffffffff


	//   ....[17]....
        /*00c0*/ 	.word	0xffffffff


	//   ....[18]....
        /*00c4*/ 	.word	0xffffffff


	//   ....[19]....
        /*00c8*/ 	.word	0xffffffff


	//   ....[20]....
        /*00cc*/ 	.word	0xffffffff


	//   ....[21]....
        /*00d0*/ 	.word	0xffffffff


	//   ....[22]....
        /*00d4*/ 	.word	0xffffffff


	//   ....[23]....
        /*00d8*/ 	.word	0xffffffff


	//   ....[24]....
        /*00dc*/ 	.word	0xffffffff


	//   ....[25]....
        /*00e0*/ 	.word	0xffffffff


	//   ....[26]....
        /*00e4*/ 	.word	0xffffffff


	//   ....[27]....
        /*00e8*/ 	.word	0xffffffff


	//   ....[28]....
        /*00ec*/ 	.word	0xffffffff


	//   ....[29]....
        /*00f0*/ 	.word	0xffffffff


	//----- nvinfo : EIATTR_COOP_GROUP_INSTR_OFFSETS
	.align		4
.L_232:
        /*00f4*/ 	.byte	0x04, 0x28
        /*00f6*/ 	.short	(.L_234 - .L_233)


	//   ....[0]....
.L_233:
        /*00f8*/ 	.word	0x00000890


	//   ....[1]....
        /*00fc*/ 	.word	0x000008f0


	//   ....[2]....
        /*0100*/ 	.word	0x00000940


	//   ....[3]....
        /*0104*/ 	.word	0x000009b0


	//   ....[4]....
        /*0108*/ 	.word	0x00000a10


	//   ....[5]....
        /*010c*/ 	.word	0x00000ba0


	//   ....[6]....
        /*0110*/ 	.word	0x00000c40


	//   ....[7]....
        /*0114*/ 	.word	0x00000cc0


	//   ....[8]....
        /*0118*/ 	.word	0x00000d20


	//   ....[9]....
        /*011c*/ 	.word	0x00000d60


	//   ....[10]....
        /*0120*/ 	.word	0x000019d0


	//   ....[11]....
        /*0124*/ 	.word	0x00001a30


	//   ....[12]....
        /*0128*/ 	.word	0x00001a90


	//   ....[13]....
        /*012c*/ 	.word	0x00001af0


	//   ....[14]....
        /*0130*/ 	.word	0x00001b50


	//   ....[15]....
        /*0134*/ 	.word	0x000023f0


	//   ....[16]....
        /*0138*/ 	.word	0x00002450


	//   ....[17]....
        /*013c*/ 	.word	0x000024a0


	//   ....[18]....
        /*0140*/ 	.word	0x00002510


	//   ....[19]....
        /*0144*/ 	.word	0x00002570


	//   ....[20]....
        /*0148*/ 	.word	0x00002700


	//   ....[21]....
        /*014c*/ 	.word	0x00002790


	//   ....[22]....
        /*0150*/ 	.word	0x000027e0


	//   ....[23]....
        /*0154*/ 	.word	0x00002850


	//   ....[24]....
        /*0158*/ 	.word	0x000028c0


	//   ....[25]....
        /*015c*/ 	.word	0x000036a0


	//   ....[26]....
        /*0160*/ 	.word	0x00003700


	//   ....[27]....
        /*0164*/ 	.word	0x00003760


	//   ....[28]....
        /*0168*/ 	.word	0x000037c0


	//   ....[29]....
        /*016c*/ 	.word	0x00003820


	//----- nvinfo : EIATTR_VRC_CTA_INIT_COUNT
	.align		4
.L_234:
        /*0170*/ 	.byte	0x02, 0x4a
	.zero		1
	.zero		1


	//----- nvinfo : EIATTR_EXIT_INSTR_OFFSETS
	.align		4
        /*0174*/ 	.byte	0x04, 0x1c
        /*0176*/ 	.short	(.L_236 - .L_235)


	//   ....[0]....
.L_235:
        /*0178*/ 	.word	0x00000080


	//   ....[1]....
        /*017c*/ 	.word	0x000000c0


	//   ....[2]....
        /*0180*/ 	.word	0x00003940


	//   ....[3]....
        /*0184*/ 	.word	0x00003990


	//----- nvinfo : EIATTR_MAX_THREADS
	.align		4
.L_236:
        /*0188*/ 	.byte	0x04, 0x05
        /*018a*/ 	.short	(.L_238 - .L_237)
.L_237:
        /*018c*/ 	.word	0x00000100
        /*0190*/ 	.word	0x00000001
        /*0194*/ 	.word	0x00000001


	//----- nvinfo : EIATTR_CRS_STACK_SIZE
	.align		4
.L_238:
        /*0198*/ 	.byte	0x04, 0x1e
        /*019a*/ 	.short	(.L_240 - .L_239)
.L_239:
        /*019c*/ 	.word	0x00000000


	//----- nvinfo : EIATTR_CBANK_PARAM_SIZE
	.align		4
.L_240:
        /*01a0*/ 	.byte	0x03, 0x19
        /*01a2*/ 	.short	0x001d


	//----- nvinfo : EIATTR_PARAM_CBANK
	.align		4
        /*01a4*/ 	.byte	0x04, 0x0a
        /*01a6*/ 	.short	(.L_242 - .L_241)
	.align		4
.L_241:
        /*01a8*/ 	.word	index@(.nv.constant0._ZN3cub18CUB_300001_SM_10006detail6reduce28DeviceReduceSingleTileKernelINS2_10policy_hubIijN4cuda3std3__44plusIiEEE10Policy1000EPiSC_iS9_iiNS7_10__identityEEEvT0_T1_T2_T3_T4_T6_)
        /*01ac*/ 	.short	0x0380
        /*01ae*/ 	.short	0x001d


	//----- nvinfo : EIATTR_SW_WAR
	.align		4
.L_242:
        /*01b0*/ 	.byte	0x04, 0x36
        /*01b2*/ 	.short	(.L_244 - .L_243)
.L_243:
        /*01b4*/ 	.word	0x00000008
.L_244:


//--------------------- .nv.info._ZN3cub18CUB_300001_SM_10006detail6reduce18DeviceReduceKernelINS2_10policy_hubIijN4cuda3std3__44plusIiEEE10Policy1000EN6thrust24THRUST_300001_SM_1000_NS6detail15normal_iteratorINSD_10device_ptrIiEEEEjS9_iNS7_10__identityEEEvT0_PT3_T1_NS0_13GridEvenShareISN_EET2_T4_ --------------------------
	.section	.nv.info._ZN3cub18CUB_300001_SM_10006detail6reduce18DeviceReduceKernelINS2_10policy_hubIijN4cuda3std3__44plusIiEEE10Policy1000EN6thrust24THRUST_300001_SM_1000_NS6detail15normal_iteratorINSD_10device_ptrIiEEEEjS9_iNS7_10__identityEEEvT0_PT3_T1_NS0_13GridEvenShareISN_EET2_T4_,"",@"SHT_CUDA_INFO"
	.sectionflags	@""
	.align	4


	//----- nvinfo : EIATTR_CUDA_API_VERSION
	.align		4
        /*0000*/ 	.byte	0x04, 0x37
        /*0002*/ 	.short	(.L_246 - .L_245)
.L_245:
        /*0004*/ 	.word	0x00000082


	//----- nvinfo : EIATTR_KPARAM_INFO
	.align		4
.L_246:
        /*0008*/ 	.byte	0x04, 0x17
        /*000a*/ 	.short	(.L_248 - .L_247)
.L_247:
        /*000c*/ 	.word	0x00000000
        /*0010*/ 	.short	0x0005
        /*0012*/ 	.short	0x003d
        /*0014*/ 	.byte	0x00, 0xf0, 0x05, 0x00


	//----- nvinfo : EIATTR_KPARAM_INFO
	.align		4
.L_248:
        /*0018*/ 	.byte	0x04, 0x17
        /*001a*/ 	.short	(.L_250 - .L_249)
.L_249:
        /*001c*/ 	.word	0x00000000
        /*0020*/ 	.short	0x0004
        /*0022*/ 	.short	0x003c
        /*0024*/ 	.byte	0x00, 0xf0, 0x05, 0x00


	//----- nvinfo : EIATTR_KPARAM_INFO
	.align		4
.L_250:
        /*0028*/ 	.byte	0x04, 0x17
        /*002a*/ 	.short	(.L_252 - .L_251)
.L_251:
        /*002c*/ 	.word	0x00000000
        /*0030*/ 	.short	0x0003
        /*0032*/ 	.short	0x0014
        /*0034*/ 	.byte	0x00, 0xf0, 0xa1, 0x00


	//----- nvinfo : EIATTR_KPARAM_INFO
	.align		4
.L_252:
        /*0038*/ 	.byte	0x04, 0x17
        /*003a*/ 	.short	(.L_254 - .L_253)
.L_253:
        /*003c*/ 	.word	0x00000000
        /*0040*/ 	.short	0x0002
        /*0042*/ 	.short	0x0010
        /*0044*/ 	.byte	0x00, 0xf0, 0x11, 0x00


	//----- nvinfo : EIATTR_KPARAM_INFO
	.align		4
.L_254:
        /*0048*/ 	.byte	0x04, 0x17
        /*004a*/ 	.short	(.L_256 - .L_255)
.L_255:
        /*004c*/ 	.word	0x00000000
        /*0050*/ 	.short	0x0001
        /*0052*/ 	.short	0x0008
        /*0054*/ 	.byte	0x00, 0xf5, 0x21, 0x00


	//----- nvinfo : EIATTR_KPARAM_INFO
	.align		4
.L_256:
        /*0058*/ 	.byte	0x04, 0x17
        /*005a*/ 	.short	(.L_258 - .L_257)
.L_257:
        /*005c*/ 	.word	0x00000000
        /*0060*/ 	.short	0x0000
        /*0062*/ 	.short	0x0000
        /*0064*/ 	.byte	0x00, 0xf0, 0x21, 0x00


	//----- nvinfo : EIATTR_SPARSE_MMA_MASK
	.align		4
.L_258:
        /*0068*/ 	.byte	0x03, 0x50
        /*006a*/ 	.short	0x0000


	//----- nvinfo : EIATTR_MAXREG_COUNT
	.align		4
        /*006c*/ 	.byte	0x03, 0x1b
        /*006e*/ 	.short	0x00ff


	//----- nvinfo : EIATTR_NUM_BARRIERS
	.align		4
        /*0070*/ 	.byte	0x02, 0x4c
        /*0072*/ 	.byte	0x01
	.zero		1


	//----- nvinfo : EIATTR_MERCURY_ISA_VERSION
	.align		4
        /*0074*/ 	.byte	0x03, 0x5f
        /*0076*/ 	.short	0x0101


	//----- nvinfo : EIATTR_COOP_GROUP_MASK_REGIDS
	.align		4
        /*0078*/ 	.byte	0x04, 0x29
        /*007a*/ 	.short	(.L_260 - .L_259)


	//   ....[0]....
.L_259:
        /*007c*/ 	.word	0xffffffff


	//   ....[1]....
        /*0080*/ 	.word	0xffffffff


	//   ....[2]....
        /*0084*/ 	.word	0xffffffff


	//   ....[3]....
        /*0088*/ 	.word	0xffffffff


	//   ....[4]....
        /*008c*/ 	.word	0xffffffff


	//   ....[5]....
        /*0090*/ 	.word	0xffffffff


	//   ....[6]....
        /*0094*/ 	.word	0xffffffff


	//   ....[7]....
        /*0098*/ 	.word	0xffffffff


	//   ....[8]....
        /*009c*/ 	.word	0xffffffff


	//   ....[9]....
        /*00a0*/ 	.word	0xffffffff


	//   ....[10]....
        /*00a4*/ 	.word	0xffffffff


	//   ....[11]....
        /*00a8*/ 	.word	0xffffffff


	//   ....[12]....
        /*00ac*/ 	.word	0xffffffff


	//   ....[13]....
        /*00b0*/ 	.word	0xffffffff


	//   ....[14]....
        /*00b4*/ 	.word	0xffffffff


	//----- nvinfo : EIATTR_COOP_GROUP_INSTR_OFFSETS
	.align		4
.L_260:
        /*00b8*/ 	.byte	0x04, 0x28
        /*00ba*/ 	.short	(.L_262 - .L_261)


	//   ....[0]....
.L_261:
        /*00bc*/ 	.word	0x00000b10


	//   ....[1]....
        /*00c0*/ 	.word	0x00000b70


	//   ....[2]....
        /*00c4*/ 	.word	0x00000bd0


	//   ....[3]....
        /*00c8*/ 	.word	0x00000c30


	//   ....[4]....
        /*00cc*/ 	.word	0x00000c90


	//   ....[5]....
        /*00d0*/ 	.word	0x00000e20


	//   ....[6]....
        /*00d4*/ 	.word	0x00000ec0


	//   ....[7]....
        /*00d8*/ 	.word	0x00000f20


	//   ....[8]....
        /*00dc*/ 	.word	0x00000f80


	//   ....[9]....
        /*00e0*/ 	.word	0x00000fe0


	//   ....[10]....
        /*00e4*/ 	.word	0x00002100


	//   ....[11]....
        /*00e8*/ 	.word	0x00002170


	//   ....[12]....
        /*00ec*/ 	.word	0x000021c0


	//   ....[13]....
        /*00f0*/ 	.word	0x00002210


	//   ....[14]....
        /*00f4*/ 	.word	0x00002280


	//----- nvinfo : EIATTR_VRC_CTA_INIT_COUNT
	.align		4
.L_262:
        /*00f8*/ 	.byte	0x02, 0x4a
	.zero		1
	.zero		1


	//----- nvinfo : EIATTR_EXIT_INSTR_OFFSETS
	.align		4
        /*00fc*/ 	.byte	0x04, 0x1c
        /*00fe*/ 	.short	(.L_264 - .L_263)


	//   ....[0]....
.L_263:
        /*0100*/ 	.word	0x000023b0


	//   ....[1]....
        /*0104*/ 	.word	0x000023f0


	//----- nvinfo : EIATTR_MAX_THREADS
	.align		4
.L_264:
        /*0108*/ 	.byte	0x04, 0x05
        /*010a*/ 	.short	(.L_266 - .L_265)
.L_265:
        /*010c*/ 	.word	0x00000100
        /*0110*/ 	.word	0x00000001
        /*0114*/ 	.word	0x00000001


	//----- nvinfo : EIATTR_CRS_STACK_SIZE
	.align		4
.L_266:
        /*0118*/ 	.byte	0x04, 0x1e
        /*011a*/ 	.short	(.L_268 - .L_267)
.L_267:
        /*011c*/ 	.word	0x00000000


	//----- nvinfo : EIATTR_CBANK_PARAM_SIZE
	.align		4
.L_268:
        /*0120*/ 	.byte	0x03, 0x19
        /*0122*/ 	.short	0x003e


	//----- nvinfo : EIATTR_PARAM_CBANK
	.align		4
        /*0124*/ 	.byte	0x04, 0x0a
        /*0126*/ 	.short	(.L_270 - .L_269)
	.align		4
.L_269:
        /*0128*/ 	.word	index@(.nv.constant0._ZN3cub18CUB_300001_SM_10006detail6reduce18DeviceReduceKernelINS2_10policy_hubIijN4cuda3std3__44plusIiEEE10Policy1000EN6thrust24THRUST_300001_SM_1000_NS6detail15normal_iteratorINSD_10device_ptrIiEEEEjS9_iNS7_10__identityEEEvT0_PT3_T1_NS0_13GridEvenShareISN_EET2_T4_)
        /*012c*/ 	.short	0x0380
        /*012e*/ 	.short	0x003e


	//----- nvinfo : EIATTR_SW_WAR
	.align		4
.L_270:
        /*0130*/ 	.byte	0x04, 0x36
        /*0132*/ 	.short	(.L_272 - .L_271)
.L_271:
        /*0134*/ 	.word	0x00000008
.L_272:


//--------------------- .nv.info._ZN3cub18CUB_300001_SM_10006detail6reduce28DeviceReduceSingleTileKernelINS2_10policy_hubIijN4cuda3std3__44plusIiEEE10Policy1000EN6thrust24THRUST_300001_SM_1000_NS6detail15normal_iteratorINSD_10device_ptrIiEEEEPijS9_iiNS7_10__identityEEEvT0_T1_T2_T3_T4_T6_ --------------------------
	.section	.nv.info._ZN3cub18CUB_300001_SM_10006detail6reduce28DeviceReduceSingleTileKernelINS2_10policy_hubIijN4cuda3std3__44plusIiEEE10Policy1000EN6thrust24THRUST_300001_SM_1000_NS6detail15normal_iteratorINSD_10device_ptrIiEEEEPijS9_iiNS7_10__identityEEEvT0_T1_T2_T3_T4_T6_,"",@"SHT_CUDA_INFO"
	.sectionflags	@""
	.align	4


	//----- nvinfo : EIATTR_CUDA_API_VERSION
	.align		4
        /*0000*/ 	.byte	0x04, 0x37
        /*0002*/ 	.short	(.L_274 - .L_273)
.L_273:
        /*0004*/ 	.word	0x00000082


	//----- nvinfo : EIATTR_KPARAM_INFO
	.align		4
.L_274:
        /*0008*/ 	.byte	0x04, 0x17
        /*000a*/ 	.short	(.L_276 - .L_275)
.L_275:
        /*000c*/ 	.word	0x00000000
        /*0010*/ 	.short	0x0005
        /*0012*/ 	.short	0x001c
        /*0014*/ 	.byte	0x00, 0xf0, 0x05, 0x00


	//----- nvinfo : EIATTR_KPARAM_INFO
	.align		4
.L_276:
        /*0018*/ 	.byte	0x04, 0x17
        /*001a*/ 	.short	(.L_278 - .L_277)
.L_277:
        /*001c*/ 	.word	0x00000000
        /*0020*/ 	.short	0x0004
        /*0022*/ 	.short	0x0018
        /*0024*/ 	.byte	0x00, 0xf0, 0x11, 0x00


	//----- nvinfo : EIATTR_KPARAM_INFO
	.align		4
.L_278:
        /*0028*/ 	.byte	0x04, 0x17
        /*002a*/ 	.short	(.L_280 - .L_279)
.L_279:
        /*002c*/ 	.word	0x00000000
        /*0030*/ 	.short	0x0003
        /*0032*/ 	.short	0x0014
        /*0034*/ 	.byte	0x00, 0xf0, 0x05, 0x00


	//----- nvinfo : EIATTR_KPARAM_INFO
	.align		4
.L_280:
        /*0038*/ 	.byte	0x04, 0x17
        /*003a*/ 	.short	(.L_282 - .L_281)
.L_281:
        /*003c*/ 	.word	0x00000000
        /*0040*/ 	.short	0x0002
        /*0042*/ 	.short	0x0010
        /*0044*/ 	.byte	0x00, 0xf0, 0x11, 0x00


	//----- nvinfo : EIATTR_KPARAM_INFO
	.align		4
.L_282:
        /*0048*/ 	.byte	0x04, 0x17
        /*004a*/ 	.short	(.L_284 - .L_283)
.L_283:
        /*004c*/ 	.word	0x00000000
        /*0050*/ 	.short	0x0001
        /*0052*/ 	.short	0x0008
        /*0054*/ 	.byte	0x00, 0xf5, 0x21, 0x00


	//----- nvinfo : EIATTR_KPARAM_INFO
	.align		4
.L_284:
        /*0058*/ 	.byte	0x04, 0x17
        /*005a*/ 	.short	(.L_286 - .L_285)
.L_285:
        /*005c*/ 	.word	0x00000000
        /*0060*/ 	.short	0x0000
        /*0062*/ 	.short	0x0000
        /*0064*/ 	.byte	0x00, 0xf0, 0x21, 0x00


	//----- nvinfo : EIATTR_SPARSE_MMA_MASK
	.align		4
.L_286:
        /*0068*/ 	.byte	0x03, 0x50
        /*006a*/ 	.short	0x0000


	//----- nvinfo : EIATTR_MAXREG_COUNT
	.align		4
        /*006c*/ 	.byte	0x03, 0x1b
        /*006e*/ 	.short	0x00ff


	//----- nvinfo : EIATTR_NUM_BARRIERS
	.align		4
        /*0070*/ 	.byte	0x02, 0x4c
        /*0072*/ 	.byte	0x01
	.zero		1


	//----- nvinfo : EIATTR_MERCURY_ISA_VERSION
	.align		4
        /*0074*/ 	.byte	0x03, 0x5f
        /*0076*/ 	.short	0x0101


	//----- nvinfo : EIATTR_COOP_GROUP_MASK_REGIDS
	.align		4
        /*0078*/ 	.byte	0x04, 0x29
        /*007a*/ 	.short	(.L_288 - .L_287)


	//   ....[0]....
.L_287:
        /*007c*/ 	.word	0xffffffff


	//   ....[1]....
        /*0080*/ 	.word	0xffffffff


	//   ....[2]....
        /*0084*/ 	.word	0xffffffff


	//   ....[3]....
        /*0088*/ 	.word	0xffffffff


	//   ....[4]....
        /*008c*/ 	.word	0xffffffff


	//   ....[5]....
        /*0090*/ 	.word	0xffffffff


	//   ....[6]....
        /*0094*/ 	.word	0xffffffff


	//   ....[7]....
        /*0098*/ 	.word	0xffffffff


	//   ....[8]....
        /*009c*/ 	.word	0xffffffff


	//   ....[9]....
        /*00a0*/ 	.word	0xffffffff


	//   ....[10]....
        /*00a4*/ 	.word	0xffffffff


	//   ....[11]....
        /*00a8*/ 	.word	0xffffffff


	//   ....[12]....
        /*00ac*/ 	.word	0xffffffff


	//   ....[13]....
        /*00b0*/ 	.word	0xffffffff


	//   ....[14]....
        /*00b4*/ 	.word	0xffffffff


	//----- nvinfo : EIATTR_COOP_GROUP_INSTR_OFFSETS
	.align		4
.L_288:
        /*00b8*/ 	.byte	0x04, 0x28
        /*00ba*/ 	.short	(.L_290 - .L_289)


	//   ....[0]....
.L_289:
        /*00bc*/ 	.word	0x00000830


	//   ....[1]....
        /*00c0*/ 	.word	0x00000890


	//   ....[2]....
        /*00c4*/ 	.word	0x000008f0


	//   ....[3]....
        /*00c8*/ 	.word	0x00000950


	//   ....[4]....
        /*00cc*/ 	.word	0x000009b0


	//   ....[5]....
        /*00d0*/ 	.word	0x00000b40


	//   ....[6]....
        /*00d4*/ 	.word	0x00000be0


	//   ....[7]....
        /*00d8*/ 	.word	0x00000c60


	//   ....[8]....
        /*00dc*/ 	.word	0x00000cc0


	//   ....[9]....
        /*00e0*/ 	.word	0x00000d00


	//   ....[10]....
        /*00e4*/ 	.word	0x00001cc0


	//   ....[11]....
        /*00e8*/ 	.word	0x00001d20


	//   ....[12]....
        /*00ec*/ 	.word	0x00001d80


	//   ....[13]....
        /*00f0*/ 	.word	0x00001de0


	//   ....[14]....
        /*00f4*/ 	.word	0x00001e40


	//----- nvinfo : EIATTR_VRC_CTA_INIT_COUNT
	.align		4
.L_290:
        /*00f8*/ 	.byte	0x02, 0x4a
	.zero		1
	.zero		1


	//----- nvinfo : EIATTR_EXIT_INSTR_OFFSETS
	.align		4
        /*00fc*/ 	.byte	0x04, 0x1c
        /*00fe*/ 	.short	(.L_292 - .L_291)


	//   ....[0]....
.L_291:
        /*0100*/ 	.word	0x00000080


	//   ....[1]....
        /*0104*/ 	.word	0x000000c0


	//   ....[2]....
        /*0108*/ 	.word	0x00001f60


	//   ....[3]....
        /*010c*/ 	.word	0x00001fb0


	//----- nvinfo : EIATTR_MAX_THREADS
	.align		4
.L_292:
        /*0110*/ 	.byte	0x04, 0x05
        /*0112*/ 	.short	(.L_294 - .L_293)
.L_293:
        /*0114*/ 	.word	0x00000100
        /*0118*/ 	.word	0x00000001
        /*011c*/ 	.word	0x00000001


	//----- nvinfo : EIATTR_CRS_STACK_SIZE
	.align		4
.L_294:
        /*0120*/ 	.byte	0x04, 0x1e
        /*0122*/ 	.short	(.L_296 - .L_295)
.L_295:
        /*0124*/ 	.word	0x00000000


	//----- nvinfo : EIATTR_CBANK_PARAM_SIZE
	.align		4
.L_296:
        /*0128*/ 	.byte	0x03, 0x19
        /*012a*/ 	.short	0x001d


	//----- nvinfo : EIATTR_PARAM_CBANK
	.align		4
        /*012c*/ 	.byte	0x04, 0x0a
        /*012e*/ 	.short	(.L_298 - .L_297)
	.align		4
.L_297:
        /*0130*/ 	.word	index@(.nv.constant0._ZN3cub18CUB_300001_SM_10006detail6reduce28DeviceReduceSingleTileKernelINS2_10policy_hubIijN4cuda3std3__44plusIiEEE10Policy1000EN6thrust24THRUST_300001_SM_1000_NS6detail15normal_iteratorINSD_10device_ptrIiEEEEPijS9_iiNS7_10__identityEEEvT0_T1_T2_T3_T4_T6_)
        /*0134*/ 	.short	0x0380
        /*0136*/ 	.short	0x001d


	//----- nvinfo : EIATTR_SW_WAR
	.align		4
.L_298:
        /*0138*/ 	.byte	0x04, 0x36
        /*013a*/ 	.short	(.L_300 - .L_299)
.L_299:
        /*013c*/ 	.word	0x00000008
.L_300:


//--------------------- .nv.info._ZN3cub18CUB_300001_SM_10006detail11EmptyKernelIvEEvv --------------------------
	.section	.nv.info._ZN3cub18CUB_300001_SM_10006detail11EmptyKernelIvEEvv,"",@"SHT_CUDA_INFO"
	.sectionflags	@""
	.align	4


	//----- nvinfo : EIATTR_CUDA_API_VERSION
	.align		4
        /*0000*/ 	.byte	0x04, 0x37
        /*0002*/ 	.short	(.L_302 - .L_301)
.L_301:
        /*0004*/ 	.word	0x00000082


	//----- nvinfo : EIATTR_SPARSE_MMA_MASK
	.align		4
.L_302:
        /*0008*/ 	.byte	0x03, 0x50
        /*000a*/ 	.short	0x0000


	//----- nvinfo : EIATTR_MAXREG_COUNT
	.align		4
        /*000c*/ 	.byte	0x03, 0x1b
        /*000e*/ 	.short	0x00ff


	//----- nvinfo : EIATTR_MERCURY_ISA_VERSION
	.align		4
        /*0010*/ 	.byte	0x03, 0x5f
        /*0012*/ 	.short	0x0101


	//----- nvinfo : EIATTR_VRC_CTA_INIT_COUNT
	.align		4
        /*0014*/ 	.byte	0x02, 0x4a
	.zero		1
	.zero		1


	//----- nvinfo : EIATTR_EXIT_INSTR_OFFSETS
	.align		4
        /*0018*/ 	.byte	0x04, 0x1c
        /*001a*/ 	.short	(.L_304 - .L_303)


	//   ....[0]....
.L_303:
        /*001c*/ 	.word	0x00000010


	//----- nvinfo : EIATTR_SW_WAR
	.align		4
.L_304:
        /*0020*/ 	.byte	0x04, 0x36
        /*0022*/ 	.short	(.L_306 - .L_305)
.L_305:
        /*0024*/ 	.word	0x00000008
.L_306:


//--------------------- .nv.info._Z10fillKernelPii --------------------------
	.section	.nv.info._Z10fillKernelPii,"",@"SHT_CUDA_INFO"
	.sectionflags	@""
	.align	4


	//----- nvinfo : EIATTR_CUDA_API_VERSION
	.align		4
        /*0000*/ 	.byte	0x04, 0x37
        /*0002*/ 	.short	(.L_308 - .L_307)
.L_307:
        /*0004*/ 	.word	0x00000082


	//----- nvinfo : EIATTR_KPARAM_INFO
	.align		4
.L_308:
        /*0008*/ 	.byte	0x04, 0x17
        /*000a*/ 	.short	(.L_310 - .L_309)
.L_309:
        /*000c*/ 	.word	0x00000000
        /*0010*/ 	.short	0x0001
        /*0012*/ 	.short	0x0008
        /*0014*/ 	.byte	0x00, 0xf0, 0x11, 0x00


	//----- nvinfo : EIATTR_KPARAM_INFO
	.align		4
.L_310:
        /*0018*/ 	.byte	0x04, 0x17
        /*001a*/ 	.short	(.L_312 - .L_311)
.L_311:
        /*001c*/ 	.word	0x00000000
        /*0020*/ 	.short	0x0000
        /*0022*/ 	.short	0x0000
        /*0024*/ 	.byte	0x00, 0xf5, 0x21, 0x00


	//----- nvinfo : EIATTR_SPARSE_MMA_MASK
	.align		4
.L_312:
        /*0028*/ 	.byte	0x03, 0x50
        /*002a*/ 	.short	0x0000


	//----- nvinfo : EIATTR_MAXREG_COUNT
	.align		4
        /*002c*/ 	.byte	0x03, 0x1b
        /*002e*/ 	.short	0x00ff


	//----- nvinfo : EIATTR_MERCURY_ISA_VERSION
	.align		4
        /*0030*/ 	.byte	0x03, 0x5f
        /*0032*/ 	.short	0x0101


	//----- nvinfo : EIATTR_VRC_CTA_INIT_COUNT
	.align		4
        /*0034*/ 	.byte	0x02, 0x4a
	.zero		1
	.zero		1


	//----- nvinfo : EIATTR_EXIT_INSTR_OFFSETS
	.align		4
        /*0038*/ 	.byte	0x04, 0x1c
        /*003a*/ 	.short	(.L_314 - .L_313)


	//   ....[0]....
.L_313:
        /*003c*/ 	.word	0x00000070


	//   ....[1]....
        /*0040*/ 	.word	0x000000c0


	//----- nvinfo : EIATTR_CBANK_PARAM_SIZE
	.align		4
.L_314:
        /*0044*/ 	.byte	0x03, 0x19
        /*0046*/ 	.short	0x000c


	//----- nvinfo : EIATTR_PARAM_CBANK
	.align		4
        /*0048*/ 	.byte	0x04, 0x0a
        /*004a*/ 	.short	(.L_316 - .L_315)
	.align		4
.L_315:
        /*004c*/ 	.word	index@(.nv.constant0._Z10fillKernelPii)
        /*0050*/ 	.short	0x0380
        /*0052*/ 	.short	0x000c


	//----- nvinfo : EIATTR_SW_WAR
	.align		4
.L_316:
        /*0054*/ 	.byte	0x04, 0x36
        /*0056*/ 	.short	(.L_318 - .L_317)
.L_317:
        /*0058*/ 	.word	0x00000008
.L_318:


//--------------------- .nv.callgraph             --------------------------
	.section	.nv.callgraph,"",@"SHT_CUDA_CALLGRAPH"
	.align	4
	.sectionentsize	8
	.align		4
        /*0000*/ 	.word	0x00000000
	.align		4
        /*0004*/ 	.word	0xffffffff
	.align		4
        /*0008*/ 	.word	0x00000000
	.align		4
        /*000c*/ 	.word	0xfffffffe
	.align		4
        /*0010*/ 	.word	0x00000000
	.align		4
        /*0014*/ 	.word	0xfffffffd
	.align		4
        /*0018*/ 	.word	0x00000000
	.align		4
        /*001c*/ 	.word	0xfffffffc


//--------------------- .nv.constant4             --------------------------
	.section	.nv.constant4,"a",@progbits
	.align	8
	.align		8
.nv.constant4:
        /*0000*/ 	.dword	_ZN34_INTERNAL_e16b85b3_4_k_cu_038d16d04cuda3std3__45__cpo5beginE
	.align		8
        /*0008*/ 	.dword	_ZN34_INTERNAL_e16b85b3_4_k_cu_038d16d04cuda3std3__45__cpo3endE
	.align		8
        /*0010*/ 	.dword	_ZN34_INTERNAL_e16b85b3_4_k_cu_038d16d04cuda3std3__45__cpo6cbeginE
	.align		8
        /*0018*/ 	.dword	_ZN34_INTERNAL_e16b85b3_4_k_cu_038d16d04cuda3std3__45__cpo4cendE
	.align		8
        /*0020*/ 	.dword	_ZN34_INTERNAL_e16b85b3_4_k_cu_038d16d04cuda3std3__45__cpo6rbeginE
	.align		8
        /*0028*/ 	.dword	_ZN34_INTERNAL_e16b85b3_4_k_cu_038d16d04cuda3std3__45__cpo4rendE
	.align		8
        /*0030*/ 	.dword	_ZN34_INTERNAL_e16b85b3_4_k_cu_038d16d04cuda3std3__45__cpo7crbeginE
	.align		8
        /*0038*/ 	.dword	_ZN34_INTERNAL_e16b85b3_4_k_cu_038d16d04cuda3std3__45__cpo5crendE
	.align		8
        /*0040*/ 	.dword	_ZN34_INTERNAL_e16b85b3_4_k_cu_038d16d04cuda3std3__436_GLOBAL__N__e16b85b3_4_k_cu_038d16d06ignoreE
	.align		8
        /*0048*/ 	.dword	_ZN34_INTERNAL_e16b85b3_4_k_cu_038d16d04cuda3std3__419piecewise_constructE
	.align		8
        /*0050*/ 	.dword	_ZN34_INTERNAL_e16b85b3_4_k_cu_038d16d04cuda3std3__48in_placeE
	.align		8
        /*0058*/ 	.dword	_ZN34_INTERNAL_e16b85b3_4_k_cu_038d16d04cuda3std3__420unreachable_sentinelE
	.align		8
        /*0060*/ 	.dword	_ZN34_INTERNAL_e16b85b3_4_k_cu_038d16d04cuda3std3__47nulloptE
	.align		8
        /*0068*/ 	.dword	_ZN34_INTERNAL_e16b85b3_4_k_cu_038d16d04cuda3std3__48unexpectE
	.align		8
        /*0070*/ 	.dword	_ZN34_INTERNAL_e16b85b3_4_k_cu_038d16d04cuda3std6ranges3__45__cpo4swapE
	.align		8
        /*0078*/ 	.dword	_ZN34_INTERNAL_e16b85b3_4_k_cu_038d16d04cuda3std6ranges3__45__cpo9iter_moveE
	.align		8
        /*0080*/ 	.dword	_ZN34_INTERNAL_e16b85b3_4_k_cu_038d16d04cuda3std6ranges3__45__cpo5beginE
	.align		8
        /*0088*/ 	.dword	_ZN34_INTERNAL_e16b85b3_4_k_cu_038d16d04cuda3std6ranges3__45__cpo3endE
	.align		8
        /*0090*/ 	.dword	_ZN34_INTERNAL_e16b85b3_4_k_cu_038d16d04cuda3std6ranges3__45__cpo6cbeginE
	.align		8
        /*0098*/ 	.dword	_ZN34_INTERNAL_e16b85b3_4_k_cu_038d16d04cuda3std6ranges3__45__cpo4cendE
	.align		8
        /*00a0*/ 	.dword	_ZN34_INTERNAL_e16b85b3_4_k_cu_038d16d04cuda3std6ranges3__45__cpo7advanceE
	.align		8
        /*00a8*/ 	.dword	_ZN34_INTERNAL_e16b85b3_4_k_cu_038d16d04cuda3std6ranges3__45__cpo9iter_swapE
	.align		8
        /*00b0*/ 	.dword	_ZN34_INTERNAL_e16b85b3_4_k_cu_038d16d04cuda3std6ranges3__45__cpo4nextE
	.align		8
        /*00b8*/ 	.dword	_ZN34_INTERNAL_e16b85b3_4_k_cu_038d16d04cuda3std6ranges3__45__cpo4prevE
	.align		8
        /*00c0*/ 	.dword	_ZN34_INTERNAL_e16b85b3_4_k_cu_038d16d04cuda3std6ranges3__45__cpo4dataE
	.align		8
        /*00c8*/ 	.dword	_ZN34_INTERNAL_e16b85b3_4_k_cu_038d16d04cuda3std6ranges3__45__cpo5cdataE
	.align		8
        /*00d0*/ 	.dword	_ZN34_INTERNAL_e16b85b3_4_k_cu_038d16d04cuda3std6ranges3__45__cpo4sizeE
	.align		8
        /*00d8*/ 	.dword	_ZN34_INTERNAL_e16b85b3_4_k_cu_038d16d04cuda3std6ranges3__45__cpo5ssizeE
	.align		8
        /*00e0*/ 	.dword	_ZN34_INTERNAL_e16b85b3_4_k_cu_038d16d04cuda3std6ranges3__45__cpo8distanceE
	.align		8
        /*00e8*/ 	.dword	_ZN34_INTERNAL_e16b85b3_4_k_cu_038d16d06thrust24THRUST_300001_SM_1000_NS8cuda_cub3parE
	.align		8
        /*00f0*/ 	.dword	_ZN34_INTERNAL_e16b85b3_4_k_cu_038d16d06thrust24THRUST_300001_SM_1000_NS8cuda_cub10par_nosyncE
	.align		8
        /*00f8*/ 	.dword	_ZN34_INTERNAL_e16b85b3_4_k_cu_038d16d06thrust24THRUST_300001_SM_1000_NS6system6detail10sequential3seqE
	.align		8
        /*0100*/ 	.dword	_ZN34_INTERNAL_e16b85b3_4_k_cu_038d16d06thrust24THRUST_300001_SM_1000_NS12placeholders2_1E
	.align		8
        /*0108*/ 	.dword	_ZN34_INTERNAL_e16b85b3_4_k_cu_038d16d06thrust24THRUST_300001_SM_1000_NS12placeholders2_2E
	.align		8
        /*0110*/ 	.dword	_ZN34_INTERNAL_e16b85b3_4_k_cu_038d16d06thrust24THRUST_300001_SM_1000_NS12placeholders2_3E
	.align		8
        /*0118*/ 	.dword	_ZN34_INTERNAL_e16b85b3_4_k_cu_038d16d06thrust24THRUST_300001_SM_1000_NS12placeholders2_4E
	.align		8
        /*0120*/ 	.dword	_ZN34_INTERNAL_e16b85b3_4_k_cu_038d16d06thrust24THRUST_300001_SM_1000_NS12placeholders2_5E
	.align		8
        /*0128*/ 	.dword	_ZN34_INTERNAL_e16b85b3_4_k_cu_038d16d06thrust24THRUST_300001_SM_1000_NS12placeholders2_6E
	.align		8
        /*0130*/ 	.dword	_ZN34_INTERNAL_e16b85b3_4_k_cu_038d16d06thrust24THRUST_300001_SM_1000_NS12placeholders2_7E
	.align		8
        /*0138*/ 	.dword	_ZN34_INTERNAL_e16b85b3_4_k_cu_038d16d06thrust24THRUST_300001_SM_1000_NS12placeholders2_8E
	.align		8
        /*0140*/ 	.dword	_ZN34_INTERNAL_e16b85b3_4_k_cu_038d16d06thrust24THRUST_300001_SM_1000_NS12placeholders2_9E
	.align		8
        /*0148*/ 	.dword	_ZN34_INTERNAL_e16b85b3_4_k_cu_038d16d06thrust24THRUST_300001_SM_1000_NS12placeholders3_10E
	.align		8
        /*0150*/ 	.dword	_ZN34_INTERNAL_e16b85b3_4_k_cu_038d16d06thrust24THRUST_300001_SM_1000_NS3seqE


//--------------------- .text._ZN3cub18CUB_300001_SM_10006detail8for_each13static_kernelINS2_12policy_hub_t12policy_500_tElN6thrust24THRUST_300001_SM_1000_NS8cuda_cub10__tabulate7functorINS7_6detail15normal_iteratorINS7_10device_ptrIiEEEENS7_6system6detail7generic6detail22compute_sequence_valueIivEElEEEEvT0_T1_ --------------------------
	.section	.text._ZN3cub18CUB_300001_SM_10006detail8for_each13static_kernelINS2_12policy_hub_t12policy_500_tElN6thrust24THRUST_300001_SM_1000_NS8cuda_cub10__tabulate7functorINS7_6detail15normal_iteratorINS7_10device_ptrIiEEEENS7_6system6detail7generic6detail22compute_sequence_valueIivEElEEEEvT0_T1_,"ax",@progbits
	.align	128
        .global         _ZN3cub18CUB_300001_SM_10006detail8for_each13static_kernelINS2_12policy_hub_t12policy_500_tElN6thrust24THRUST_300001_SM_1000_NS8cuda_cub10__tabulate7functorINS7_6detail15normal_iteratorINS7_10device_ptrIiEEEENS7_6system6detail7generic6detail22compute_sequence_valueIivEElEEEEvT0_T1_
        .type           _ZN3cub18CUB_300001_SM_10006detail8for_each13static_kernelINS2_12policy_hub_t12policy_500_tElN6thrust24THRUST_300001_SM_1000_NS8cuda_cub10__tabulate7functorINS7_6detail15normal_iteratorINS7_10device_ptrIiEEEENS7_6system6detail7generic6detail22compute_sequence_valueIivEElEEEEvT0_T1_,@function
        .size           _ZN3cub18CUB_300001_SM_10006detail8for_each13static_kernelINS2_12policy_hub_t12policy_500_tElN6thrust24THRUST_300001_SM_1000_NS8cuda_cub10__tabulate7functorINS7_6detail15normal_iteratorINS7_10device_ptrIiEEEENS7_6system6detail7generic6detail22compute_sequence_valueIivEElEEEEvT0_T1_,(.L_x_243 - _ZN3cub18CUB_300001_SM_10006detail8for_each13static_kernelINS2_12policy_hub_t12policy_500_tElN6thrust24THRUST_300001_SM_1000_NS8cuda_cub10__tabulate7functorINS7_6detail15normal_iteratorINS7_10device_ptrIiEEEENS7_6system6detail7generic6detail22compute_sequence_valueIivEElEEEEvT0_T1_)
        .other          _ZN3cub18CUB_300001_SM_10006detail8for_each13static_kernelINS2_12policy_hub_t12policy_500_tElN6thrust24THRUST_300001_SM_1000_NS8cuda_cub10__tabulate7functorINS7_6detail15normal_iteratorINS7_10device_ptrIiEEEENS7_6system6detail7generic6detail22compute_sequence_valueIivEElEEEEvT0_T1_,@"STO_CUDA_ENTRY STV_DEFAULT"
_ZN3cub18CUB_300001_SM_10006detail8for_each13static_kernelINS2_12policy_hub_t12policy_500_tElN6thrust24THRUST_300001_SM_1000_NS8cuda_cub10__tabulate7functorINS7_6detail15normal_iteratorINS7_10device_ptrIiEEEENS7_6system6detail7generic6detail22compute_sequence_valueIivEElEEEEvT0_T1_:
.text._ZN3cub18CUB_300001_SM_10006detail8for_each13static_kernelINS2_12policy_hub_t12policy_500_tElN6thrust24THRUST_300001_SM_1000_NS8cuda_cub10__tabulate7functorINS7_6detail15normal_iteratorINS7_10device_ptrIiEEEENS7_6system6detail7generic6detail22compute_sequence_valueIivEElEEEEvT0_T1_:
[----:B------:R-:W-:Y:S08]  /*0000*/  LDC R1, c[0x0][0x37c] ;  /* 0x0000df00ff017b82 */ /* 0x000ff00000000800 */
[----:B------:R-:W0:Y:S01]  /*0010*/  S2UR UR4, SR_CTAID.X ;  /* 0x00000000000479c3 */ /* 0x000e220000002500 */
[----:B------:R-:W1:Y:S01]  /*0020*/  LDCU.64 UR6, c[0x0][0x380] ;  /* 0x00007000ff0677ac */ /* 0x000e620008000a00 */
[----:B------:R-:W2:Y:S01]  /*0030*/  LDCU.64 UR8, c[0x0][0x358] ;  /* 0x00006b00ff0877ac */ /* 0x000ea20008000a00 */
[----:B0-----:R-:W-:-:S04]  /*0040*/  UIMAD.WIDE.U32 UR4, UR4, 0x200, URZ ;  /* 0x00000200040478a5 */ /* 0x001fc8000f8e00ff */
[----:B-1----:R-:W-:-:S04]  /*0050*/  UIADD3 UR6, UP0, UPT, -UR4, UR6, URZ ;  /* 0x0000000604067290 */ /* 0x002fc8000ff1e1ff */
[----:B------:R-:W-:Y:S02]  /*0060*/  UIADD3.X UR7, UPT, UPT, ~UR5, UR7, URZ, UP0, !UPT ;  /* 0x0000000705077290 */ /* 0x000fe400087fe5ff */
[----:B------:R-:W-:-:S04]  /*0070*/  UISETP.GE.U32.AND UP0, UPT, UR6, 0x200, UPT ;  /* 0x000002000600788c */ /* 0x000fc8000bf06070 */
[----:B------:R-:W-:-:S09]  /*0080*/  UISETP.GE.AND.EX UP0, UPT, UR7, URZ, UPT, UP0 ;  /* 0x000000ff0700728c */ /* 0x000fd2000bf06300 */
[----:B--2---:R-:W-:Y:S05]  /*0090*/  BRA.U !UP0, `(.L_x_0) ;  /* 0x0000000108347547 */ /* 0x004fea000b800000 */
[----:B------:R-:W0:Y:S01]  /*00a0*/  S2R R0, SR_TID.X ;  /* 0x0000000000007919 */ /* 0x000e220000002100 */
[----:B------:R-:W1:Y:S01]  /*00b0*/  LDC.64 R6, c[0x0][0x390] ;  /* 0x0000e400ff067b82 */ /* 0x000e620000000a00 */
[----:B------:R-:W2:Y:S01]  /*00c0*/  LDCU.64 UR10, c[0x0][0x388] ;  /* 0x00007100ff0a77ac */ /* 0x000ea20008000a00 */
[----:B0-----:R-:W-:-:S05]  /*00d0*/  IADD3 R5, P0, PT, R0, UR4, RZ ;  /* 0x0000000400057c10 */ /* 0x001fca000ff1e0ff */
[----:B------:R-:W-:Y:S01]  /*00e0*/  IMAD.X R4, RZ, RZ, UR5, P0 ;  /* 0x00000005ff047e24 */ /* 0x000fe200080e06ff */
[C---:B--2---:R-:W-:Y:S01]  /*00f0*/  LEA R2, P0, R5.reuse, UR10, 0x2 ;  /* 0x0000000a05027c11 */ /* 0x044fe2000f8010ff */
[----:B------:R-:W-:-:S03]  /*0100*/  VIADD R0, R5, 0x100 ;  /* 0x0000010005007836 */ /* 0x000fc60000000000 */
[C---:B------:R-:W-:Y:S01]  /*0110*/  LEA.HI.X R3, R5.reuse, UR11, R4, 0x2, P0 ;  /* 0x0000000b05037c11 */ /* 0x040fe200080f1404 */
[-CC-:B-1----:R-:W-:Y:S02]  /*0120*/  IMAD R5, R5, R7.reuse, R6.reuse ;  /* 0x0000000705057224 */ /* 0x182fe400078e0206 */
[----:B------:R-:W-:-:S03]  /*0130*/  IMAD R7, R0, R7, R6 ;  /* 0x0000000700077224 */ /* 0x000fc600078e0206 */
[----:B------:R-:W-:Y:S04]  /*0140*/  STG.E desc[UR8][R2.64], R5 ;  /* 0x0000000502007986 */ /* 0x000fe8000c101908 */
[----:B------:R-:W-:Y:S01]  /*0150*/  STG.E desc[UR8][R2.64+0x400], R7 ;  /* 0x0004000702007986 */ /* 0x000fe2000c101908 */
[----:B------:R-:W-:Y:S05]  /*0160*/  EXIT ;  /* 0x000000000000794d */ /* 0x000fea0003800000 */
.L_x_0:
[----:B------:R-:W0:Y:S01]  /*0170*/  S2R R2, SR_TID.X ;  /* 0x0000000000027919 */ /* 0x000e220000002100 */
[----:B------:R-:W-:Y:S01]  /*0180*/  USHF.R.S32.HI UR7, URZ, 0x1f, UR6 ;  /* 0x0000001fff077899 */ /* 0x000fe20008011406 */
[----:B------:R-:W-:Y:S05]  /*0190*/  BSSY.RECONVERGENT B0, `(.L_x_1) ;  /* 0x0000011000007945 */ /* 0x000fea0003800200 */
[----:B------:R-:W-:Y:S02]  /*01a0*/  IMAD.U32 R3, RZ, RZ, UR7 ;  /* 0x00000007ff037e24 */ /* 0x000fe4000f8e00ff */
[----:B------:R-:W-:Y:S01]  /*01b0*/  IMAD.U32 R4, RZ, RZ, UR7 ;  /* 0x00000007ff047e24 */ /* 0x000fe2000f8e00ff */
[C---:B0-----:R-:W-:Y:S01]  /*01c0*/  ISETP.LT.U32.AND P0, PT, R2.reuse, UR6, PT ;  /* 0x0000000602007c0c */ /* 0x041fe2000bf01070 */
[----:B------:R-:W-:-:S03]  /*01d0*/  VIADD R0, R2, 0x100 ;  /* 0x0000010002007836 */ /* 0x000fc60000000000 */
[----:B------:R-:W-:Y:S02]  /*01e0*/  ISETP.GT.AND.EX P0, PT, R3, RZ, PT, P0 ;  /* 0x000000ff0300720c */ /* 0x000fe40003f04300 */
[----:B------:R-:W-:-:S04]  /*01f0*/  ISETP.LT.U32.AND P1, PT, R0, UR6, PT ;  /* 0x0000000600007c0c */ /* 0x000fc8000bf21070 */
[----:B------:R-:W-:-:S07]  /*0200*/  ISETP.GT.AND.EX P1, PT, R4, RZ, PT, P1 ;  /* 0x000000ff0400720c */ /* 0x000fce0003f24310 */
[----:B------:R-:W-:Y:S06]  /*0210*/  @!P0 BRA `(.L_x_2) ;  /* 0x0000000000208947 */ /* 0x000fec0003800000 */
[----:B------:R-:W0:Y:S01]  /*0220*/  LDC.64 R6, c[0x0][0x390] ;  /* 0x0000e400ff067b82 */ /* 0x000e220000000a00 */
[----:B------:R-:W1:Y:S01]  /*0230*/  LDCU.64 UR10, c[0x0][0x388] ;  /* 0x00007100ff0a77ac */ /* 0x000e620008000a00 */
[----:B------:R-:W-:-:S05]  /*0240*/  IADD3 R4, P0, PT, R2, UR4, RZ ;  /* 0x0000000402047c10 */ /* 0x000fca000ff1e0ff */
[----:B------:R-:W-:Y:S01]  /*0250*/  IMAD.X R3, RZ, RZ, UR5, P0 ;  /* 0x00000005ff037e24 */ /* 0x000fe200080e06ff */
[----:B-1----:R-:W-:-:S04]  /*0260*/  LEA R2, P0, R4, UR10, 0x2 ;  /* 0x0000000a04027c11 */ /* 0x002fc8000f8010ff */
[C---:B------:R-:W-:Y:S01]  /*0270*/  LEA.HI.X R3, R4.reuse, UR11, R3, 0x2, P0 ;  /* 0x0000000b04037c11 */ /* 0x040fe200080f1403 */
[----:B0-----:R-:W-:-:S05]  /*0280*/  IMAD R7, R4, R7, R6 ;  /* 0x0000000704077224 */ /* 0x001fca00078e0206 */
[----:B------:R0:W-:Y:S03]  /*0290*/  STG.E desc[UR8][R2.64], R7 ;  /* 0x0000000702007986 */ /* 0x0001e6000c101908 */
.L_x_2:
[----:B------:R-:W-:Y:S05]  /*02a0*/  BSYNC.RECONVERGENT B0 ;  /* 0x0000000000007941 */ /* 0x000fea0003800200 */
.L_x_1:
[----:B------:R-:W-:Y:S05]  /*02b0*/  @!P1 EXIT ;  /* 0x000000000000994d */ /* 0x000fea0003800000 */
[----:B------:R-:W1:Y:S01]  /*02c0*/  LDC.64 R4, c[0x0][0x390] ;  /* 0x0000e400ff047b82 */ /* 0x000e620000000a00 */
[----:B------:R-:W2:Y:S01]  /*02d0*/  LDCU.64 UR6, c[0x0][0x388] ;  /* 0x00007100ff0677ac */ /* 0x000ea20008000a00 */
[----:B------:R-:W-:-:S05]  /*02e0*/  IADD3 R0, P0, PT, R0, UR4, RZ ;  /* 0x0000000400007c10 */ /* 0x000fca000ff1e0ff */
[----:B0-----:R-:W-:Y:S01]  /*02f0*/  IMAD.X R3, RZ, RZ, UR5, P0 ;  /* 0x00000005ff037e24 */ /* 0x001fe200080e06ff */
[----:B--2---:R-:W-:-:S04]  /*0300*/  LEA R2, P0, R0, UR6, 0x2 ;  /* 0x0000000600027c11 */ /* 0x004fc8000f8010ff */
[C---:B------:R-:W-:Y:S01]  /*0310*/  LEA.HI.X R3, R0.reuse, UR7, R3, 0x2, P0 ;  /* 0x0000000700037c11 */ /* 0x040fe200080f1403 */
[----:B-1----:R-:W-:-:S05]  /*0320*/  IMAD R5, R0, R5, R4 ;  /* 0x0000000500057224 */ /* 0x002fca00078e0204 */
[----:B------:R-:W-:Y:S01]  /*0330*/  STG.E desc[UR8][R2.64], R5 ;  /* 0x0000000502007986 */ /* 0x000fe2000c101908 */
[----:B------:R-:W-:Y:S05]  /*0340*/  EXIT ;  /* 0x000000000000794d */ /* 0x000fea0003800000 */
.L_x_3:
[----:B------:R-:W-:-:S00]  /*0350*/  BRA `(.L_x_3) ;  /* 0xfffffffc00fc7947 */ /* 0x000fc0000383ffff */
[----:B------:R-:W-:-:S00]  /*0360*/  NOP ;  /* 0x0000000000007918 */ /* 0x000fc00000000000 */
        /* <DEDUP_REMOVED lines=9> */
.L_x_243:


//--------------------- .text._ZN3cub18CUB_300001_SM_10006detail8for_each13static_kernelINS2_12policy_hub_t12policy_500_tEmN6thrust24THRUST_300001_SM_1000_NS8cuda_cub20__uninitialized_fill7functorINS7_10device_ptrIiEEiEEEEvT0_T1_ --------------------------
	.section	.text._ZN3cub18CUB_300001_SM_10006detail8for_each13static_kernelINS2_12policy_hub_t12policy_500_tEmN6thrust24THRUST_300001_SM_1000_NS8cuda_cub20__uninitialized_fill7functorINS7_10device_ptrIiEEiEEEEvT0_T1_,"ax",@progbits
	.align	128
        .global         _ZN3cub18CUB_300001_SM_10006detail8for_each13static_kernelINS2_12policy_hub_t12policy_500_tEmN6thrust24THRUST_300001_SM_1000_NS8cuda_cub20__uninitialized_fill7functorINS7_10device_ptrIiEEiEEEEvT0_T1_
        .type           _ZN3cub18CUB_300001_SM_10006detail8for_each13static_kernelINS2_12policy_hub_t12policy_500_tEmN6thrust24THRUST_300001_SM_1000_NS8cuda_cub20__uninitialized_fill7functorINS7_10device_ptrIiEEiEEEEvT0_T1_,@function
        .size           _ZN3cub18CUB_300001_SM_10006detail8for_each13static_kernelINS2_12policy_hub_t12policy_500_tEmN6thrust24THRUST_300001_SM_1000_NS8cuda_cub20__uninitialized_fill7functorINS7_10device_ptrIiEEiEEEEvT0_T1_,(.L_x_244 - _ZN3cub18CUB_300001_SM_10006detail8for_each13static_kernelINS2_12policy_hub_t12policy_500_tEmN6thrust24THRUST_300001_SM_1000_NS8cuda_cub20__uninitialized_fill7functorINS7_10device_ptrIiEEiEEEEvT0_T1_)
        .other          _ZN3cub18CUB_300001_SM_10006detail8for_each13static_kernelINS2_12policy_hub_t12policy_500_tEmN6thrust24THRUST_300001_SM_1000_NS8cuda_cub20__uninitialized_fill7functorINS7_10device_ptrIiEEiEEEEvT0_T1_,@"STO_CUDA_ENTRY STV_DEFAULT"
_ZN3cub18CUB_300001_SM_10006detail8for_each13static_kernelINS2_12policy_hub_t12policy_500_tEmN6thrust24THRUST_300001_SM_1000_NS8cuda_cub20__uninitialized_fill7functorINS7_10device_ptrIiEEiEEEEvT0_T1_:
.text._ZN3cub18CUB_300001_SM_10006detail8for_each13static_kernelINS2_12policy_hub_t12policy_500_tEmN6thrust24THRUST_300001_SM_1000_NS8cuda_cub20__uninitialized_fill7functorINS7_10device_ptrIiEEiEEEEvT0_T1_:
        /* <DEDUP_REMOVED lines=8> */
[----:B------:R-:W-:-:S09]  /*0080*/  UISETP.GE.U32.AND.EX UP0, UPT, UR7, URZ, UPT, UP0 ;  /* 0x000000ff0700728c */ /* 0x000fd2000bf06100 */
[----:B--2---:R-:W-:Y:S05]  /*0090*/  BRA.U !UP0, `(.L_x_4) ;  /* 0x0000000108287547 */ /* 0x004fea000b800000 */
[----:B------:R-:W0:Y:S01]  /*00a0*/  S2R R0, SR_TID.X ;  /* 0x0000000000007919 */ /* 0x000e220000002100 */
[----:B------:R-:W1:Y:S01]  /*00b0*/  LDCU.64 UR6, c[0x0][0x388] ;  /* 0x00007100ff0677ac */ /* 0x000e620008000a00 */
[----:B------:R-:W2:Y:S01]  /*00c0*/  LDC R5, c[0x0][0x390] ;  /* 0x0000e400ff057b82 */ /* 0x000ea20000000800 */
[----:B0-----:R-:W-:-:S05]  /*00d0*/  IADD3 R0, P0, PT, R0, UR4, RZ ;  /* 0x0000000400007c10 */ /* 0x001fca000ff1e0ff */
[----:B------:R-:W-:Y:S01]  /*00e0*/  IMAD.X R3, RZ, RZ, UR5, P0 ;  /* 0x00000005ff037e24 */ /* 0x000fe200080e06ff */
[----:B-1----:R-:W-:-:S04]  /*00f0*/  LEA R2, P0, R0, UR6, 0x2 ;  /* 0x0000000600027c11 */ /* 0x002fc8000f8010ff */
[----:B------:R-:W-:-:S05]  /*0100*/  LEA.HI.X R3, R0, UR7, R3, 0x2, P0 ;  /* 0x0000000700037c11 */ /* 0x000fca00080f1403 */
[----:B--2---:R-:W-:Y:S04]  /*0110*/  STG.E desc[UR8][R2.64], R5 ;  /* 0x0000000502007986 */ /* 0x004fe8000c101908 */
[----:B------:R-:W-:Y:S01]  /*0120*/  STG.E desc[UR8][R2.64+0x400], R5 ;  /* 0x0004000502007986 */ /* 0x000fe2000c101908 */
[----:B------:R-:W-:Y:S05]  /*0130*/  EXIT ;  /* 0x000000000000794d */ /* 0x000fea0003800000 */
.L_x_4:
[----:B------:R-:W0:Y:S01]  /*0140*/  S2R R0, SR_TID.X ;  /* 0x0000000000007919 */ /* 0x000e220000002100 */
[----:B------:R-:W-:Y:S01]  /*0150*/  IMAD.U32 R2, RZ, RZ, UR7 ;  /* 0x00000007ff027e24 */ /* 0x000fe2000f8e00ff */
[----:B------:R-:W1:Y:S01]  /*0160*/  LDCU.64 UR10, c[0x0][0x388] ;  /* 0x00007100ff0a77ac */ /* 0x000e620008000a00 */
[----:B------:R-:W-:Y:S01]  /*0170*/  IMAD.U32 R4, RZ, RZ, UR7 ;  /* 0x00000007ff047e24 */ /* 0x000fe2000f8e00ff */
[----:B0-----:R-:W-:-:S04]  /*0180*/  ISETP.LT.U32.AND P0, PT, R0, UR6, PT ;  /* 0x0000000600007c0c */ /* 0x001fc8000bf01070 */
[----:B------:R-:W-:Y:S01]  /*0190*/  ISETP.GT.U32.AND.EX P0, PT, R2, RZ, PT, P0 ;  /* 0x000000ff0200720c */ /* 0x000fe20003f04100 */
[C---:B------:R-:W-:Y:S01]  /*01a0*/  VIADD R2, R0.reuse, 0x100 ;  /* 0x0000010000027836 */ /* 0x040fe20000000000 */
[----:B------:R-:W-:-:S04]  /*01b0*/  IADD3 R0, P2, PT, R0, UR4, RZ ;  /* 0x0000000400007c10 */ /* 0x000fc8000ff5e0ff */
[----:B------:R-:W-:Y:S01]  /*01c0*/  ISETP.LT.U32.AND P1, PT, R2, UR6, PT ;  /* 0x0000000602007c0c */ /* 0x000fe2000bf21070 */
[----:B------:R-:W-:Y:S01]  /*01d0*/  IMAD.X R3, RZ, RZ, UR5, P2 ;  /* 0x00000005ff037e24 */ /* 0x000fe200090e06ff */
[----:B-1----:R-:W-:Y:S02]  /*01e0*/  LEA R2, P2, R0, UR10, 0x2 ;  /* 0x0000000a00027c11 */ /* 0x002fe4000f8410ff */
[----:B------:R-:W-:Y:S02]  /*01f0*/  ISETP.GT.U32.AND.EX P1, PT, R4, RZ, PT, P1 ;  /* 0x000000ff0400720c */ /* 0x000fe40003f24110 */
[----:B------:R-:W-:Y:S01]  /*0200*/  LEA.HI.X R3, R0, UR11, R3, 0x2, P2 ;  /* 0x0000000b00037c11 */ /* 0x000fe200090f1403 */
[----:B------:R-:W0:Y:S04]  /*0210*/  @P0 LDC R5, c[0x0][0x390] ;  /* 0x0000e400ff050b82 */ /* 0x000e280000000800 */
[----:B0-----:R0:W-:Y:S06]  /*0220*/  @P0 STG.E desc[UR8][R2.64], R5 ;  /* 0x0000000502000986 */ /* 0x0011ec000c101908 */
[----:B------:R-:W-:Y:S05]  /*0230*/  @!P1 EXIT ;  /* 0x000000000000994d */ /* 0x000fea0003800000 */
[----:B0-----:R-:W0:Y:S02]  /*0240*/  LDC R5, c[0x0][0x390] ;  /* 0x0000e400ff057b82 */ /* 0x001e240000000800 */
[----:B0-----:R-:W-:Y:S01]  /*0250*/  STG.E desc[UR8][R2.64+0x400], R5 ;  /* 0x0004000502007986 */ /* 0x001fe2000c101908 */
[----:B------:R-:W-:Y:S05]  /*0260*/  EXIT ;  /* 0x000000000000794d */ /* 0x000fea0003800000 */
.L_x_5:
        /* <DEDUP_REMOVED lines=9> */
.L_x_244:


//--------------------- .text._ZN3cub18CUB_300001_SM_10006detail6reduce28DeviceReduceSingleTileKernelINS2_10policy_hubIiyN4cuda3std3__44plusIiEEE10Policy1000EPiSC_iS9_iiNS7_10__identityEEEvT0_T1_T2_T3_T4_T6_ --------------------------
	.section	.text._ZN3cub18CUB_300001_SM_10006detail6reduce28DeviceReduceSingleTileKernelINS2_10policy_hubIiyN4cuda3std3__44plusIiEEE10Policy1000EPiSC_iS9_iiNS7_10__identityEEEvT0_T1_T2_T3_T4_T6_,"ax",@progbits
	.align	128
        .global         _ZN3cub18CUB_300001_SM_10006detail6reduce28DeviceReduceSingleTileKernelINS2_10policy_hubIiyN4cuda3std3__44plusIiEEE10Policy1000EPiSC_iS9_iiNS7_10__identityEEEvT0_T1_T2_T3_T4_T6_
        .type           _ZN3cub18CUB_300001_SM_10006detail6reduce28DeviceReduceSingleTileKernelINS2_10policy_hubIiyN4cuda3std3__44plusIiEEE10Policy1000EPiSC_iS9_iiNS7_10__identityEEEvT0_T1_T2_T3_T4_T6_,@function
        .size           _ZN3cub18CUB_300001_SM_10006detail6reduce28DeviceReduceSingleTileKernelINS2_10policy_hubIiyN4cuda3std3__44plusIiEEE10Policy1000EPiSC_iS9_iiNS7_10__identityEEEvT0_T1_T2_T3_T4_T6_,(.L_x_245 - _ZN3cub18CUB_300001_SM_10006detail6reduce28DeviceReduceSingleTileKernelINS2_10policy_hubIiyN4cuda3std3__44plusIiEEE10Policy1000EPiSC_iS9_iiNS7_10__identityEEEvT0_T1_T2_T3_T4_T6_)
        .other          _ZN3cub18CUB_300001_SM_10006detail6reduce28DeviceReduceSingleTileKernelINS2_10policy_hubIiyN4cuda3std3__44plusIiEEE10Policy1000EPiSC_iS9_iiNS7_10__identityEEEvT0_T1_T2_T3_T4_T6_,@"STO_CUDA_ENTRY STV_DEFAULT"
_ZN3cub18CUB_300001_SM_10006detail6reduce28DeviceReduceSingleTileKernelINS2_10policy_hubIiyN4cuda3std3__44plusIiEEE10Policy1000EPiSC_iS9_iiNS7_10__identityEEEvT0_T1_T2_T3_T4_T6_:
.text._ZN3cub18CUB_300001_SM_10006detail6reduce28DeviceReduceSingleTileKernelINS2_10policy_hubIiyN4cuda3std3__44plusIiEEE10Policy1000EPiSC_iS9_iiNS7_10__identityEEEvT0_T1_T2_T3_T4_T6_:
[----:B------:R-:W-:Y:S01]  /*0000*/  LDC R1, c[0x0][0x37c] ;  /* 0x0000df00ff017b82 */ /* 0x000fe20000000800 */
[----:B------:R-:W0:Y:S01]  /*0010*/  LDCU UR4, c[0x0][0x390] ;  /* 0x00007200ff0477ac */ /* 0x000e220008000800 */
[----:B------:R-:W1:Y:S01]  /*0020*/  LDCU.64 UR6, c[0x0][0x358] ;  /* 0x00006b00ff0677ac */ /* 0x000e620008000a00 */
[----:B0-----:R-:W-:-:S05]  /*0030*/  IMAD.U32 R20, RZ, RZ, UR4 ;  /* 0x00000004ff147e24 */ /* 0x001fca000f8e00ff */
[----:B------:R-:W-:-:S13]  /*0040*/  ISETP.NE.AND P0, PT, R20, RZ, PT ;  /* 0x000000ff1400720c */ /* 0x000fda0003f05270 */
[----:B-1----:R-:W-:Y:S05]  /*0050*/  @P0 BRA `(.L_x_6) ;  /* 0x00000000001c0947 */ /* 0x002fea0003800000 */
[----:B------:R-:W0:Y:S02]  /*0060*/  S2R R0, SR_TID.X ;  /* 0x0000000000007919 */ /* 0x000e240000002100 */
[----:B0-----:R-:W-:-:S13]  /*0070*/  ISETP.NE.AND P0, PT, R0, RZ, PT ;  /* 0x000000ff0000720c */ /* 0x001fda0003f05270 */
[----:B------:R-:W-:Y:S05]  /*0080*/  @P0 EXIT ;  /* 0x000000000000094d */ /* 0x000fea0003800000 */
[----:B------:R-:W0:Y:S08]  /*0090*/  LDC R5, c[0x0][0x398] ;  /* 0x0000e600ff057b82 */ /* 0x000e300000000800 */
[----:B------:R-:W0:Y:S02]  /*00a0*/  LDC.64 R2, c[0x0][0x388] ;  /* 0x0000e200ff027b82 */ /* 0x000e240000000a00 */
[----:B0-----:R-:W-:Y:S01]  /*00b0*/  STG.E desc[UR6][R2.64], R5 ;  /* 0x0000000502007986 */ /* 0x001fe2000c101906 */
[----:B------:R-:W-:Y:S05]  /*00c0*/  EXIT ;  /* 0x000000000000794d */ /* 0x000fea0003800000 */
.L_x_6:
[----:B------:R-:W0:Y:S01]  /*00d0*/  LDCU UR4, c[0x0][0x380] ;  /* 0x00007000ff0477ac */ /* 0x000e220008000800 */
[----:B------:R-:W-:Y:S01]  /*00e0*/  BSSY.RECONVERGENT B0, `(.L_x_7) ;  /* 0x0000385000007945 */ /* 0x000fe20003800200 */
[----:B0-----:R-:W-:-:S09]  /*00f0*/  ULOP3.LUT UP0, URZ, UR4, 0xf, URZ, 0xc0, !UPT ;  /* 0x0000000f04ff7892 */ /* 0x001fd2000f80c0ff */
[----:B------:R-:W-:Y:S05]  /*0100*/  BRA.U UP0, `(.L_x_8) ;  /* 0x0000001900d87547 */ /* 0x000fea000b800000 */
[----:B------:R-:W-:-:S13]  /*0110*/  ISETP.GT.AND P0, PT, R20, 0xfff, PT ;  /* 0x00000fff1400780c */ /* 0x000fda0003f04270 */
[----:B------:R-:W-:Y:S05]  /*0120*/  @P0 BRA `(.L_x_9) ;  /* 0x0000000c008c0947 */ /* 0x000fea0003800000 */
[----:B------:R-:W0:Y:S01]  /*0130*/  S2R R9, SR_TID.X ;  /* 0x0000000000097919 */ /* 0x000e220000002100 */
[----:B------:R-:W-:Y:S01]  /*0140*/  BSSY.RECONVERGENT B1, `(.L_x_10) ;  /* 0x0000009000017945 */ /* 0x000fe20003800200 */
[----:B------:R-:W-:Y:S01]  /*0150*/  IMAD.MOV.U32 R0, RZ, RZ, RZ ;  /* 0x000000ffff007224 */ /* 0x000fe200078e00ff */
[----:B0-----:R-:W-:Y:S01]  /*0160*/  ISETP.GE.AND P0, PT, R9, R20, PT ;  /* 0x000000140900720c */ /* 0x001fe20003f06270 */
[----:B------:R-:W-:-:S12]  /*0170*/  IMAD.MOV.U32 R11, RZ, RZ, R9 ;  /* 0x000000ffff0b7224 */ /* 0x000fd800078e0009 */
[----:B------:R-:W-:Y:S05]  /*0180*/  @P0 BRA `(.L_x_11) ;  /* 0x0000000000100947 */ /* 0x000fea0003800000 */
[----:B------:R-:W0:Y:S02]  /*0190*/  LDC.64 R2, c[0x0][0x380] ;  /* 0x0000e000ff027b82 */ /* 0x000e240000000a00 */
[----:B0-----:R-:W-:-:S05]  /*01a0*/  IMAD.WIDE.U32 R2, R9, 0x4, R2 ;  /* 0x0000000409027825 */ /* 0x001fca00078e0002 */
[----:B------:R0:W5:Y:S01]  /*01b0*/  LDG.E.CONSTANT R0, desc[UR6][R2.64] ;  /* 0x0000000602007981 */ /* 0x000162000c1e9900 */
[----:B------:R-:W-:-:S07]  /*01c0*/  VIADD R11, R9, 0x100 ;  /* 0x00000100090b7836 */ /* 0x000fce0000000000 */
.L_x_11:
[----:B------:R-:W-:Y:S05]  /*01d0*/  BSYNC.RECONVERGENT B1 ;  /* 0x0000000000017941 */ /* 0x000fea0003800200 */
.L_x_10:
[----:B------:R-:W-:Y:S01]  /*01e0*/  ISETP.GE.AND P0, PT, R11, R20, PT ;  /* 0x000000140b00720c */ /* 0x000fe20003f06270 */
[----:B------:R-:W-:-:S12]  /*01f0*/  BSSY.RECONVERGENT B1, `(.L_x_12) ;  /* 0x0000066000017945 */ /* 0x000fd80003800200 */
[----:B------:R-:W-:Y:S05]  /*0200*/  @P0 BRA `(.L_x_13) ;  /* 0x0000000400900947 */ /* 0x000fea0003800000 */
[----:B0-----:R-:W-:Y:S01]  /*0210*/  LOP3.LUT R3, RZ, R11, RZ, 0x33, !PT ;  /* 0x0000000bff037212 */ /* 0x001fe200078e33ff */
[----:B------:R-:W-:Y:S04]  /*0220*/  BSSY.RECONVERGENT B2, `(.L_x_14) ;  /* 0x0000015000027945 */ /* 0x000fe80003800200 */
[----:B------:R-:W-:-:S05]  /*0230*/  IMAD.IADD R4, R3, 0x1, R20 ;  /* 0x0000000103047824 */ /* 0x000fca00078e0214 */
[C---:B------:R-:W-:Y:S02]  /*0240*/  LOP3.LUT R2, R4.reuse, 0x300, RZ, 0xc0, !PT ;  /* 0x0000030004027812 */ /* 0x040fe400078ec0ff */
[----:B------:R-:W-:Y:S02]  /*0250*/  ISETP.GE.U32.AND P1, PT, R4, 0x300, PT ;  /* 0x000003000400780c */ /* 0x000fe40003f26070 */
[----:B------:R-:W-:-:S13]  /*0260*/  ISETP.NE.AND P0, PT, R2, 0x300, PT ;  /* 0x000003000200780c */ /* 0x000fda0003f05270 */
[----:B------:R-:W-:Y:S05]  /*0270*/  @!P0 BRA `(.L_x_15) ;  /* 0x00000000003c8947 */ /* 0x000fea0003800000 */
[----:B------:R-:W0:Y:S01]  /*0280*/  LDC.64 R2, c[0x0][0x380] ;  /* 0x0000e000ff027b82 */ /* 0x000e220000000a00 */
[----:B------:R-:W-:-:S04]  /*0290*/  LEA.HI R4, R4, 0x1, RZ, 0x18 ;  /* 0x0000000104047811 */ /* 0x000fc800078fc0ff */
[----:B------:R-:W-:-:S05]  /*02a0*/  LOP3.LUT R4, R4, 0x3, RZ, 0xc0, !PT ;  /* 0x0000000304047812 */ /* 0x000fca00078ec0ff */
[----:B------:R-:W-:Y:S02]  /*02b0*/  IMAD.MOV R4, RZ, RZ, -R4 ;  /* 0x000000ffff047224 */ /* 0x000fe400078e0a04 */
[----:B0-----:R-:W-:-:S04]  /*02c0*/  IMAD.WIDE.U32 R2, R11, 0x4, R2 ;  /* 0x000000040b027825 */ /* 0x001fc800078e0002 */
[----:B------:R-:W-:-:S07]  /*02d0*/  IMAD.MOV.U32 R5, RZ, RZ, R3 ;  /* 0x000000ffff057224 */ /* 0x000fce00078e0003 */
.L_x_16:
[----:B------:R-:W-:-:S06]  /*02e0*/  IMAD.MOV.U32 R3, RZ, RZ, R5 ;  /* 0x000000ffff037224 */ /* 0x000fcc00078e0005 */
[----:B------:R0:W2:Y:S01]  /*02f0*/  LDG.E.CONSTANT R3, desc[UR6][R2.64] ;  /* 0x0000000602037981 */ /* 0x0000a2000c1e9900 */
[----:B------:R-:W-:Y:S02]  /*0300*/  VIADD R4, R4, 0x1 ;  /* 0x0000000104047836 */ /* 0x000fe40000000000 */
[----:B------:R-:W-:-:S03]  /*0310*/  VIADD R11, R11, 0x100 ;  /* 0x000001000b0b7836 */ /* 0x000fc60000000000 */
[----:B------:R-:W-:Y:S02]  /*0320*/  ISETP.NE.AND P0, PT, R4, RZ, PT ;  /* 0x000000ff0400720c */ /* 0x000fe40003f05270 */
[----:B0-----:R-:W-:-:S05]  /*0330*/  IADD3 R2, P2, PT, R2, 0x400, RZ ;  /* 0x0000040002027810 */ /* 0x001fca0007f5e0ff */
[----:B------:R-:W-:Y:S02]  /*0340*/  IMAD.X R5, RZ, RZ, R5, P2 ;  /* 0x000000ffff057224 */ /* 0x000fe400010e0605 */
[----:B--2--5:R-:W-:-:S04]  /*0350*/  IMAD.IADD R0, R3, 0x1, R0 ;  /* 0x0000000103007824 */ /* 0x024fc800078e0200 */
[----:B------:R-:W-:Y:S05]  /*0360*/  @P0 BRA `(.L_x_16) ;  /* 0xfffffffc00dc0947 */ /* 0x000fea000383ffff */
.L_x_15:
[----:B------:R-:W-:Y:S05]  /*0370*/  BSYNC.RECONVERGENT B2 ;  /* 0x0000000000027941 */ /* 0x000fea0003800200 */
.L_x_14:
[----:B------:R-:W-:Y:S05]  /*0380*/  @!P1 BRA `(.L_x_13) ;  /* 0x0000000400309947 */ /* 0x000fea0003800000 */
[----:B------:R-:W-:Y:S01]  /*0390*/  IMAD.IADD R2, R20, 0x1, -R11 ;  /* 0x0000000114027824 */ /* 0x000fe200078e0a0b */
[----:B------:R-:W-:Y:S01]  /*03a0*/  BSSY.RECONVERGENT B2, `(.L_x_17) ;  /* 0x0000029000027945 */ /* 0x000fe20003800200 */
[----:B------:R-:W-:-:S03]  /*03b0*/  PLOP3.LUT P0, PT, PT, PT, PT, 0x80, 0x8 ;  /* 0x000000000008781c */ /* 0x000fc60003f0f070 */
[----:B------:R-:W-:-:S13]  /*03c0*/  ISETP.GT.AND P1, PT, R2, 0xc00, PT ;  /* 0x00000c000200780c */ /* 0x000fda0003f24270 */
[----:B------:R-:W-:Y:S05]  /*03d0*/  @!P1 BRA `(.L_x_18) ;  /* 0x0000000000949947 */ /* 0x000fea0003800000 */
[----:B------:R-:W-:Y:S01]  /*03e0*/  PLOP3.LUT P0, PT, PT, PT, PT, 0x8, 0x80 ;  /* 0x000000000080781c */ /* 0x000fe20003f0e170 */
[----:B------:R-:W-:-:S12]  /*03f0*/  VIADD R8, R20, 0xfffff400 ;  /* 0xfffff40014087836 */ /* 0x000fd80000000000 */
.L_x_19:
[----:B------:R-:W0:Y:S01]  /*0400*/  LDC.64 R4, c[0x0][0x380] ;  /* 0x0000e000ff047b82 */ /* 0x000e220000000a00 */
[C---:B------:R-:W-:Y:S02]  /*0410*/  VIADD R7, R11.reuse, 0x400 ;  /* 0x000004000b077836 */ /* 0x040fe40000000000 */
[C---:B------:R-:W-:Y:S02]  /*0420*/  VIADD R3, R11.reuse, 0x800 ;  /* 0x000008000b037836 */ /* 0x040fe40000000000 */
[----:B0-----:R-:W-:-:S05]  /*0430*/  IMAD.WIDE R22, R11, 0x4, R4 ;  /* 0x000000040b167825 */ /* 0x001fca00078e0204 */
[----:B------:R-:W2:Y:S01]  /*0440*/  LDG.E.CONSTANT R13, desc[UR6][R22.64] ;  /* 0x00000006160d7981 */ /* 0x000ea2000c1e9900 */
[----:B------:R-:W-:-:S03]  /*0450*/  IMAD.WIDE R6, R7, 0x4, R4 ;  /* 0x0000000407067825 */ /* 0x000fc600078e0204 */
[----:B------:R-:W2:Y:S04]  /*0460*/  LDG.E.CONSTANT R10, desc[UR6][R22.64+0x400] ;  /* 0x00040006160a7981 */ /* 0x000ea8000c1e9900 */
[----:B------:R-:W3:Y:S04]  /*0470*/  LDG.E.CONSTANT R12, desc[UR6][R22.64+0x800] ;  /* 0x00080006160c7981 */ /* 0x000ee8000c1e9900 */
[----:B------:R-:W3:Y:S01]  /*0480*/  LDG.E.CONSTANT R19, desc[UR6][R22.64+0xc00] ;  /* 0x000c000616137981 */ /* 0x000ee2000c1e9900 */
[----:B------:R-:W-:-:S03]  /*0490*/  IMAD.WIDE R2, R3, 0x4, R4 ;  /* 0x0000000403027825 */ /* 0x000fc600078e0204 */
[----:B------:R-:W4:Y:S04]  /*04a0*/  LDG.E.CONSTANT R16, desc[UR6][R6.64] ;  /* 0x0000000606107981 */ /* 0x000f28000c1e9900 */
[----:B------:R-:W4:Y:S01]  /*04b0*/  LDG.E.CONSTANT R15, desc[UR6][R6.64+0x400] ;  /* 0x00040006060f7981 */ /* 0x000f22000c1e9900 */
[----:B------:R-:W-:-:S03]  /*04c0*/  VIADD R25, R11, 0xc00 ;  /* 0x00000c000b197836 */ /* 0x000fc60000000000 */
[----:B------:R-:W4:Y:S04]  /*04d0*/  LDG.E.CONSTANT R14, desc[UR6][R6.64+0x800] ;  /* 0x00080006060e7981 */ /* 0x000f28000c1e9900 */
[----:B------:R-:W4:Y:S01]  /*04e0*/  LDG.E.CONSTANT R21, desc[UR6][R6.64+0xc00] ;  /* 0x000c000606157981 */ /* 0x000f22000c1e9900 */
[----:B------:R-:W-:-:S03]  /*04f0*/  IMAD.WIDE R4, R25, 0x4, R4 ;  /* 0x0000000419047825 */ /* 0x000fc600078e0204 */
[----:B------:R-:W4:Y:S04]  /*0500*/  LDG.E.CONSTANT R18, desc[UR6][R2.64] ;  /* 0x0000000602127981 */ /* 0x000f28000c1e9900 */
[----:B------:R-:W4:Y:S04]  /*0510*/  LDG.E.CONSTANT R17, desc[UR6][R2.64+0x400] ;  /* 0x0004000602117981 */ /* 0x000f28000c1e9900 */
[----:B------:R-:W4:Y:S04]  /*0520*/  LDG.E.CONSTANT R23, desc[UR6][R2.64+0x800] ;  /* 0x0008000602177981 */ /* 0x000f28000c1e9900 */
[----:B------:R-:W4:Y:S04]  /*0530*/  LDG.E.CONSTANT R24, desc[UR6][R2.64+0xc00] ;  /* 0x000c000602187981 */ /* 0x000f28000c1e9900 */
[----:B------:R-:W4:Y:S04]  /*0540*/  LDG.E.CONSTANT R25, desc[UR6][R4.64] ;  /* 0x0000000604197981 */ /* 0x000f28000c1e9900 */
[----:B------:R-:W4:Y:S04]  /*0550*/  LDG.E.CONSTANT R26, desc[UR6][R4.64+0x400] ;  /* 0x00040006041a7981 */ /* 0x000f28000c1e9900 */
[----:B------:R-:W4:Y:S04]  /*0560*/  LDG.E.CONSTANT R22, desc[UR6][R4.64+0x800] ;  /* 0x0008000604167981 */ /* 0x000f28000c1e9900 */
[----:B------:R-:W4:Y:S01]  /*0570*/  LDG.E.CONSTANT R27, desc[UR6][R4.64+0xc00] ;  /* 0x000c0006041b7981 */ /* 0x000f22000c1e9900 */
[----:B------:R-:W-:-:S05]  /*0580*/  VIADD R11, R11, 0x1000 ;  /* 0x000010000b0b7836 */ /* 0x000fca0000000000 */
[----:B------:R-:W-:Y:S02]  /*0590*/  ISETP.GE.AND P1, PT, R11, R8, PT ;  /* 0x000000080b00720c */ /* 0x000fe40003f26270 */
[----:B--2--5:R-:W-:-:S04]  /*05a0*/  IADD3 R10, PT, PT, R10, R13, R0 ;  /* 0x0000000d0a0a7210 */ /* 0x024fc80007ffe000 */
[----:B---3--:R-:W-:-:S04]  /*05b0*/  IADD3 R10, PT, PT, R19, R12, R10 ;  /* 0x0000000c130a7210 */ /* 0x008fc80007ffe00a */
[----:B----4-:R-:W-:-:S04]  /*05c0*/  IADD3 R10, PT, PT, R15, R16, R10 ;  /* 0x000000100f0a7210 */ /* 0x010fc80007ffe00a */
[----:B------:R-:W-:-:S04]  /*05d0*/  IADD3 R10, PT, PT, R21, R14, R10 ;  /* 0x0000000e150a7210 */ /* 0x000fc80007ffe00a */
[----:B------:R-:W-:-:S04]  /*05e0*/  IADD3 R10, PT, PT, R17, R18, R10 ;  /* 0x00000012110a7210 */ /* 0x000fc80007ffe00a */
[----:B------:R-:W-:-:S04]  /*05f0*/  IADD3 R10, PT, PT, R24, R23, R10 ;  /* 0x00000017180a7210 */ /* 0x000fc80007ffe00a */
[----:B------:R-:W-:-:S04]  /*0600*/  IADD3 R25, PT, PT, R26, R25, R10 ;  /* 0x000000191a197210 */ /* 0x000fc80007ffe00a */
[----:B------:R-:W-:Y:S01]  /*0610*/  IADD3 R0, PT, PT, R27, R22, R25 ;  /* 0x000000161b007210 */ /* 0x000fe20007ffe019 */
[----:B------:R-:W-:Y:S06]  /*0620*/  @!P1 BRA `(.L_x_19) ;  /* 0xfffffffc00749947 */ /* 0x000fec000383ffff */
.L_x_18:
[----:B------:R-:W-:Y:S05]  /*0630*/  BSYNC.RECONVERGENT B2 ;  /* 0x0000000000027941 */ /* 0x000fea0003800200 */
.L_x_17:
[----:B------:R-:W-:Y:S01]  /*0640*/  IMAD.IADD R2, R20, 0x1, -R11 ;  /* 0x0000000114027824 */ /* 0x000fe200078e0a0b */
[----:B------:R-:W-:Y:S04]  /*0650*/  BSSY.RECONVERGENT B2, `(.L_x_20) ;  /* 0x0000015000027945 */ /* 0x000fe80003800200 */
[----:B------:R-:W-:-:S13]  /*0660*/  ISETP.GT.AND P1, PT, R2, 0x400, PT ;  /* 0x000004000200780c */ /* 0x000fda0003f24270 */
[----:B------:R-:W-:Y:S05]  /*0670*/  @!P1 BRA `(.L_x_21) ;  /* 0x0000000000489947 */ /* 0x000fea0003800000 */
[----:B------:R-:W0:Y:S01]  /*0680*/  LDC.64 R4, c[0x0][0x380] ;  /* 0x0000e000ff047b82 */ /* 0x000e220000000a00 */
[C---:B------:R-:W-:Y:S02]  /*0690*/  VIADD R13, R11.reuse, 0x400 ;  /* 0x000004000b0d7836 */ /* 0x040fe40000000000 */
[----:B0-----:R-:W-:-:S05]  /*06a0*/  IMAD.WIDE R2, R11, 0x4, R4 ;  /* 0x000000040b027825 */ /* 0x001fca00078e0204 */
[----:B------:R-:W2:Y:S01]  /*06b0*/  LDG.E.CONSTANT R7, desc[UR6][R2.64] ;  /* 0x0000000602077981 */ /* 0x000ea2000c1e9900 */
[----:B------:R-:W-:-:S03]  /*06c0*/  IMAD.WIDE R4, R13, 0x4, R4 ;  /* 0x000000040d047825 */ /* 0x000fc600078e0204 */
[----:B------:R-:W2:Y:S04]  /*06d0*/  LDG.E.CONSTANT R6, desc[UR6][R2.64+0x400] ;  /* 0x0004000602067981 */ /* 0x000ea8000c1e9900 */
[----:B------:R-:W3:Y:S04]  /*06e0*/  LDG.E.CONSTANT R13, desc[UR6][R2.64+0x800] ;  /* 0x00080006020d7981 */ /* 0x000ee8000c1e9900 */
[----:B------:R-:W3:Y:S04]  /*06f0*/  LDG.E.CONSTANT R8, desc[UR6][R2.64+0xc00] ;  /* 0x000c000602087981 */ /* 0x000ee8000c1e9900 */
[----:B------:R-:W4:Y:S04]  /*0700*/  LDG.E.CONSTANT R15, desc[UR6][R4.64] ;  /* 0x00000006040f7981 */ /* 0x000f28000c1e9900 */
[----:B------:R-:W4:Y:S04]  /*0710*/  LDG.E.CONSTANT R10, desc[UR6][R4.64+0x400] ;  /* 0x00040006040a7981 */ /* 0x000f28000c1e9900 */
[----:B------:R-:W4:Y:S04]  /*0720*/  LDG.E.CONSTANT R17, desc[UR6][R4.64+0x800] ;  /* 0x0008000604117981 */ /* 0x000f28000c1e9900 */
[----:B------:R-:W4:Y:S01]  /*0730*/  LDG.E.CONSTANT R12, desc[UR6][R4.64+0xc00] ;  /* 0x000c0006040c7981 */ /* 0x000f22000c1e9900 */
[----:B------:R-:W-:Y:S01]  /*0740*/  PLOP3.LUT P0, PT, PT, PT, PT, 0x8, 0x80 ;  /* 0x000000000080781c */ /* 0x000fe20003f0e170 */
[----:B------:R-:W-:Y:S01]  /*0750*/  VIADD R11, R11, 0x800 ;  /* 0x000008000b0b7836 */ /* 0x000fe20000000000 */
[----:B--2--5:R-:W-:-:S04]  /*0760*/  IADD3 R6, PT, PT, R6, R7, R0 ;  /* 0x0000000706067210 */ /* 0x024fc80007ffe000 */
[----:B---3--:R-:W-:-:S04]  /*0770*/  IADD3 R6, PT, PT, R8, R13, R6 ;  /* 0x0000000d08067210 */ /* 0x008fc80007ffe006 */
[----:B----4-:R-:W-:-:S04]  /*0780*/  IADD3 R6, PT, PT, R10, R15, R6 ;  /* 0x0000000f0a067210 */ /* 0x010fc80007ffe006 */
[----:B------:R-:W-:-:S07]  /*0790*/  IADD3 R0, PT, PT, R12, R17, R6 ;  /* 0x000000110c007210 */ /* 0x000fce0007ffe006 */
.L_x_21:
[----:B------:R-:W-:Y:S05]  /*07a0*/  BSYNC.RECONVERGENT B2 ;  /* 0x0000000000027941 */ /* 0x000fea0003800200 */
.L_x_20:
[----:B------:R-:W-:-:S13]  /*07b0*/  ISETP.LT.OR P0, PT, R11, R20, P0 ;  /* 0x000000140b00720c */ /* 0x000fda0000701670 */
[----:B------:R-:W-:Y:S05]  /*07c0*/  @!P0 BRA `(.L_x_13) ;  /* 0x0000000000208947 */ /* 0x000fea0003800000 */
[----:B------:R-:W0:Y:S02]  /*07d0*/  LDC.64 R2, c[0x0][0x380] ;  /* 0x0000e000ff027b82 */ /* 0x000e240000000a00 */
[----:B0-----:R-:W-:-:S05]  /*07e0*/  IMAD.WIDE R2, R11, 0x4, R2 ;  /* 0x000000040b027825 */ /* 0x001fca00078e0202 */
[----:B------:R-:W2:Y:S04]  /*07f0*/  LDG.E.CONSTANT R5, desc[UR6][R2.64] ;  /* 0x0000000602057981 */ /* 0x000ea8000c1e9900 */
[----:B------:R-:W2:Y:S04]  /*0800*/  LDG.E.CONSTANT R4, desc[UR6][R2.64+0x400] ;  /* 0x0004000602047981 */ /* 0x000ea8000c1e9900 */
[----:B------:R-:W3:Y:S04]  /*0810*/  LDG.E.CONSTANT R7, desc[UR6][R2.64+0x800] ;  /* 0x0008000602077981 */ /* 0x000ee8000c1e9900 */
[----:B------:R-:W3:Y:S01]  /*0820*/  LDG.E.CONSTANT R6, desc[UR6][R2.64+0xc00] ;  /* 0x000c000602067981 */ /* 0x000ee2000c1e9900 */
[----:B--2--5:R-:W-:-:S04]  /*0830*/  IADD3 R0, PT, PT, R4, R5, R0 ;  /* 0x0000000504007210 */ /* 0x024fc80007ffe000 */
[----:B---3--:R-:W-:-:S07]  /*0840*/  IADD3 R0, PT, PT, R6, R7, R0 ;  /* 0x0000000706007210 */ /* 0x008fce0007ffe000 */
.L_x_13:
[----:B------:R-:W-:Y:S05]  /*0850*/  BSYNC.RECONVERGENT B1 ;  /* 0x0000000000017941 */ /* 0x000fea0003800200 */
.L_x_12:
[----:B------:R-:W-:-:S13]  /*0860*/  ISETP.GE.AND P0, PT, R20, 0x100, PT ;  /* 0x000001001400780c */ /* 0x000fda0003f06270 */
[----:B------:R-:W-:Y:S05]  /*0870*/  @!P0 BRA `(.L_x_22) ;  /* 0x0000000000ac8947 */ /* 0x000fea0003800000 */
[----:B------:R-:W1:Y:S01]  /*0880*/  S2R R6, SR_LANEID ;  /* 0x0000000000067919 */ /* 0x000e620000000000 */
[----:B0----5:R-:W0:Y:S01]  /*0890*/  SHFL.DOWN PT, R2, R0, 0x1, 0x1f ;  /* 0x08201f0000027f89 */ /* 0x021e2200000e0000 */
[C---:B-1----:R-:W-:Y:S02]  /*08a0*/  ISETP.GT.AND P0, PT, R6.reuse, 0x1e, PT ;  /* 0x0000001e0600780c */ /* 0x042fe40003f04270 */
[----:B------:R-:W-:Y:S02]  /*08b0*/  ISETP.NE.AND P1, PT, R6, RZ, PT ;  /* 0x000000ff0600720c */ /* 0x000fe40003f25270 */
[----:B0-----:R-:W-:Y:S02]  /*08c0*/  SEL R3, R2, RZ, !P0 ;  /* 0x000000ff02037207 */ /* 0x001fe40004000000 */
[----:B------:R-:W-:-:S03]  /*08d0*/  ISETP.GT.AND P0, PT, R6, 0x1d, PT ;  /* 0x0000001d0600780c */ /* 0x000fc60003f04270 */
[----:B------:R-:W-:-:S05]  /*08e0*/  IMAD.IADD R3, R3, 0x1, R0 ;  /* 0x0000000103037824 */ /* 0x000fca00078e0200 */
[----:B------:R-:W0:Y:S01]  /*08f0*/  SHFL.DOWN PT, R2, R3, 0x2, 0x1f ;  /* 0x08401f0003027f89 */ /* 0x000e2200000e0000 */
[----:B------:R-:W1:Y:S01]  /*0900*/  @!P1 S2R R7, SR_CgaCtaId ;  /* 0x0000000000079919 */ /* 0x000e620000008800 */
[----:B0-----:R-:W-:Y:S02]  /*0910*/  SEL R2, R2, RZ, !P0 ;  /* 0x000000ff02027207 */ /* 0x001fe40004000000 */
[----:B------:R-:W-:-:S03]  /*0920*/  ISETP.GT.AND P0, PT, R6, 0x1b, PT ;  /* 0x0000001b0600780c */ /* 0x000fc60003f04270 */
[----:B------:R-:W-:-:S05]  /*0930*/  IMAD.IADD R2, R3, 0x1, R2 ;  /* 0x0000000103027824 */ /* 0x000fca00078e0202 */
[----:B------:R-:W0:Y:S02]  /*0940*/  SHFL.DOWN PT, R4, R2, 0x4, 0x1f ;  /* 0x08801f0002047f89 */ /* 0x000e2400000e0000 */
[----:B0-----:R-:W-:Y:S02]  /*0950*/  SEL R5, R4, RZ, !P0 ;  /* 0x000000ff04057207 */ /* 0x001fe40004000000 */
[----:B------:R-:W-:Y:S02]  /*0960*/  ISETP.GT.AND P0, PT, R6, 0x17, PT ;  /* 0x000000170600780c */ /* 0x000fe40003f04270 */
[----:B------:R-:W-:Y:S01]  /*0970*/  @!P1 MOV R4, 0x400 ;  /* 0x0000040000049802 */ /* 0x000fe20000000f00 */
[----:B------:R-:W-:Y:S01]  /*0980*/  IMAD.IADD R5, R2, 0x1, R5 ;  /* 0x0000000102057824 */ /* 0x000fe200078e0205 */
[----:B------:R-:W-:Y:S02]  /*0990*/  @!P1 SHF.R.U32.HI R2, RZ, 0x3, R9 ;  /* 0x00000003ff029819 */ /* 0x000fe40000011609 */
[----:B-1----:R-:W-:-:S02]  /*09a0*/  @!P1 LEA R7, R7, R4, 0x18 ;  /* 0x0000000407079211 */ /* 0x002fc400078ec0ff */
[----:B------:R-:W0:Y:S01]  /*09b0*/  SHFL.DOWN PT, R0, R5, 0x8, 0x1f ;  /* 0x09001f0005007f89 */ /* 0x000e2200000e0000 */
[----:B------:R-:W-:-:S05]  /*09c0*/  @!P1 LOP3.LUT R2, R2, 0x7c, RZ, 0xc0, !PT ;  /* 0x0000007c02029812 */ /* 0x000fca00078ec0ff */
[----:B------:R-:W-:Y:S01]  /*09d0*/  @!P1 IMAD.IADD R2, R2, 0x1, R7 ;  /* 0x0000000102029824 */ /* 0x000fe200078e0207 */
[----:B0-----:R-:W-:Y:S02]  /*09e0*/  SEL R0, R0, RZ, !P0 ;  /* 0x000000ff00007207 */ /* 0x001fe40004000000 */
[----:B------:R-:W-:-:S03]  /*09f0*/  ISETP.GT.AND P0, PT, R6, 0xf, PT ;  /* 0x0000000f0600780c */ /* 0x000fc60003f04270 */
[----:B------:R-:W-:-:S05]  /*0a00*/  IMAD.IADD R0, R5, 0x1, R0 ;  /* 0x0000000105007824 */ /* 0x000fca00078e0200 */
[----:B------:R-:W0:Y:S02]  /*0a10*/  SHFL.DOWN PT, R3, R0, 0x10, 0x1f ;  /* 0x0a001f0000037f89 */ /* 0x000e2400000e0000 */
[----:B0-----:R-:W-:Y:S02]  /*0a20*/  SEL R3, R3, RZ, !P0 ;  /* 0x000000ff03037207 */ /* 0x001fe40004000000 */
[----:B------:R-:W-:-:S03]  /*0a30*/  ISETP.NE.AND P0, PT, R9, RZ, PT ;  /* 0x000000ff0900720c */ /* 0x000fc60003f05270 */
[----:B------:R-:W-:-:S05]  /*0a40*/  IMAD.IADD R3, R0, 0x1, R3 ;  /* 0x0000000100037824 */ /* 0x000fca00078e0203 */
[----:B------:R0:W-:Y:S01]  /*0a50*/  @!P1 STS [R2+0x8], R3 ;  /* 0x0000080302009388 */ /* 0x0001e20000000800 */
[----:B------:R-:W-:Y:S06]  /*0a60*/  BAR.SYNC.DEFER_BLOCKING 0x0 ;  /* 0x0000000000007b1d */ /* 0x000fec0000010000 */
[----:B------:R-:W-:Y:S05]  /*0a70*/  @P0 BRA `(.L_x_23) ;  /* 0x0000002c00ac0947 */ /* 0x000fea0003800000 */
[----:B------:R-:W1:Y:S01]  /*0a80*/  S2UR UR5, SR_CgaCtaId ;  /* 0x00000000000579c3 */ /* 0x000e620000008800 */
[----:B------:R-:W-:Y:S02]  /*0a90*/  UMOV UR4, 0x400 ;  /* 0x0000040000047882 */ /* 0x000fe40000000000 */
[----:B-1----:R-:W-:-:S09]  /*0aa0*/  ULEA UR4, UR5, UR4, 0x18 ;  /* 0x0000000405047291 */ /* 0x002fd2000f8ec0ff */
[----:B------:R-:W-:Y:S04]  /*0ab0*/  LDS R0, [UR4+0xc] ;  /* 0x00000c04ff007984 */ /* 0x000fe80008000800 */
[----:B------:R-:W1:Y:S04]  /*0ac0*/  LDS.128 R4, [UR4+0x10] ;  /* 0x00001004ff047984 */ /* 0x000e680008000c00 */
[----:B------:R-:W2:Y:S01]  /*0ad0*/  LDS.64 R8, [UR4+0x20] ;  /* 0x00002004ff087984 */ /* 0x000ea20008000a00 */
[----:B-1----:R-:W-:-:S04]  /*0ae0*/  IADD3 R0, PT, PT, R4, R0, R3 ;  /* 0x0000000004007210 */ /* 0x002fc80007ffe003 */
[----:B------:R-:W-:-:S04]  /*0af0*/  IADD3 R0, PT, PT, R6, R0, R5 ;  /* 0x0000000006007210 */ /* 0x000fc80007ffe005 */
[----:B--2---:R-:W-:-:S05]  /*0b00*/  IADD3 R0, PT, PT, R8, R0, R7 ;  /* 0x0000000008007210 */ /* 0x004fca0007ffe007 */
[----:B0-----:R-:W-:Y:S01]  /*0b10*/  IMAD.IADD R3, R0, 0x1, R9 ;  /* 0x0000000100037824 */ /* 0x001fe200078e0209 */
[----:B------:R-:W-:Y:S06]  /*0b20*/  BRA `(.L_x_23) ;  /* 0x0000002c00807947 */ /* 0x000fec0003800000 */
.L_x_22:
[----:B0-----:R-:W-:Y:S01]  /*0b30*/  LOP3.LUT R2, R9, 0x3e0, RZ, 0xc0, !PT ;  /* 0x000003e009027812 */ /* 0x001fe200078ec0ff */
[----:B------:R-:W0:Y:S03]  /*0b40*/  S2R R8, SR_LANEID ;  /* 0x0000000000087919 */ /* 0x000e260000000000 */
[----:B------:R-:W-:Y:S01]  /*0b50*/  LOP3.LUT R5, RZ, R2, RZ, 0x33, !PT ;  /* 0x00000002ff057212 */ /* 0x000fe200078e33ff */
[----:B------:R-:W-:-:S04]  /*0b60*/  VIADD R3, R2, 0x20 ;  /* 0x0000002002037836 */ /* 0x000fc80000000000 */
[----:B------:R-:W-:Y:S01]  /*0b70*/  IMAD.IADD R5, R5, 0x1, R20 ;  /* 0x0000000105057824 */ /* 0x000fe200078e0214 */
[----:B------:R-:W-:-:S04]  /*0b80*/  ISETP.GT.AND P0, PT, R3, R20, PT ;  /* 0x000000140300720c */ /* 0x000fc80003f04270 */
[----:B------:R-:W-:-:S05]  /*0b90*/  SEL R5, R5, 0x1f, P0 ;  /* 0x0000001f05057807 */ /* 0x000fca0000000000 */
[----:B-----5:R-:W1:Y:S01]  /*0ba0*/  SHFL.DOWN PT, R2, R0, 0x1, R5 ;  /* 0x0820000000027989 */ /* 0x020e6200000e0005 */
[CC--:B0-----:R-:W-:Y:S01]  /*0bb0*/  ISETP.GE.AND P0, PT, R8.reuse, R5.reuse, PT ;  /* 0x000000050800720c */ /* 0x0c1fe20003f06270 */
[C---:B------:R-:W-:Y:S01]  /*0bc0*/  VIADD R4, R8.reuse, 0x2 ;  /* 0x0000000208047836 */ /* 0x040fe20000000000 */
[C---:B------:R-:W-:Y:S01]  /*0bd0*/  ISETP.NE.AND P1, PT, R8.reuse, RZ, PT ;  /* 0x000000ff0800720c */ /* 0x040fe20003f25270 */
[----:B------:R-:W-:Y:S01]  /*0be0*/  VIADD R6, R8, 0x4 ;  /* 0x0000000408067836 */ /* 0x000fe20000000000 */
[----:B-1----:R-:W-:Y:S02]  /*0bf0*/  SEL R3, R2, RZ, !P0 ;  /* 0x000000ff02037207 */ /* 0x002fe40004000000 */
[----:B------:R-:W-:-:S03]  /*0c00*/  ISETP.GT.AND P0, PT, R4, R5, PT ;  /* 0x000000050400720c */ /* 0x000fc60003f04270 */
[----:B------:R-:W-:-:S06]  /*0c10*/  IMAD.IADD R2, R3, 0x1, R0 ;  /* 0x0000000103027824 */ /* 0x000fcc00078e0200 */
[----:B------:R-:W0:Y:S01]  /*0c20*/  @!P1 S2R R10, SR_CgaCtaId ;  /* 0x00000000000a9919 */ /* 0x000e220000008800 */
[----:B------:R-:W-:Y:S01]  /*0c30*/  @!P1 MOV R7, 0x400 ;  /* 0x0000040000079802 */ /* 0x000fe20000000f00 */
[----:B------:R-:W1:Y:S02]  /*0c40*/  SHFL.DOWN PT, R3, R2, 0x2, R5 ;  /* 0x0840000002037989 */ /* 0x000e6400000e0005 */
[----:B-1----:R-:W-:Y:S02]  /*0c50*/  SEL R3, R3, RZ, !P0 ;  /* 0x000000ff03037207 */ /* 0x002fe40004000000 */
[----:B------:R-:W-:Y:S02]  /*0c60*/  ISETP.GT.AND P0, PT, R6, R5, PT ;  /* 0x000000050600720c */ /* 0x000fe40003f04270 */
[----:B------:R-:W-:Y:S01]  /*0c70*/  @!P1 SHF.R.U32.HI R6, RZ, 0x3, R9 ;  /* 0x00000003ff069819 */ /* 0x000fe20000011609 */
[----:B------:R-:W-:Y:S01]  /*0c80*/  IMAD.IADD R4, R2, 0x1, R3 ;  /* 0x0000000102047824 */ /* 0x000fe200078e0203 */
[----:B0-----:R-:W-:Y:S01]  /*0c90*/  @!P1 LEA R7, R10, R7, 0x18 ;  /* 0x000000070a079211 */ /* 0x001fe200078ec0ff */
[----:B------:R-:W-:Y:S01]  /*0ca0*/  VIADD R2, R8, 0x8 ;  /* 0x0000000808027836 */ /* 0x000fe20000000000 */
[----:B------:R-:W-:-:S02]  /*0cb0*/  @!P1 LOP3.LUT R6, R6, 0x7c, RZ, 0xc0, !PT ;  /* 0x0000007c06069812 */ /* 0x000fc400078ec0ff */
[----:B------:R-:W0:Y:S03]  /*0cc0*/  SHFL.DOWN PT, R3, R4, 0x4, R5 ;  /* 0x0880000004037989 */ /* 0x000e2600000e0005 */
[----:B------:R-:W-:Y:S01]  /*0cd0*/  @!P1 IMAD.IADD R6, R6, 0x1, R7 ;  /* 0x0000000106069824 */ /* 0x000fe200078e0207 */
[----:B0-----:R-:W-:Y:S02]  /*0ce0*/  SEL R3, R3, RZ, !P0 ;  /* 0x000000ff03037207 */ /* 0x001fe40004000000 */
[----:B------:R-:W-:-:S03]  /*0cf0*/  ISETP.GT.AND P0, PT, R2, R5, PT ;  /* 0x000000050200720c */ /* 0x000fc60003f04270 */
[----:B------:R-:W-:Y:S02]  /*0d00*/  IMAD.IADD R0, R4, 0x1, R3 ;  /* 0x0000000104007824 */ /* 0x000fe400078e0203 */
[----:B------:R-:W-:-:S03]  /*0d10*/  VIADD R4, R8, 0x10 ;  /* 0x0000001008047836 */ /* 0x000fc60000000000 */
[----:B------:R-:W0:Y:S02]  /*0d20*/  SHFL.DOWN PT, R3, R0, 0x8, R5 ;  /* 0x0900000000037989 */ /* 0x000e2400000e0005 */
[----:B0-----:R-:W-:Y:S02]  /*0d30*/  SEL R3, R3, RZ, !P0 ;  /* 0x000000ff03037207 */ /* 0x001fe40004000000 */
[----:B------:R-:W-:-:S03]  /*0d40*/  ISETP.GT.AND P0, PT, R4, R5, PT ;  /* 0x000000050400720c */ /* 0x000fc60003f04270 */
[----:B------:R-:W-:-:S05]  /*0d50*/  IMAD.IADD R2, R0, 0x1, R3 ;  /* 0x0000000100027824 */ /* 0x000fca00078e0203 */
[----:B------:R-:W0:Y:S02]  /*0d60*/  SHFL.DOWN PT, R3, R2, 0x10, R5 ;  /* 0x0a00000002037989 */ /* 0x000e2400000e0005 */
[----:B0-----:R-:W-:Y:S02]  /*0d70*/  SEL R3, R3, RZ, !P0 ;  /* 0x000000ff03037207 */ /* 0x001fe40004000000 */
[----:B------:R-:W-:-:S03]  /*0d80*/  ISETP.NE.AND P0, PT, R9, RZ, PT ;  /* 0x000000ff0900720c */ /* 0x000fc60003f05270 */
[----:B------:R-:W-:-:S05]  /*0d90*/  IMAD.IADD R3, R2, 0x1, R3 ;  /* 0x0000000102037824 */ /* 0x000fca00078e0203 */
[----:B------:R4:W-:Y:S01]  /*0da0*/  @!P1 STS [R6+0x8], R3 ;  /* 0x0000080306009388 */ /* 0x0009e20000000800 */
[----:B------:R-:W-:Y:S06]  /*0db0*/  BAR.SYNC.DEFER_BLOCKING 0x0 ;  /* 0x0000000000007b1d */ /* 0x000fec0000010000 */
[----:B------:R-:W-:Y:S05]  /*0dc0*/  @P0 BRA `(.L_x_23) ;  /* 0x0000002800d80947 */ /* 0x000fea0003800000 */
[----:B------:R-:W0:Y:S01]  /*0dd0*/  S2UR UR5, SR_CgaCtaId ;  /* 0x00000000000579c3 */ /* 0x000e220000008800 */
[----:B------:R-:W-:Y:S01]  /*0de0*/  UMOV UR4, 0x400 ;  /* 0x0000040000047882 */ /* 0x000fe20000000000 */
[C---:B------:R-:W-:Y:S02]  /*0df0*/  ISETP.GT.AND P2, PT, R20.reuse, 0x40, PT ;  /* 0x000000401400780c */ /* 0x040fe40003f44270 */
[C---:B------:R-:W-:Y:S02]  /*0e00*/  ISETP.GT.AND P1, PT, R20.reuse, 0x20, PT ;  /* 0x000000201400780c */ /* 0x040fe40003f24270 */
[----:B------:R-:W-:Y:S01]  /*0e10*/  ISETP.GT.AND P3, PT, R20, 0x80, PT ;  /* 0x000000801400780c */ /* 0x000fe20003f64270 */
[----:B0-----:R-:W-:-:S09]  /*0e20*/  ULEA UR4, UR5, UR4, 0x18 ;  /* 0x0000000405047291 */ /* 0x001fd2000f8ec0ff */
[----:B----4-:R-:W0:Y:S04]  /*0e30*/  LDS.128 R4, [UR4+0x10] ;  /* 0x00001004ff047984 */ /* 0x010e280008000c00 */
[----:B------:R-:W1:Y:S04]  /*0e40*/  LDS R0, [UR4+0xc] ;  /* 0x00000c04ff007984 */ /* 0x000e680008000800 */
[----:B------:R-:W2:Y:S01]  /*0e50*/  LDS.64 R8, [UR4+0x20] ;  /* 0x00002004ff087984 */ /* 0x000ea20008000a00 */
[----:B0-----:R-:W-:Y:S02]  /*0e60*/  SEL R4, R4, RZ, P2 ;  /* 0x000000ff04047207 */ /* 0x001fe40001000000 */
[----:B------:R-:W-:-:S02]  /*0e70*/  ISETP.GT.AND P2, PT, R20, 0x60, PT ;  /* 0x000000601400780c */ /* 0x000fc40003f44270 */
[----:B-1----:R-:W-:Y:S02]  /*0e80*/  SEL R0, R0, RZ, P1 ;  /* 0x000000ff00007207 */ /* 0x002fe40000800000 */
[----:B------:R-:W-:Y:S02]  /*0e90*/  SEL R5, R5, RZ, P2 ;  /* 0x000000ff05057207 */ /* 0x000fe40001000000 */
[----:B------:R-:W-:Y:S02]  /*0ea0*/  IADD3 R0, PT, PT, R4, R0, R3 ;  /* 0x0000000004007210 */ /* 0x000fe40007ffe003 */
[----:B------:R-:W-:Y:S02]  /*0eb0*/  ISETP.GT.AND P1, PT, R20, 0xa0, PT ;  /* 0x000000a01400780c */ /* 0x000fe40003f24270 */
[----:B------:R-:W-:Y:S02]  /*0ec0*/  SEL R6, R6, RZ, P3 ;  /* 0x000000ff06067207 */ /* 0x000fe40001800000 */
[----:B------:R-:W-:-:S02]  /*0ed0*/  ISETP.GT.AND P2, PT, R20, 0xc0, PT ;  /* 0x000000c01400780c */ /* 0x000fc40003f44270 */
[----:B------:R-:W-:Y:S02]  /*0ee0*/  ISETP.GT.AND P3, PT, R20, 0xe0, PT ;  /* 0x000000e01400780c */ /* 0x000fe40003f64270 */
[----:B------:R-:W-:Y:S02]  /*0ef0*/  SEL R7, R7, RZ, P1 ;  /* 0x000000ff07077207 */ /* 0x000fe40000800000 */
[----:B------:R-:W-:Y:S02]  /*0f00*/  IADD3 R0, PT, PT, R6, R0, R5 ;  /* 0x0000000006007210 */ /* 0x000fe40007ffe005 */
[----:B--2---:R-:W-:Y:S02]  /*0f10*/  SEL R8, R8, RZ, P2 ;  /* 0x000000ff08087207 */ /* 0x004fe40001000000 */
[----:B------:R-:W-:Y:S02]  /*0f20*/  SEL R9, R9, RZ, P3 ;  /* 0x000000ff09097207 */ /* 0x000fe40001800000 */
[----:B------:R-:W-:-:S05]  /*0f30*/  IADD3 R0, PT, PT, R8, R0, R7 ;  /* 0x0000000008007210 */ /* 0x000fca0007ffe007 */
[----:B------:R-:W-:Y:S01]  /*0f40*/  IMAD.IADD R3, R0, 0x1, R9 ;  /* 0x0000000100037824 */ /* 0x000fe200078e0209 */
[----:B------:R-:W-:Y:S06]  /*0f50*/  BRA `(.L_x_23) ;  /* 0x0000002800747947 */ /* 0x000fec0003800000 */
.L_x_9:
[----:B------:R-:W0:Y:S01]  /*0f60*/  S2R R0, SR_TID.X ;  /* 0x0000000000007919 */ /* 0x000e220000002100 */
[----:B------:R-:W1:Y:S01]  /*0f70*/  LDC.64 R2, c[0x0][0x380] ;  /* 0x0000e000ff027b82 */ /* 0x000e620000000a00 */
[----:B0-----:R-:W-:-:S04]  /*0f80*/  IMAD.SHL.U32 R5, R0, 0x4, RZ ;  /* 0x0000000400057824 */ /* 0x001fc800078e00ff */
[----:B-1----:R-:W-:-:S05]  /*0f90*/  IMAD.WIDE.U32 R2, R5, 0x4, R2 ;  /* 0x0000000405027825 */ /* 0x002fca00078e0002 */
[----:B------:R-:W2:Y:S04]  /*0fa0*/  LDG.E.128.CONSTANT R4, desc[UR6][R2.64] ;  /* 0x0000000602047981 */ /* 0x000ea8000c1e9d00 */
[----:B------:R-:W3:Y:S04]  /*0fb0*/  LDG.E.128.CONSTANT R8, desc[UR6][R2.64+0x1000] ;  /* 0x0010000602087981 */ /* 0x000ee8000c1e9d00 */
[----:B------:R-:W4:Y:S04]  /*0fc0*/  LDG.E.128.CONSTANT R12, desc[UR6][R2.64+0x2000] ;  /* 0x00200006020c7981 */ /* 0x000f28000c1e9d00 */
[----:B------:R-:W5:Y:S01]  /*0fd0*/  LDG.E.128.CONSTANT R16, desc[UR6][R2.64+0x3000] ;  /* 0x0030000602107981 */ /* 0x000f62000c1e9d00 */
[----:B------:R-:W-:Y:S01]  /*0fe0*/  ISETP.GE.U32.AND P0, PT, R20, 0x2000, PT ;  /* 0x000020001400780c */ /* 0x000fe20003f06070 */
[----:B------:R-:W-:Y:S01]  /*0ff0*/  IMAD.MOV.U32 R23, RZ, RZ, 0x1000 ;  /* 0x00001000ff177424 */ /* 0x000fe200078e00ff */
[----:B--2---:R-:W-:-:S04]  /*1000*/  IADD3 R5, PT, PT, R6, R5, R4 ;  /* 0x0000000506057210 */ /* 0x004fc80007ffe004 */
[----:B---3--:R-:W-:-:S04]  /*1010*/  IADD3 R5, PT, PT, R8, R7, R5 ;  /* 0x0000000708057210 */ /* 0x008fc80007ffe005 */
[----:B------:R-:W-:-:S04]  /*1020*/  IADD3 R5, PT, PT, R10, R9, R5 ;  /* 0x000000090a057210 */ /* 0x000fc80007ffe005 */
[----:B----4-:R-:W-:-:S04]  /*1030*/  IADD3 R5, PT, PT, R12, R11, R5 ;  /* 0x0000000b0c057210 */ /* 0x010fc80007ffe005 */
[----:B------:R-:W-:-:S04]  /*1040*/  IADD3 R5, PT, PT, R14, R13, R5 ;  /* 0x0000000d0e057210 */ /* 0x000fc80007ffe005 */
[----:B-----5:R-:W-:-:S04]  /*1050*/  IADD3 R5, PT, PT, R16, R15, R5 ;  /* 0x0000000f10057210 */ /* 0x020fc80007ffe005 */
[----:B------:R-:W-:-:S05]  /*1060*/  IADD3 R5, PT, PT, R18, R17, R5 ;  /* 0x0000001112057210 */ /* 0x000fca0007ffe005 */
[----:B------:R-:W-:Y:S01]  /*1070*/  IMAD.IADD R21, R19, 0x1, R5 ;  /* 0x0000000113157824 */ /* 0x000fe200078e0205 */
[----:B------:R-:W-:Y:S06]  /*1080*/  @!P0 BRA `(.L_x_24) ;  /* 0x00000000005c8947 */ /* 0x000fec0003800000 */
[----:B------:R-:W0:Y:S01]  /*1090*/  LDC R24, c[0x0][0x390] ;  /* 0x0000e400ff187b82 */ /* 0x000e220000000800 */
[----:B------:R-:W-:Y:S02]  /*10a0*/  VIADD R22, R20, 0xfffff000 ;  /* 0xfffff00014167836 */ /* 0x000fe40000000000 */
[----:B------:R-:W-:-:S07]  /*10b0*/  IMAD.MOV.U32 R23, RZ, RZ, 0x1000 ;  /* 0x00001000ff177424 */ /* 0x000fce00078e00ff */
.L_x_26:
[----:B------:R-:W-:-:S05]  /*10c0*/  IMAD.WIDE R26, R23, 0x4, R2 ;  /* 0x00000004171a7825 */ /* 0x000fca00078e0202 */
[----:B------:R-:W2:Y:S04]  /*10d0*/  LDG.E.128.CONSTANT R12, desc[UR6][R26.64] ;  /* 0x000000061a0c7981 */ /* 0x000ea8000c1e9d00 */
[----:B------:R-:W3:Y:S04]  /*10e0*/  LDG.E.128.CONSTANT R16, desc[UR6][R26.64+0x1000] ;  /* 0x001000061a107981 */ /* 0x000ee8000c1e9d00 */
[----:B------:R-:W4:Y:S04]  /*10f0*/  LDG.E.128.CONSTANT R4, desc[UR6][R26.64+0x2000] ;  /* 0x002000061a047981 */ /* 0x000f28000c1e9d00 */
[----:B------:R-:W5:Y:S01]  /*1100*/  LDG.E.128.CONSTANT R8, desc[UR6][R26.64+0x3000] ;  /* 0x003000061a087981 */ /* 0x000f62000c1e9d00 */
[----:B0-----:R-:W-:Y:S01]  /*1110*/  IMAD.MOV.U32 R20, RZ, RZ, R24 ;  /* 0x000000ffff147224 */ /* 0x001fe200078e0018 */
[----:B--2---:R-:W-:-:S04]  /*1120*/  IADD3 R13, PT, PT, R13, R12, R21 ;  /* 0x0000000c0d0d7210 */ /* 0x004fc80007ffe015 */
[----:B------:R-:W-:-:S04]  /*1130*/  IADD3 R13, PT, PT, R15, R14, R13 ;  /* 0x0000000e0f0d7210 */ /* 0x000fc80007ffe00d */
[----:B---3--:R-:W-:-:S04]  /*1140*/  IADD3 R13, PT, PT, R17, R16, R13 ;  /* 0x00000010110d7210 */ /* 0x008fc80007ffe00d */
[----:B------:R-:W-:-:S04]  /*1150*/  IADD3 R13, PT, PT, R19, R18, R13 ;  /* 0x00000012130d7210 */ /* 0x000fc80007ffe00d */
[----:B----4-:R-:W-:Y:S01]  /*1160*/  IADD3 R13, PT, PT, R5, R4, R13 ;  /* 0x00000004050d7210 */ /* 0x010fe20007ffe00d */
[----:B------:R-:W-:-:S03]  /*1170*/  IMAD.IADD R4, R20, 0x1, -R23 ;  /* 0x0000000114047824 */ /* 0x000fc600078e0a17 */
[----:B------:R-:W-:Y:S02]  /*1180*/  IADD3 R13, PT, PT, R7, R6, R13 ;  /* 0x00000006070d7210 */ /* 0x000fe40007ffe00d */
[----:B------:R-:W-:Y:S02]  /*1190*/  ISETP.GE.AND P0, PT, R4, 0x1000, PT ;  /* 0x000010000400780c */ /* 0x000fe40003f06270 */
[----:B-----5:R-:W-:-:S04]  /*11a0*/  IADD3 R13, PT, PT, R9, R8, R13 ;  /* 0x00000008090d7210 */ /* 0x020fc80007ffe00d */
[----:B------:R-:W-:-:S07]  /*11b0*/  IADD3 R21, PT, PT, R11, R10, R13 ;  /* 0x0000000a0b157210 */ /* 0x000fce0007ffe00d */
[----:B------:R-:W-:Y:S05]  /*11c0*/  @!P0 BRA `(.L_x_25) ;  /* 0x0000000400fc8947 */ /* 0x000fea0003800000 */
[----:B------:R-:W-:-:S05]  /*11d0*/  VIADD R23, R23, 0x1000 ;  /* 0x0000100017177836 */ /* 0x000fca0000000000 */
[----:B------:R-:W-:-:S13]  /*11e0*/  ISETP.GT.AND P0, PT, R23, R22, PT ;  /* 0x000000161700720c */ /* 0x000fda0003f04270 */
[----:B------:R-:W-:Y:S05]  /*11f0*/  @!P0 BRA `(.L_x_26) ;  /* 0xfffffffc00b08947 */ /* 0x000fea000383ffff */
.L_x_24:
[----:B------:R-:W-:-:S13]  /*1200*/  ISETP.GE.AND P0, PT, R23, R20, PT ;  /* 0x000000141700720c */ /* 0x000fda0003f06270 */
[----:B------:R-:W-:Y:S05]  /*1210*/  @P0 BRA `(.L_x_25) ;  /* 0x0000000400e80947 */ /* 0x000fea0003800000 */
[----:B------:R-:W-:Y:S01]  /*1220*/  IMAD.IADD R9, R20, 0x1, -R23 ;  /* 0x0000000114097824 */ /* 0x000fe200078e0a17 */
[----:B------:R-:W-:Y:S04]  /*1230*/  BSSY.RECONVERGENT B1, `(.L_x_25) ;  /* 0x0000078000017945 */ /* 0x000fe80003800200 */
[----:B------:R-:W-:-:S13]  /*1240*/  ISETP.GE.AND P0, PT, R0, R9, PT ;  /* 0x000000090000720c */ /* 0x000fda0003f06270 */
[----:B------:R-:W-:Y:S05]  /*1250*/  @P0 BRA `(.L_x_27) ;  /* 0x0000000400d40947 */ /* 0x000fea0003800000 */
[----:B------:R-:W-:Y:S01]  /*1260*/  LOP3.LUT R2, RZ, R0, RZ, 0x33, !PT ;  /* 0x00000000ff027212 */ /* 0x000fe200078e33ff */
[----:B------:R-:W-:Y:S01]  /*1270*/  BSSY.RECONVERGENT B2, `(.L_x_28) ;  /* 0x0000015000027945 */ /* 0x000fe20003800200 */
[----:B------:R-:W-:Y:S02]  /*1280*/  IMAD.MOV.U32 R8, RZ, RZ, R0 ;  /* 0x000000ffff087224 */ /* 0x000fe400078e0000 */
[----:B------:R-:W-:-:S04]  /*1290*/  IADD3 R2, PT, PT, -R23, R20, R2 ;  /* 0x0000001417027210 */ /* 0x000fc80007ffe102 */
[C---:B------:R-:W-:Y:S02]  /*12a0*/  LOP3.LUT R3, R2.reuse, 0x300, RZ, 0xc0, !PT ;  /* 0x0000030002037812 */ /* 0x040fe400078ec0ff */
[----:B------:R-:W-:Y:S02]  /*12b0*/  ISETP.GE.U32.AND P1, PT, R2, 0x300, PT ;  /* 0x000003000200780c */ /* 0x000fe40003f26070 */
[----:B------:R-:W-:-:S13]  /*12c0*/  ISETP.NE.AND P0, PT, R3, 0x300, PT ;  /* 0x000003000300780c */ /* 0x000fda0003f05270 */
[----:B------:R-:W-:Y:S05]  /*12d0*/  @!P0 BRA `(.L_x_29) ;  /* 0x0000000000388947 */ /* 0x000fea0003800000 */
[----:B------:R-:W0:Y:S01]  /*12e0*/  LDC.64 R4, c[0x0][0x380] ;  /* 0x0000e000ff047b82 */ /* 0x000e220000000a00 */
[----:B------:R-:W-:Y:S01]  /*12f0*/  LEA.HI R2, R2, 0x1, RZ, 0x18 ;  /* 0x0000000102027811 */ /* 0x000fe200078fc0ff */
[----:B------:R-:W-:Y:S02]  /*1300*/  IMAD.IADD R7, R0, 0x1, R23 ;  /* 0x0000000100077824 */ /* 0x000fe400078e0217 */
[----:B------:R-:W-:Y:S01]  /*1310*/  IMAD.MOV.U32 R8, RZ, RZ, R0 ;  /* 0x000000ffff087224 */ /* 0x000fe200078e0000 */
[----:B------:R-:W-:-:S05]  /*1320*/  LOP3.LUT R2, R2, 0x3, RZ, 0xc0, !PT ;  /* 0x0000000302027812 */ /* 0x000fca00078ec0ff */
[----:B------:R-:W-:-:S07]  /*1330*/  IMAD.MOV R6, RZ, RZ, -R2 ;  /* 0x000000ffff067224 */ /* 0x000fce00078e0a02 */
.L_x_30:
[----:B0-----:R-:W-:-:S06]  /*1340*/  IMAD.WIDE.U32 R2, R7, 0x4, R4 ;  /* 0x0000000407027825 */ /* 0x001fcc00078e0004 */
[----:B------:R-:W2:Y:S01]  /*1350*/  LDG.E.CONSTANT R2, desc[UR6][R2.64] ;  /* 0x0000000602027981 */ /* 0x000ea2000c1e9900 */
[----:B------:R-:W-:Y:S02]  /*1360*/  VIADD R6, R6, 0x1 ;  /* 0x0000000106067836 */ /* 0x000fe40000000000 */
[----:B------:R-:W-:Y:S02]  /*1370*/  VIADD R8, R8, 0x100 ;  /* 0x0000010008087836 */ /* 0x000fe40000000000 */
[----:B------:R-:W-:Y:S01]  /*1380*/  VIADD R7, R7, 0x100 ;  /* 0x0000010007077836 */ /* 0x000fe20000000000 */
[----:B------:R-:W-:Y:S01]  /*1390*/  ISETP.NE.AND P0, PT, R6, RZ, PT ;  /* 0x000000ff0600720c */ /* 0x000fe20003f05270 */
[----:B--2---:R-:W-:-:S12]  /*13a0*/  IMAD.IADD R21, R2, 0x1, R21 ;  /* 0x0000000102157824 */ /* 0x004fd800078e0215 */
[----:B------:R-:W-:Y:S05]  /*13b0*/  @P0 BRA `(.L_x_30) ;  /* 0xfffffffc00e00947 */ /* 0x000fea000383ffff */
.L_x_29:
[----:B------:R-:W-:Y:S05]  /*13c0*/  BSYNC.RECONVERGENT B2 ;  /* 0x0000000000027941 */ /* 0x000fea0003800200 */
.L_x_28:
[----:B------:R-:W-:Y:S05]  /*13d0*/  @!P1 BRA `(.L_x_27) ;  /* 0x0000000400749947 */ /* 0x000fea0003800000 */
[----:B------:R-:W0:Y:S01]  /*13e0*/  LDCU.64 UR4, c[0x0][0x380] ;  /* 0x00007000ff0477ac */ /* 0x000e220008000a00 */
[----:B------:R-:W-:Y:S01]  /*13f0*/  IMAD.IADD R5, R9, 0x1, -R8 ;  /* 0x0000000109057824 */ /* 0x000fe200078e0a08 */
[C---:B------:R-:W-:Y:S01]  /*1400*/  IADD3 R3, P0, PT, R8.reuse, R23, RZ ;  /* 0x0000001708037210 */ /* 0x040fe20007f1e0ff */
[----:B------:R-:W-:Y:S01]  /*1410*/  BSSY.RECONVERGENT B2, `(.L_x_31) ;  /* 0x0000033000027945 */ /* 0x000fe20003800200 */
[----:B------:R-:W-:Y:S02]  /*1420*/  IMAD.IADD R23, R8, 0x1, R23 ;  /* 0x0000000108177824 */ /* 0x000fe400078e0217 */
[----:B------:R-:W-:Y:S01]  /*1430*/  ISETP.GT.AND P1, PT, R5, 0xc00, PT ;  /* 0x00000c000500780c */ /* 0x000fe20003f24270 */
[----:B------:R-:W-:Y:S01]  /*1440*/  IMAD.X R4, RZ, RZ, RZ, P0 ;  /* 0x000000ffff047224 */ /* 0x000fe200000e06ff */
[----:B0-----:R-:W-:-:S04]  /*1450*/  LEA R2, P0, R3, UR4, 0x2 ;  /* 0x0000000403027c11 */ /* 0x001fc8000f8010ff */
[----:B------:R-:W-:Y:S02]  /*1460*/  LEA.HI.X R3, R3, UR5, R4, 0x2, P0 ;  /* 0x0000000503037c11 */ /* 0x000fe400080f1404 */
[----:B------:R-:W-:-:S05]  /*1470*/  IADD3 R2, P0, PT, R2, 0x800, RZ ;  /* 0x0000080002027810 */ /* 0x000fca0007f1e0ff */
[----:B------:R-:W-:Y:S01]  /*1480*/  IMAD.X R3, RZ, RZ, R3, P0 ;  /* 0x000000ffff037224 */ /* 0x000fe200000e0603 */
[----:B------:R-:W-:Y:S01]  /*1490*/  PLOP3.LUT P0, PT, PT, PT, PT, 0x80, 0x8 ;  /* 0x000000000008781c */ /* 0x000fe20003f0f070 */
[----:B------:R-:W-:-:S12]  /*14a0*/  @!P1 BRA `(.L_x_32) ;  /* 0x0000000000a49947 */ /* 0x000fd80003800000 */
[----:B------:R-:W-:Y:S01]  /*14b0*/  PLOP3.LUT P0, PT, PT, PT, PT, 0x8, 0x80 ;  /* 0x000000000080781c */ /* 0x000fe20003f0e170 */
[----:B------:R-:W-:-:S12]  /*14c0*/  VIADD R11, R9, 0xfffff400 ;  /* 0xfffff400090b7836 */ /* 0x000fd80000000000 */
.L_x_33:
[----:B------:R-:W0:Y:S01]  /*14d0*/  LDC.64 R4, c[0x0][0x380] ;  /* 0x0000e000ff047b82 */ /* 0x000e220000000a00 */
[C---:B------:R-:W-:Y:S01]  /*14e0*/  VIADD R27, R23.reuse, 0x400 ;  /* 0x00000400171b7836 */ /* 0x040fe20000000000 */
[----:B------:R-:W2:Y:S01]  /*14f0*/  LDG.E.CONSTANT R12, desc[UR6][R2.64+-0x400] ;  /* 0xfffc0006020c7981 */ /* 0x000ea2000c1e9900 */
[----:B------:R-:W-:-:S03]  /*1500*/  VIADD R7, R23, 0x800 ;  /* 0x0000080017077836 */ /* 0x000fc60000000000 */
[----:B------:R-:W3:Y:S04]  /*1510*/  LDG.E.CONSTANT R18, desc[UR6][R2.64] ;  /* 0x0000000602127981 */ /* 0x000ee8000c1e9900 */
[----:B------:R-:W3:Y:S04]  /*1520*/  LDG.E.CONSTANT R17, desc[UR6][R2.64+0x400] ;  /* 0x0004000602117981 */ /* 0x000ee8000c1e9900 */
[----:B------:R-:W4:Y:S01]  /*1530*/  LDG.E.CONSTANT R15, desc[UR6][R2.64+0xc00] ;  /* 0x000c0006020f7981 */ /* 0x000f22000c1e9900 */
[----:B------:R-:W-:-:S03]  /*1540*/  VIADD R29, R23, 0xc00 ;  /* 0x00000c00171d7836 */ /* 0x000fc60000000000 */
[----:B------:R-:W5:Y:S04]  /*1550*/  LDG.E.CONSTANT R14, desc[UR6][R2.64+0x1000] ;  /* 0x00100006020e7981 */ /* 0x000f68000c1e9900 */
[----:B------:R-:W5:Y:S01]  /*1560*/  LDG.E.CONSTANT R13, desc[UR6][R2.64+0x1400] ;  /* 0x00140006020d7981 */ /* 0x000f62000c1e9900 */
[----:B0-----:R-:W-:-:S03]  /*1570*/  IMAD.WIDE.U32 R24, R23, 0x4, R4 ;  /* 0x0000000417187825 */ /* 0x001fc600078e0004 */
[----:B------:R-:W5:Y:S04]  /*1580*/  LDG.E.CONSTANT R19, desc[UR6][R2.64+0x1c00] ;  /* 0x001c000602137981 */ /* 0x000f68000c1e9900 */
[----:B------:R-:W2:Y:S01]  /*1590*/  LDG.E.CONSTANT R10, desc[UR6][R24.64] ;  /* 0x00000006180a7981 */ /* 0x000ea2000c1e9900 */
[----:B------:R-:W-:-:S03]  /*15a0*/  IMAD.WIDE.U32 R26, R27, 0x4, R4 ;  /* 0x000000041b1a7825 */ /* 0x000fc600078e0004 */
[----:B------:R-:W5:Y:S01]  /*15b0*/  LDG.E.CONSTANT R20, desc[UR6][R2.64+0x2400] ;  /* 0x0024000602147981 */ /* 0x000f62000c1e9900 */
[----:B------:R-:W-:-:S03]  /*15c0*/  IMAD.WIDE.U32 R6, R7, 0x4, R4 ;  /* 0x0000000407067825 */ /* 0x000fc600078e0004 */
[----:B------:R-:W4:Y:S01]  /*15d0*/  LDG.E.CONSTANT R16, desc[UR6][R26.64] ;  /* 0x000000061a107981 */ /* 0x000f22000c1e9900 */
[----:B------:R-:W-:-:S03]  /*15e0*/  IMAD.WIDE.U32 R4, R29, 0x4, R4 ;  /* 0x000000041d047825 */ /* 0x000fc600078e0004 */
[----:B------:R-:W5:Y:S04]  /*15f0*/  LDG.E.CONSTANT R6, desc[UR6][R6.64] ;  /* 0x0000000606067981 */ /* 0x000f68000c1e9900 */
[----:B------:R-:W5:Y:S04]  /*1600*/  LDG.E.CONSTANT R25, desc[UR6][R2.64+0x2000] ;  /* 0x0020000602197981 */ /* 0x000f68000c1e9900 */
[----:B------:R0:W5:Y:S04]  /*1610*/  LDG.E.CONSTANT R5, desc[UR6][R4.64] ;  /* 0x0000000604057981 */ /* 0x000168000c1e9900 */
[----:B------:R-:W5:Y:S04]  /*1620*/  LDG.E.CONSTANT R24, desc[UR6][R2.64+0x2c00] ;  /* 0x002c000602187981 */ /* 0x000f68000c1e9900 */
[----:B------:R-:W5:Y:S04]  /*1630*/  LDG.E.CONSTANT R27, desc[UR6][R2.64+0x3000] ;  /* 0x00300006021b7981 */ /* 0x000f68000c1e9900 */
[----:B------:R1:W5:Y:S01]  /*1640*/  LDG.E.CONSTANT R22, desc[UR6][R2.64+0x3400] ;  /* 0x0034000602167981 */ /* 0x000362000c1e9900 */
[----:B------:R-:W-:-:S05]  /*1650*/  VIADD R8, R8, 0x1000 ;  /* 0x0000100008087836 */ /* 0x000fca0000000000 */
[----:B------:R-:W-:Y:S02]  /*1660*/  ISETP.GE.AND P1, PT, R8, R11, PT ;  /* 0x0000000b0800720c */ /* 0x000fe40003f26270 */
[----:B0-----:R-:W-:Y:S01]  /*1670*/  IADD3 R4, P2, PT, R2, 0x4000, RZ ;  /* 0x0000400002047810 */ /* 0x001fe20007f5e0ff */
[----:B------:R-:W-:-:S04]  /*1680*/  VIADD R23, R23, 0x1000 ;  /* 0x0000100017177836 */ /* 0x000fc80000000000 */
[----:B-1----:R-:W-:Y:S02]  /*1690*/  IMAD.X R3, RZ, RZ, R3, P2 ;  /* 0x000000ffff037224 */ /* 0x002fe400010e0603 */
[----:B------:R-:W-:Y:S01]  /*16a0*/  IMAD.MOV.U32 R2, RZ, RZ, R4 ;  /* 0x000000ffff027224 */ /* 0x000fe200078e0004 */
[----:B--2---:R-:W-:-:S04]  /*16b0*/  IADD3 R10, PT, PT, R12, R10, R21 ;  /* 0x0000000a0c0a7210 */ /* 0x004fc80007ffe015 */
[----:B---3--:R-:W-:-:S04]  /*16c0*/  IADD3 R10, PT, PT, R17, R18, R10 ;  /* 0x00000012110a7210 */ /* 0x008fc80007ffe00a */
[----:B----4-:R-:W-:-:S04]  /*16d0*/  IADD3 R10, PT, PT, R15, R16, R10 ;  /* 0x000000100f0a7210 */ /* 0x010fc80007ffe00a */
[----:B-----5:R-:W-:-:S04]  /*16e0*/  IADD3 R10, PT, PT, R13, R14, R10 ;  /* 0x0000000e0d0a7210 */ /* 0x020fc80007ffe00a */
[----:B------:R-:W-:-:S04]  /*16f0*/  IADD3 R6, PT, PT, R19, R6, R10 ;  /* 0x0000000613067210 */ /* 0x000fc80007ffe00a */
[----:B------:R-:W-:-:S04]  /*1700*/  IADD3 R6, PT, PT, R20, R25, R6 ;  /* 0x0000001914067210 */ /* 0x000fc80007ffe006 */
[----:B------:R-:W-:-:S04]  /*1710*/  IADD3 R5, PT, PT, R24, R5, R6 ;  /* 0x0000000518057210 */ /* 0x000fc80007ffe006 */
[----:B------:R-:W-:Y:S01]  /*1720*/  IADD3 R21, PT, PT, R22, R27, R5 ;  /* 0x0000001b16157210 */ /* 0x000fe20007ffe005 */
[----:B------:R-:W-:Y:S06]  /*1730*/  @!P1 BRA `(.L_x_33) ;  /* 0xfffffffc00649947 */ /* 0x000fec000383ffff */
.L_x_32:
[----:B------:R-:W-:Y:S05]  /*1740*/  BSYNC.RECONVERGENT B2 ;  /* 0x0000000000027941 */ /* 0x000fea0003800200 */
.L_x_31:
[----:B------:R-:W-:Y:S01]  /*1750*/  IMAD.IADD R4, R9, 0x1, -R8 ;  /* 0x0000000109047824 */ /* 0x000fe200078e0a08 */
[----:B------:R-:W-:Y:S04]  /*1760*/  BSSY.RECONVERGENT B2, `(.L_x_34) ;  /* 0x000001a000027945 */ /* 0x000fe80003800200 */
[----:B------:R-:W-:-:S13]  /*1770*/  ISETP.GT.AND P1, PT, R4, 0x400, PT ;  /* 0x000004000400780c */ /* 0x000fda0003f24270 */
[----:B------:R-:W-:Y:S05]  /*1780*/  @!P1 BRA `(.L_x_35) ;  /* 0x00000000005c9947 */ /* 0x000fea0003800000 */
[----:B------:R-:W0:Y:S01]  /*1790*/  LDC.64 R6, c[0x0][0x380] ;  /* 0x0000e000ff067b82 */ /* 0x000e220000000a00 */
[C---:B------:R-:W-:Y:S01]  /*17a0*/  VIADD R11, R23.reuse, 0x400 ;  /* 0x00000400170b7836 */ /* 0x040fe20000000000 */
[----:B------:R-:W2:Y:S04]  /*17b0*/  LDG.E.CONSTANT R10, desc[UR6][R2.64+-0x400] ;  /* 0xfffc0006020a7981 */ /* 0x000ea8000c1e9900 */
[----:B------:R-:W3:Y:S04]  /*17c0*/  LDG.E.CONSTANT R12, desc[UR6][R2.64+0x400] ;  /* 0x00040006020c7981 */ /* 0x000ee8000c1e9900 */
[----:B------:R-:W4:Y:S04]  /*17d0*/  LDG.E.CONSTANT R13, desc[UR6][R2.64+0xc00] ;  /* 0x000c0006020d7981 */ /* 0x000f28000c1e9900 */
[----:B------:R-:W5:Y:S04]  /*17e0*/  LDG.E.CONSTANT R15, desc[UR6][R2.64+0x1000] ;  /* 0x00100006020f7981 */ /* 0x000f68000c1e9900 */
[----:B------:R1:W5:Y:S01]  /*17f0*/  LDG.E.CONSTANT R14, desc[UR6][R2.64+0x1400] ;  /* 0x00140006020e7981 */ /* 0x000362000c1e9900 */
[----:B0-----:R-:W-:-:S04]  /*1800*/  IMAD.WIDE.U32 R4, R23, 0x4, R6 ;  /* 0x0000000417047825 */ /* 0x001fc800078e0006 */
[----:B------:R-:W-:Y:S02]  /*1810*/  IMAD.WIDE.U32 R6, R11, 0x4, R6 ;  /* 0x000000040b067825 */ /* 0x000fe400078e0006 */
[----:B------:R-:W2:Y:S04]  /*1820*/  LDG.E.CONSTANT R4, desc[UR6][R4.64] ;  /* 0x0000000604047981 */ /* 0x000ea8000c1e9900 */
[----:B------:R-:W3:Y:S04]  /*1830*/  LDG.E.CONSTANT R11, desc[UR6][R2.64] ;  /* 0x00000006020b7981 */ /* 0x000ee8000c1e9900 */
[----:B------:R-:W4:Y:S01]  /*1840*/  LDG.E.CONSTANT R7, desc[UR6][R6.64] ;  /* 0x0000000606077981 */ /* 0x000f22000c1e9900 */
[----:B------:R-:W-:Y:S01]  /*1850*/  PLOP3.LUT P0, PT, PT, PT, PT, 0x8, 0x80 ;  /* 0x000000000080781c */ /* 0x000fe20003f0e170 */
[----:B------:R-:W-:-:S02]  /*1860*/  VIADD R8, R8, 0x800 ;  /* 0x0000080008087836 */ /* 0x000fc40000000000 */
[----:B------:R-:W-:Y:S01]  /*1870*/  VIADD R23, R23, 0x800 ;  /* 0x0000080017177836 */ /* 0x000fe20000000000 */
[----:B--2---:R-:W-:Y:S02]  /*1880*/  IADD3 R10, PT, PT, R10, R4, R21 ;  /* 0x000000040a0a7210 */ /* 0x004fe40007ffe015 */
[----:B------:R-:W-:Y:S02]  /*1890*/  IADD3 R4, P1, PT, R2, 0x2000, RZ ;  /* 0x0000200002047810 */ /* 0x000fe40007f3e0ff */
[----:B---3--:R-:W-:-:S03]  /*18a0*/  IADD3 R10, PT, PT, R12, R11, R10 ;  /* 0x0000000b0c0a7210 */ /* 0x008fc60007ffe00a */
[----:B------:R-:W-:Y:S01]  /*18b0*/  IMAD.X R5, RZ, RZ, R3, P1 ;  /* 0x000000ffff057224 */ /* 0x000fe200008e0603 */
[----:B----4-:R-:W-:Y:S01]  /*18c0*/  IADD3 R10, PT, PT, R13, R7, R10 ;  /* 0x000000070d0a7210 */ /* 0x010fe20007ffe00a */
[----:B-1----:R-:W-:Y:S02]  /*18d0*/  IMAD.MOV.U32 R2, RZ, RZ, R4 ;  /* 0x000000ffff027224 */ /* 0x002fe400078e0004 */
[----:B------:R-:W-:Y:S01]  /*18e0*/  IMAD.MOV.U32 R3, RZ, RZ, R5 ;  /* 0x000000ffff037224 */ /* 0x000fe200078e0005 */
[----:B-----5:R-:W-:-:S07]  /*18f0*/  IADD3 R21, PT, PT, R14, R15, R10 ;  /* 0x0000000f0e157210 */ /* 0x020fce0007ffe00a */
.L_x_35:
[----:B------:R-:W-:Y:S05]  /*1900*/  BSYNC.RECONVERGENT B2 ;  /* 0x0000000000027941 */ /* 0x000fea0003800200 */
.L_x_34:
[----:B------:R-:W-:-:S13]  /*1910*/  ISETP.LT.OR P0, PT, R8, R9, P0 ;  /* 0x000000090800720c */ /* 0x000fda0000701670 */
[----:B------:R-:W-:Y:S05]  /*1920*/  @!P0 BRA `(.L_x_27) ;  /* 0x0000000000208947 */ /* 0x000fea0003800000 */
[----:B------:R-:W0:Y:S01]  /*1930*/  LDC.64 R4, c[0x0][0x380] ;  /* 0x0000e000ff047b82 */ /* 0x000e220000000a00 */
[----:B------:R-:W2:Y:S04]  /*1940*/  LDG.E.CONSTANT R6, desc[UR6][R2.64+-0x400] ;  /* 0xfffc000602067981 */ /* 0x000ea8000c1e9900 */
[----:B------:R-:W3:Y:S04]  /*1950*/  LDG.E.CONSTANT R7, desc[UR6][R2.64] ;  /* 0x0000000602077981 */ /* 0x000ee8000c1e9900 */
[----:B------:R-:W3:Y:S01]  /*1960*/  LDG.E.CONSTANT R8, desc[UR6][R2.64+0x400] ;  /* 0x0004000602087981 */ /* 0x000ee2000c1e9900 */
[----:B0-----:R-:W-:-:S06]  /*1970*/  IMAD.WIDE.U32 R4, R23, 0x4, R4 ;  /* 0x0000000417047825 */ /* 0x001fcc00078e0004 */
[----:B------:R-:W2:Y:S02]  /*1980*/  LDG.E.CONSTANT R4, desc[UR6][R4.64] ;  /* 0x0000000604047981 */ /* 0x000ea4000c1e9900 */
[----:B--2---:R-:W-:-:S04]  /*1990*/  IADD3 R6, PT, PT, R6, R4, R21 ;  /* 0x0000000406067210 */ /* 0x004fc80007ffe015 */
[----:B---3--:R-:W-:-:S07]  /*19a0*/  IADD3 R21, PT, PT, R8, R7, R6 ;  /* 0x0000000708157210 */ /* 0x008fce0007ffe006 */
.L_x_27:
[----:B------:R-:W-:Y:S05]  /*19b0*/  BSYNC.RECONVERGENT B1 ;  /* 0x0000000000017941 */ /* 0x000fea0003800200 */
.L_x_25:
[----:B------:R-:W0:Y:S01]  /*19c0*/  S2R R8, SR_LANEID ;  /* 0x0000000000087919 */ /* 0x000e220000000000 */
[----:B------:R-:W1:Y:S01]  /*19d0*/  SHFL.DOWN PT, R2, R21, 0x1, 0x1f ;  /* 0x08201f0015027f89 */ /* 0x000e6200000e0000 */
[C---:B0-----:R-:W-:Y:S02]  /*19e0*/  ISETP.GT.AND P0, PT, R8.reuse, 0x1e, PT ;  /* 0x0000001e0800780c */ /* 0x041fe40003f04270 */
[----:B------:R-:W-:Y:S02]  /*19f0*/  ISETP.NE.AND P1, PT, R8, RZ, PT ;  /* 0x000000ff0800720c */ /* 0x000fe40003f25270 */
[----:B-1----:R-:W-:Y:S02]  /*1a00*/  SEL R2, R2, RZ, !P0 ;  /* 0x000000ff02027207 */ /* 0x002fe40004000000 */
[----:B------:R-:W-:-:S03]  /*1a10*/  ISETP.GT.AND P0, PT, R8, 0x1d, PT ;  /* 0x0000001d0800780c */ /* 0x000fc60003f04270 */
[----:B------:R-:W-:-:S05]  /*1a20*/  IMAD.IADD R2, R2, 0x1, R21 ;  /* 0x0000000102027824 */ /* 0x000fca00078e0215 */
[----:B------:R-:W0:Y:S01]  /*1a30*/  SHFL.DOWN PT, R3, R2, 0x2, 0x1f ;  /* 0x08401f0002037f89 */ /* 0x000e2200000e0000 */
[----:B------:R-:W-:Y:S01]  /*1a40*/  @!P1 MOV R6, 0x400 ;  /* 0x0000040000069802 */ /* 0x000fe20000000f00 */
[----:B------:R-:W1:Y:S01]  /*1a50*/  @!P1 S2R R7, SR_CgaCtaId ;  /* 0x0000000000079919 */ /* 0x000e620000008800 */
[----:B0-----:R-:W-:Y:S02]  /*1a60*/  SEL R3, R3, RZ, !P0 ;  /* 0x000000ff03037207 */ /* 0x001fe40004000000 */
[----:B------:R-:W-:-:S03]  /*1a70*/  ISETP.GT.AND P0, PT, R8, 0x1b, PT ;  /* 0x0000001b0800780c */ /* 0x000fc60003f04270 */
[----:B------:R-:W-:-:S05]  /*1a80*/  IMAD.IADD R3, R2, 0x1, R3 ;  /* 0x0000000102037824 */ /* 0x000fca00078e0203 */
[----:B------:R-:W0:Y:S01]  /*1a90*/  SHFL.DOWN PT, R4, R3, 0x4, 0x1f ;  /* 0x08801f0003047f89 */ /* 0x000e2200000e0000 */
[----:B-1----:R-:W-:Y:S02]  /*1aa0*/  @!P1 LEA R6, R7, R6, 0x18 ;  /* 0x0000000607069211 */ /* 0x002fe400078ec0ff */
[----:B0-----:R-:W-:Y:S02]  /*1ab0*/  SEL R4, R4, RZ, !P0 ;  /* 0x000000ff04047207 */ /* 0x001fe40004000000 */
[----:B------:R-:W-:-:S03]  /*1ac0*/  ISETP.GT.AND P0, PT, R8, 0x17, PT ;  /* 0x000000170800780c */ /* 0x000fc60003f04270 */
[----:B------:R-:W-:Y:S01]  /*1ad0*/  IMAD.IADD R4, R3, 0x1, R4 ;  /* 0x0000000103047824 */ /* 0x000fe200078e0204 */
[----:B------:R-:W-:-:S04]  /*1ae0*/  @!P1 SHF.R.U32.HI R3, RZ, 0x3, R0 ;  /* 0x00000003ff039819 */ /* 0x000fc80000011600 */
        /* <DEDUP_REMOVED lines=13> */
[----:B------:R-:W0:Y:S01]  /*1bc0*/  S2UR UR5, SR_CgaCtaId ;  /* 0x00000000000579c3 */ /* 0x000e220000008800 */
[----:B------:R-:W-:Y:S02]  /*1bd0*/  UMOV UR4, 0x400 ;  /* 0x0000040000047882 */ /* 0x000fe40000000000 */
[----:B0-----:R-:W-:-:S09]  /*1be0*/  ULEA UR4, UR5, UR4, 0x18 ;  /* 0x0000000405047291 */ /* 0x001fd2000f8ec0ff */
[----:B------:R-:W-:Y:S04]  /*1bf0*/  LDS R0, [UR4+0xc] ;  /* 0x00000c04ff007984 */ /* 0x000fe80008000800 */
[----:B---3--:R-:W0:Y:S04]  /*1c00*/  LDS.128 R4, [UR4+0x10] ;  /* 0x00001004ff047984 */ /* 0x008e280008000c00 */
[----:B------:R-:W1:Y:S01]  /*1c10*/  LDS.64 R8, [UR4+0x20] ;  /* 0x00002004ff087984 */ /* 0x000e620008000a00 */
[----:B0-----:R-:W-:-:S04]  /*1c20*/  IADD3 R0, PT, PT, R4, R0, R3 ;  /* 0x0000000004007210 */ /* 0x001fc80007ffe003 */
[----:B------:R-:W-:-:S04]  /*1c30*/  IADD3 R0, PT, PT, R6, R0, R5 ;  /* 0x0000000006007210 */ /* 0x000fc80007ffe005 */
[----:B-1----:R-:W-:-:S05]  /*1c40*/  IADD3 R0, PT, PT, R8, R0, R7 ;  /* 0x0000000008007210 */ /* 0x002fca0007ffe007 */
[----:B------:R-:W-:Y:S01]  /*1c50*/  IMAD.IADD R3, R0, 0x1, R9 ;  /* 0x0000000100037824 */ /* 0x000fe200078e0209 */
[----:B------:R-:W-:Y:S06]  /*1c60*/  BRA `(.L_x_23) ;  /* 0x0000001c00307947 */ /* 0x000fec0003800000 */
.L_x_8:
        /* <DEDUP_REMOVED lines=12> */
.L_x_38:
[----:B------:R-:W-:Y:S05]  /*1d30*/  BSYNC.RECONVERGENT B1 ;  /* 0x0000000000017941 */ /* 0x000fea0003800200 */
.L_x_37:
        /* <DEDUP_REMOVED lines=16> */
.L_x_43:
        /* <DEDUP_REMOVED lines=9> */
.L_x_42:
[----:B------:R-:W-:Y:S05]  /*1ed0*/  BSYNC.RECONVERGENT B2 ;  /* 0x0000000000027941 */ /* 0x000fea0003800200 */
.L_x_41:
        /* <DEDUP_REMOVED lines=8> */
.L_x_46:
        /* <DEDUP_REMOVED lines=35> */
.L_x_45:
[----:B------:R-:W-:Y:S05]  /*2190*/  BSYNC.RECONVERGENT B2 ;  /* 0x0000000000027941 */ /* 0x000fea0003800200 */
.L_x_44:
        /* <DEDUP_REMOVED lines=22> */
.L_x_48:
[----:B------:R-:W-:Y:S05]  /*2300*/  BSYNC.RECONVERGENT B2 ;  /* 0x0000000000027941 */ /* 0x000fea0003800200 */
.L_x_47:
        /* <DEDUP_REMOVED lines=10> */
.L_x_40:
[----:B------:R-:W-:Y:S05]  /*23b0*/  BSYNC.RECONVERGENT B1 ;  /* 0x0000000000017941 */ /* 0x000fea0003800200 */
.L_x_39:
        /* <DEDUP_REMOVED lines=38> */
[----:B------:R-:W0:Y:S04]  /*2620*/  LDS.128 R4, [UR4+0x10] ;  /* 0x00001004ff047984 */ /* 0x000e280008000c00 */
[----:B------:R-:W1:Y:S01]  /*2630*/  LDS.64 R8, [UR4+0x20] ;  /* 0x00002004ff087984 */ /* 0x000e620008000a00 */
[----:B0-----:R-:W-:-:S04]  /*2640*/  IADD3 R0, PT, PT, R4, R0, R3 ;  /* 0x0000000004007210 */ /* 0x001fc80007ffe003 */
[----:B------:R-:W-:-:S04]  /*2650*/  IADD3 R0, PT, PT, R6, R0, R5 ;  /* 0x0000000006007210 */ /* 0x000fc80007ffe005 */
[----:B-1----:R-:W-:-:S05]  /*2660*/  IADD3 R0, PT, PT, R8, R0, R7 ;  /* 0x0000000008007210 */ /* 0x002fca0007ffe007 */
[----:B--2---:R-:W-:Y:S01]  /*2670*/  IMAD.IADD R3, R0, 0x1, R9 ;  /* 0x0000000100037824 */ /* 0x004fe200078e0209 */
[----:B------:R-:W-:Y:S06]  /*2680*/  BRA `(.L_x_23) ;  /* 0x0000001000a87947 */ /* 0x000fec0003800000 */
.L_x_49:
        /* <DEDUP_REMOVED lines=16> */
[----:B------:R-:W1:Y:S02]  /*2790*/  SHFL.DOWN PT, R2, R3, 0x2, R7 ;  /* 0x0840000003027989 */ /* 0x000e6400000e0007 */
[----:B-1----:R-:W-:Y:S02]  /*27a0*/  SEL R2, R2, RZ, !P0 ;  /* 0x000000ff02027207 */ /* 0x002fe40004000000 */
[----:B------:R-:W-:-:S03]  /*27b0*/  ISETP.GT.AND P0, PT, R8, R7, PT ;  /* 0x000000070800720c */ /* 0x000fc60003f04270 */
[----:B------:R-:W-:Y:S01]  /*27c0*/  IMAD.IADD R2, R3, 0x1, R2 ;  /* 0x0000000103027824 */ /* 0x000fe200078e0202 */
[----:B------:R-:W-:-:S04]  /*27d0*/  @!P1 SHF.R.U32.HI R3, RZ, 0x3, R9 ;  /* 0x00000003ff039819 */ /* 0x000fc80000011609 */
[----:B------:R-:W1:Y:S02]  /*27e0*/  SHFL.DOWN PT, R4, R2, 0x4, R7 ;  /* 0x0880000002047989 */ /* 0x000e6400000e0007 */
[----:B-1----:R-:W-:Y:S01]  /*27f0*/  SEL R5, R4, RZ, !P0 ;  /* 0x000000ff04057207 */ /* 0x002fe20004000000 */
[C---:B------:R-:W-:Y:S02]  /*2800*/  VIADD R4, R6.reuse, 0x8 ;  /* 0x0000000806047836 */ /* 0x040fe40000000000 */
[----:B------:R-:W-:Y:S02]  /*2810*/  VIADD R6, R6, 0x10 ;  /* 0x0000001006067836 */ /* 0x000fe40000000000 */
[----:B------:R-:W-:Y:S01]  /*2820*/  IMAD.IADD R5, R2, 0x1, R5 ;  /* 0x0000000102057824 */ /* 0x000fe200078e0205 */
[----:B------:R-:W-:Y:S02]  /*2830*/  ISETP.GT.AND P0, PT, R4, R7, PT ;  /* 0x000000070400720c */ /* 0x000fe40003f04270 */
[----:B------:R-:W-:-:S02]  /*2840*/  @!P1 MOV R4, 0x400 ;  /* 0x0000040000049802 */ /* 0x000fc40000000f00 */
[----:B------:R-:W1:Y:S02]  /*2850*/  SHFL.DOWN PT, R0, R5, 0x8, R7 ;  /* 0x0900000005007989 */ /* 0x000e6400000e0007 */
[----:B0-----:R-:W-:Y:S02]  /*2860*/  @!P1 LEA R11, R11, R4, 0x18 ;  /* 0x000000040b0b9211 */ /* 0x001fe400078ec0ff */
[----:B------:R-:W-:-:S05]  /*2870*/  @!P1 LOP3.LUT R4, R3, 0x7c, RZ, 0xc0, !PT ;  /* 0x0000007c03049812 */ /* 0x000fca00078ec0ff */
[----:B------:R-:W-:Y:S01]  /*2880*/  @!P1 IMAD.IADD R4, R4, 0x1, R11 ;  /* 0x0000000104049824 */ /* 0x000fe200078e020b */
[----:B-1----:R-:W-:Y:S02]  /*2890*/  SEL R0, R0, RZ, !P0 ;  /* 0x000000ff00007207 */ /* 0x002fe40004000000 */
        /* <DEDUP_REMOVED lines=15> */
[----:B-1----:R-:W0:Y:S04]  /*2990*/  LDS.128 R4, [UR4+0x10] ;  /* 0x00001004ff047984 */ /* 0x002e280008000c00 */
        /* <DEDUP_REMOVED lines=18> */
.L_x_36:
[----:B------:R-:W0:Y:S01]  /*2ac0*/  S2R R0, SR_TID.X ;  /* 0x0000000000007919 */ /* 0x000e220000002100 */
[----:B------:R-:W0:Y:S02]  /*2ad0*/  LDC.64 R2, c[0x0][0x380] ;  /* 0x0000e000ff027b82 */ /* 0x000e240000000a00 */
[----:B0-----:R-:W-:-:S05]  /*2ae0*/  IMAD.WIDE.U32 R2, R0, 0x4, R2 ;  /* 0x0000000400027825 */ /* 0x001fca00078e0002 */
[----:B------:R-:W2:Y:S04]  /*2af0*/  LDG.E.CONSTANT R19, desc[UR6][R2.64] ;  /* 0x0000000602137981 */ /* 0x000ea8000c1e9900 */
[----:B------:R-:W2:Y:S04]  /*2b00*/  LDG.E.CONSTANT R4, desc[UR6][R2.64+0x400] ;  /* 0x0004000602047981 */ /* 0x000ea8000c1e9900 */
[----:B------:R-:W2:Y:S04]  /*2b10*/  LDG.E.CONSTANT R5, desc[UR6][R2.64+0x800] ;  /* 0x0008000602057981 */ /* 0x000ea8000c1e9900 */
[----:B------:R-:W3:Y:S04]  /*2b20*/  LDG.E.CONSTANT R6, desc[UR6][R2.64+0xc00] ;  /* 0x000c000602067981 */ /* 0x000ee8000c1e9900 */
[----:B------:R-:W3:Y:S04]  /*2b30*/  LDG.E.CONSTANT R7, desc[UR6][R2.64+0x1000] ;  /* 0x0010000602077981 */ /* 0x000ee8000c1e9900 */
[----:B------:R-:W4:Y:S04]  /*2b40*/  LDG.E.CONSTANT R8, desc[UR6][R2.64+0x1400] ;  /* 0x0014000602087981 */ /* 0x000f28000c1e9900 */
[----:B------:R-:W4:Y:S04]  /*2b50*/  LDG.E.CONSTANT R9, desc[UR6][R2.64+0x1800] ;  /* 0x0018000602097981 */ /* 0x000f28000c1e9900 */
[----:B------:R-:W5:Y:S04]  /*2b60*/  LDG.E.CONSTANT R10, desc[UR6][R2.64+0x1c00] ;  /* 0x001c0006020a7981 */ /* 0x000f68000c1e9900 */
[----:B------:R-:W5:Y:S04]  /*2b70*/  LDG.E.CONSTANT R11, desc[UR6][R2.64+0x2000] ;  /* 0x00200006020b7981 */ /* 0x000f68000c1e9900 */
[----:B------:R-:W5:Y:S04]  /*2b80*/  LDG.E.CONSTANT R12, desc[UR6][R2.64+0x2400] ;  /* 0x00240006020c7981 */ /* 0x000f68000c1e9900 */
[----:B------:R-:W5:Y:S04]  /*2b90*/  LDG.E.CONSTANT R13, desc[UR6][R2.64+0x2800] ;  /* 0x00280006020d7981 */ /* 0x000f68000c1e9900 */
[----:B------:R-:W5:Y:S04]  /*2ba0*/  LDG.E.CONSTANT R14, desc[UR6][R2.64+0x2c00] ;  /* 0x002c0006020e7981 */ /* 0x000f68000c1e9900 */
[----:B------:R-:W5:Y:S04]  /*2bb0*/  LDG.E.CONSTANT R15, desc[UR6][R2.64+0x3000] ;  /* 0x00300006020f7981 */ /* 0x000f68000c1e9900 */
[----:B------:R-:W5:Y:S04]  /*2bc0*/  LDG.E.CONSTANT R16, desc[UR6][R2.64+0x3400] ;  /* 0x0034000602107981 */ /* 0x000f68000c1e9900 */
[----:B------:R-:W5:Y:S04]  /*2bd0*/  LDG.E.CONSTANT R17, desc[UR6][R2.64+0x3800] ;  /* 0x0038000602117981 */ /* 0x000f68000c1e9900 */
[----:B------:R-:W5:Y:S01]  /*2be0*/  LDG.E.CONSTANT R18, desc[UR6][R2.64+0x3c00] ;  /* 0x003c000602127981 */ /* 0x000f62000c1e9900 */
[----:B------:R-:W-:-:S02]  /*2bf0*/  ISETP.GE.U32.AND P0, PT, R20, 0x2000, PT ;  /* 0x000020001400780c */ /* 0x000fc40003f06070 */
[----:B--2---:R-:W-:-:S04]  /*2c00*/  IADD3 R4, PT, PT, R5, R4, R19 ;  /* 0x0000000405047210 */ /* 0x004fc80007ffe013 */
[----:B---3--:R-:W-:-:S04]  /*2c10*/  IADD3 R4, PT, PT, R7, R6, R4 ;  /* 0x0000000607047210 */ /* 0x008fc80007ffe004 */
[----:B----4-:R-:W-:-:S04]  /*2c20*/  IADD3 R4, PT, PT, R9, R8, R4 ;  /* 0x0000000809047210 */ /* 0x010fc80007ffe004 */
[----:B-----5:R-:W-:Y:S01]  /*2c30*/  IADD3 R4, PT, PT, R11, R10, R4 ;  /* 0x0000000a0b047210 */ /* 0x020fe20007ffe004 */
[----:B------:R-:W-:-:S03]  /*2c40*/  IMAD.MOV.U32 R11, RZ, RZ, 0x1000 ;  /* 0x00001000ff0b7424 */ /* 0x000fc600078e00ff */
[----:B------:R-:W-:-:S04]  /*2c50*/  IADD3 R4, PT, PT, R13, R12, R4 ;  /* 0x0000000c0d047210 */ /* 0x000fc80007ffe004 */
[----:B------:R-:W-:-:S04]  /*2c60*/  IADD3 R4, PT, PT, R15, R14, R4 ;  /* 0x0000000e0f047210 */ /* 0x000fc80007ffe004 */
[----:B------:R-:W-:-:S05]  /*2c70*/  IADD3 R17, PT, PT, R17, R16, R4 ;  /* 0x0000001011117210 */ /* 0x000fca0007ffe004 */
[----:B------:R-:W-:Y:S01]  /*2c80*/  IMAD.IADD R8, R18, 0x1, R17 ;  /* 0x0000000112087824 */ /* 0x000fe200078e0211 */
[----:B------:R-:W-:Y:S06]  /*2c90*/  @!P0 BRA `(.L_x_50) ;  /* 0x00000000008c8947 */ /* 0x000fec0003800000 */
[----:B------:R-:W0:Y:S01]  /*2ca0*/  LDC R7, c[0x0][0x390] ;  /* 0x0000e400ff077b82 */ /* 0x000e220000000800 */
[----:B------:R-:W-:Y:S02]  /*2cb0*/  VIADD R6, R20, 0xfffff000 ;  /* 0xfffff00014067836 */ /* 0x000fe40000000000 */
[----:B------:R-:W-:-:S07]  /*2cc0*/  IMAD.MOV.U32 R11, RZ, RZ, 0x1000 ;  /* 0x00001000ff0b7424 */ /* 0x000fce00078e00ff */
.L_x_52:
[----:B------:R-:W-:-:S05]  /*2cd0*/  IMAD.WIDE R4, R11, 0x4, R2 ;  /* 0x000000040b047825 */ /* 0x000fca00078e0202 */
        /* <DEDUP_REMOVED lines=16> */
[----:B--2---:R-:W-:-:S04]  /*2de0*/  IADD3 R18, PT, PT, R18, R19, R8 ;  /* 0x0000001312127210 */ /* 0x004fc80007ffe008 */
[----:B---3--:R-:W-:Y:S01]  /*2df0*/  IADD3 R18, PT, PT, R21, R20, R18 ;  /* 0x0000001415127210 */ /* 0x008fe20007ffe012 */
[----:B0-----:R-:W-:-:S04]  /*2e00*/  IMAD.MOV.U32 R20, RZ, RZ, R7 ;  /* 0x000000ffff147224 */ /* 0x001fc800078e0007 */
[----:B------:R-:W-:Y:S01]  /*2e10*/  IMAD.IADD R8, R20, 0x1, -R11 ;  /* 0x0000000114087824 */ /* 0x000fe200078e0a0b */
[----:B----4-:R-:W-:-:S04]  /*2e20*/  IADD3 R18, PT, PT, R23, R22, R18 ;  /* 0x0000001617127210 */ /* 0x010fc80007ffe012 */
[----:B------:R-:W-:Y:S02]  /*2e30*/  ISETP.GE.AND P0, PT, R8, 0x1000, PT ;  /* 0x000010000800780c */ /* 0x000fe40003f06270 */
[----:B-----5:R-:W-:-:S04]  /*2e40*/  IADD3 R18, PT, PT, R25, R24, R18 ;  /* 0x0000001819127210 */ /* 0x020fc80007ffe012 */
[----:B------:R-:W-:-:S04]  /*2e50*/  IADD3 R14, PT, PT, R14, R17, R18 ;  /* 0x000000110e0e7210 */ /* 0x000fc80007ffe012 */
[----:B------:R-:W-:-:S04]  /*2e60*/  IADD3 R12, PT, PT, R15, R12, R14 ;  /* 0x0000000c0f0c7210 */ /* 0x000fc80007ffe00e */
[----:B------:R-:W-:-:S04]  /*2e70*/  IADD3 R10, PT, PT, R10, R13, R12 ;  /* 0x0000000d0a0a7210 */ /* 0x000fc80007ffe00c */
[----:B------:R-:W-:Y:S01]  /*2e80*/  IADD3 R8, PT, PT, R16, R9, R10 ;  /* 0x0000000910087210 */ /* 0x000fe20007ffe00a */
[----:B------:R-:W-:Y:S06]  /*2e90*/  @!P0 BRA `(.L_x_51) ;  /* 0x0000000400fc8947 */ /* 0x000fec0003800000 */
[----:B------:R-:W-:-:S05]  /*2ea0*/  VIADD R11, R11, 0x1000 ;  /* 0x000010000b0b7836 */ /* 0x000fca0000000000 */
[----:B------:R-:W-:-:S13]  /*2eb0*/  ISETP.GT.AND P0, PT, R11, R6, PT ;  /* 0x000000060b00720c */ /* 0x000fda0003f04270 */
[----:B------:R-:W-:Y:S05]  /*2ec0*/  @!P0 BRA `(.L_x_52) ;  /* 0xfffffffc00808947 */ /* 0x000fea000383ffff */
.L_x_50:
        /* <DEDUP_REMOVED lines=20> */
.L_x_56:
        /* <DEDUP_REMOVED lines=8> */
.L_x_55:
[----:B------:R-:W-:Y:S05]  /*3090*/  BSYNC.RECONVERGENT B2 ;  /* 0x0000000000027941 */ /* 0x000fea0003800200 */
.L_x_54:
        /* <DEDUP_REMOVED lines=16> */
.L_x_59:
        /* <DEDUP_REMOVED lines=20> */
[----:B------:R-:W5:Y:S04]  /*32e0*/  LDG.E.CONSTANT R22, desc[UR6][R2.64+0x2400] ;  /* 0x0024000602167981 */ /* 0x000f68000c1e9900 */
[----:B------:R0:W5:Y:S04]  /*32f0*/  LDG.E.CONSTANT R5, desc[UR6][R4.64] ;  /* 0x0000000604057981 */ /* 0x000168000c1e9900 */
        /* <DEDUP_REMOVED lines=17> */
.L_x_58:
[----:B------:R-:W-:Y:S05]  /*3410*/  BSYNC.RECONVERGENT B2 ;  /* 0x0000000000027941 */ /* 0x000fea0003800200 */
.L_x_57:
        /* <DEDUP_REMOVED lines=10> */
[----:B------:R-:W5:Y:S01]  /*34c0*/  LDG.E.CONSTANT R16, desc[UR6][R2.64+0x1400] ;  /* 0x0014000602107981 */ /* 0x000f62000c1e9900 */
[----:B0-----:R-:W-:-:S04]  /*34d0*/  IMAD.WIDE.U32 R4, R11, 0x4, R6 ;  /* 0x000000040b047825 */ /* 0x001fc800078e0006 */
[----:B------:R-:W-:Y:S02]  /*34e0*/  IMAD.WIDE.U32 R6, R13, 0x4, R6 ;  /* 0x000000040d067825 */ /* 0x000fe400078e0006 */
[----:B------:R0:W2:Y:S04]  /*34f0*/  LDG.E.CONSTANT R5, desc[UR6][R4.64] ;  /* 0x0000000604057981 */ /* 0x0000a8000c1e9900 */
[----:B------:R1:W3:Y:S04]  /*3500*/  LDG.E.CONSTANT R13, desc[UR6][R2.64] ;  /* 0x00000006020d7981 */ /* 0x0002e8000c1e9900 */
[----:B------:R-:W4:Y:S01]  /*3510*/  LDG.E.CONSTANT R7, desc[UR6][R6.64] ;  /* 0x0000000606077981 */ /* 0x000f22000c1e9900 */
[----:B0-----:R-:W-:Y:S01]  /*3520*/  IADD3 R4, P1, PT, R2, 0x2000, RZ ;  /* 0x0000200002047810 */ /* 0x001fe20007f3e0ff */
[----:B------:R-:W-:Y:S01]  /*3530*/  VIADD R10, R10, 0x800 ;  /* 0x000008000a0a7836 */ /* 0x000fe20000000000 */
[----:B------:R-:W-:Y:S01]  /*3540*/  PLOP3.LUT P0, PT, PT, PT, PT, 0x8, 0x80 ;  /* 0x000000000080781c */ /* 0x000fe20003f0e170 */
[----:B------:R-:W-:-:S02]  /*3550*/  VIADD R11, R11, 0x800 ;  /* 0x000008000b0b7836 */ /* 0x000fc40000000000 */
[----:B-1----:R-:W-:Y:S01]  /*3560*/  IMAD.MOV.U32 R2, RZ, RZ, R4 ;  /* 0x000000ffff027224 */ /* 0x002fe200078e0004 */
[----:B--2---:R-:W-:-:S04]  /*3570*/  IADD3 R12, PT, PT, R12, R5, R8 ;  /* 0x000000050c0c7210 */ /* 0x004fc80007ffe008 */
[----:B---3--:R-:W-:Y:S01]  /*3580*/  IADD3 R12, PT, PT, R14, R13, R12 ;  /* 0x0000000d0e0c7210 */ /* 0x008fe20007ffe00c */
[----:B------:R-:W-:-:S03]  /*3590*/  IMAD.X R5, RZ, RZ, R3, P1 ;  /* 0x000000ffff057224 */ /* 0x000fc600008e0603 */
[----:B----4-:R-:W-:Y:S01]  /*35a0*/  IADD3 R12, PT, PT, R15, R7, R12 ;  /* 0x000000070f0c7210 */ /* 0x010fe20007ffe00c */
[----:B------:R-:W-:-:S03]  /*35b0*/  IMAD.MOV.U32 R3, RZ, RZ, R5 ;  /* 0x000000ffff037224 */ /* 0x000fc600078e0005 */
[----:B-----5:R-:W-:-:S07]  /*35c0*/  IADD3 R8, PT, PT, R16, R17, R12 ;  /* 0x0000001110087210 */ /* 0x020fce0007ffe00c */
.L_x_61:
[----:B------:R-:W-:Y:S05]  /*35d0*/  BSYNC.RECONVERGENT B2 ;  /* 0x0000000000027941 */ /* 0x000fea0003800200 */
.L_x_60:
        /* <DEDUP_REMOVED lines=10> */
.L_x_53:
[----:B------:R-:W-:Y:S05]  /*3680*/  BSYNC.RECONVERGENT B1 ;  /* 0x0000000000017941 */ /* 0x000fea0003800200 */
.L_x_51:
[----:B------:R-:W0:Y:S01]  /*3690*/  S2R R9, SR_LANEID ;  /* 0x0000000000097919 */ /* 0x000e220000000000 */
[----:B------:R-:W1:Y:S01]  /*36a0*/  SHFL.DOWN PT, R2, R8, 0x1, 0x1f ;  /* 0x08201f0008027f89 */ /* 0x000e6200000e0000 */
[C---:B0-----:R-:W-:Y:S02]  /*36b0*/  ISETP.GT.AND P0, PT, R9.reuse, 0x1e, PT ;  /* 0x0000001e0900780c */ /* 0x041fe40003f04270 */
[C---:B------:R-:W-:Y:S02]  /*36c0*/  ISETP.NE.AND P1, PT, R9.reuse, RZ, PT ;  /* 0x000000ff0900720c */ /* 0x040fe40003f25270 */
        /* <DEDUP_REMOVED lines=37> */
[----:B0-----:R-:W-:-:S07]  /*3920*/  IMAD.IADD R3, R0, 0x1, R9 ;  /* 0x0000000100037824 */ /* 0x001fce00078e0209 */
.L_x_23:
[----:B------:R-:W-:Y:S05]  /*3930*/  BSYNC.RECONVERGENT B0 ;  /* 0x0000000000007941 */ /* 0x000fea0003800200 */
.L_x_7:
[----:B------:R-:W-:Y:S05]  /*3940*/  @P0 EXIT ;  /* 0x000000000000094d */ /* 0x000fea0003800000 */
[----:B-1----:R-:W1:Y:S01]  /*3950*/  LDC.64 R4, c[0x0][0x388] ;  /* 0x0000e200ff047b82 */ /* 0x002e620000000a00 */
[----:B------:R-:W0:Y:S02]  /*3960*/  LDCU UR4, c[0x0][0x398] ;  /* 0x00007300ff0477ac */ /* 0x000e240008000800 */
[----:B0-234-:R-:W-:-:S05]  /*3970*/  VIADD R3, R3, UR4 ;  /* 0x0000000403037c36 */ /* 0x01dfca0008000000 */
[----:B-1----:R-:W-:Y:S01]  /*3980*/  STG.E desc[UR6][R4.64], R3 ;  /* 0x0000000304007986 */ /* 0x002fe2000c101906 */
[----:B------:R-:W-:Y:S05]  /*3990*/  EXIT ;  /* 0x000000000000794d */ /* 0x000fea0003800000 */
.L_x_62:
        /* <DEDUP_REMOVED lines=14> */
.L_x_245:


//--------------------- .text._ZN3cub18CUB_300001_SM_10006detail6reduce18DeviceReduceKernelINS2_10policy_hubIiyN4cuda3std3__44plusIiEEE10Policy1000EN6thrust24THRUST_300001_SM_1000_NS6detail15normal_iteratorINSD_10device_ptrIiEEEEyS9_iNS7_10__identityEEEvT0_PT3_T1_NS0_13GridEvenShareISN_EET2_T4_ --------------------------
	.section	.text._ZN3cub18CUB_300001_SM_10006detail6reduce18DeviceReduceKernelINS2_10policy_hubIiyN4cuda3std3__44plusIiEEE10Policy1000EN6thrust24THRUST_300001_SM_1000_NS6detail15normal_iteratorINSD_10device_ptrIiEEEEyS9_iNS7_10__identityEEEvT0_PT3_T1_NS0_13GridEvenShareISN_EET2_T4_,"ax",@progbits
	.align	128
        .global         _ZN3cub18CUB_300001_SM_10006detail6reduce18DeviceReduceKernelINS2_10policy_hubIiyN4cuda3std3__44plusIiEEE10Policy1000EN6thrust24THRUST_300001_SM_1000_NS6detail15normal_iteratorINSD_10device_ptrIiEEEEyS9_iNS7_10__identityEEEvT0_PT3_T1_NS0_13GridEvenShareISN_EET2_T4_
        .type           _ZN3cub18CUB_300001_SM_10006detail6reduce18DeviceReduceKernelINS2_10policy_hubIiyN4cuda3std3__44plusIiEEE10Policy1000EN6thrust24THRUST_300001_SM_1000_NS6detail15normal_iteratorINSD_10device_ptrIiEEEEyS9_iNS7_10__identityEEEvT0_PT3_T1_NS0_13GridEvenShareISN_EET2_T4_,@function
        .size           _ZN3cub18CUB_300001_SM_10006detail6reduce18DeviceReduceKernelINS2_10policy_hubIiyN4cuda3std3__44plusIiEEE10Policy1000EN6thrust24THRUST_300001_SM_1000_NS6detail15normal_iteratorINSD_10device_ptrIiEEEEyS9_iNS7_10__identityEEEvT0_PT3_T1_NS0_13GridEvenShareISN_EET2_T4_,(.L_x_246 - _ZN3cub18CUB_300001_SM_10006detail6reduce18DeviceReduceKernelINS2_10policy_hubIiyN4cuda3std3__44plusIiEEE10Policy1000EN6thrust24THRUST_300001_SM_1000_NS6detail15normal_iteratorINSD_10device_ptrIiEEEEyS9_iNS7_10__identityEEEvT0_PT3_T1_NS0_13GridEvenShareISN_EET2_T4_)
        .other          _ZN3cub18CUB_300001_SM_10006detail6reduce18DeviceReduceKernelINS2_10policy_hubIiyN4cuda3std3__44plusIiEEE10Policy1000EN6thrust24THRUST_300001_SM_1000_NS6detail15normal_iteratorINSD_10device_ptrIiEEEEyS9_iNS7_10__identityEEEvT0_PT3_T1_NS0_13GridEvenShareISN_EET2_T4_,@"STO_CUDA_ENTRY STV_DEFAULT"
_ZN3cub18CUB_300001_SM_10006detail6reduce18DeviceReduceKernelINS2_10policy_hubIiyN4cuda3std3__44plusIiEEE10Policy1000EN6thrust24THRUST_300001_SM_1000_NS6detail15normal_iteratorINSD_10device_ptrIiEEEEyS9_iNS7_10__identityEEEvT0_PT3_T1_NS0_13GridEvenShareISN_EET2_T4_:
.text._ZN3cub18CUB_300001_SM_10006detail6reduce18DeviceReduceKernelINS2_10policy_hubIiyN4cuda3std3__44plusIiEEE10Policy1000EN6thrust24THRUST_300001_SM_1000_NS6detail15normal_iteratorINSD_10device_ptrIiEEEEyS9_iNS7_10__identityEEEvT0_PT3_T1_NS0_13GridEvenShareISN_EET2_T4_:
[----:B------:R-:W-:Y:S08]  /*0000*/  LDC R1, c[0x0][0x37c] ;  /* 0x0000df00ff017b82 */ /* 0x000ff00000000800 */
[----:B------:R-:W0:Y:S01]  /*0010*/  S2UR UR16, SR_CTAID.X ;  /* 0x00000000001079c3 */ /* 0x000e220000002500 */
[----:B------:R-:W1:Y:S01]  /*0020*/  LDCU.64 UR8, c[0x0][0x3b8] ;  /* 0x00007700ff0877ac */ /* 0x000e620008000a00 */
[----:B------:R-:W-:Y:S01]  /*0030*/  BSSY.RECONVERGENT B0, `(.L_x_63) ;  /* 0x0000201000007945 */ /* 0x000fe20003800200 */
[----:B------:R-:W2:Y:S01]  /*0040*/  LDCU UR5, c[0x0][0x3c0] ;  /* 0x00007800ff0577ac */ /* 0x000ea20008000800 */
[----:B------:R-:W3:Y:S01]  /*0050*/  LDCU.64 UR14, c[0x0][0x358] ;  /* 0x00006b00ff0e77ac */ /* 0x000ee20008000a00 */
[----:B-1----:R-:W-:-:S02]  /*0060*/  IMAD.U32 R2, RZ, RZ, UR8 ;  /* 0x00000008ff027e24 */ /* 0x002fc4000f8e00ff */
[----:B------:R-:W-:Y:S01]  /*0070*/  IMAD.U32 R3, RZ, RZ, UR9 ;  /* 0x00000009ff037e24 */ /* 0x000fe2000f8e00ff */
[----:B--2---:R-:W-:Y:S02]  /*0080*/  USHF.L.U32 UR5, UR5, 0xc, URZ ;  /* 0x0000000c05057899 */ /* 0x004fe400080006ff */
[----:B0-----:R-:W-:Y:S02]  /*0090*/  USHF.L.U32 UR7, UR16, 0xc, URZ ;  /* 0x0000000c10077899 */ /* 0x001fe400080006ff */
[----:B------:R-:W-:-:S04]  /*00a0*/  USHF.R.S32.HI UR4, URZ, 0x1f, UR5 ;  /* 0x0000001fff047899 */ /* 0x000fc80008011405 */
[----:B------:R-:W-:-:S04]  /*00b0*/  IADD3 R23, P1, PT, R2, -UR7, RZ ;  /* 0x8000000702177c10 */ /* 0x000fc8000ff3e0ff */
[----:B------:R-:W-:Y:S02]  /*00c0*/  ISETP.GT.U32.AND P0, PT, R23, 0xfff, PT ;  /* 0x00000fff1700780c */ /* 0x000fe40003f04070 */
[----:B------:R-:W-:-:S04]  /*00d0*/  IADD3.X R22, PT, PT, R3, -0x1, RZ, P1, !PT ;  /* 0xffffffff03167810 */ /* 0x000fc80000ffe4ff */
[----:B------:R-:W-:-:S13]  /*00e0*/  ISETP.GT.U32.AND.EX P0, PT, R22, RZ, PT, P0 ;  /* 0x000000ff1600720c */ /* 0x000fda0003f04100 */
[----:B---3--:R-:W-:Y:S05]  /*00f0*/  @P0 BRA `(.L_x_64) ;  /* 0x0000000c00ac0947 */ /* 0x008fea0003800000 */
[----:B------:R-:W0:Y:S01]  /*0100*/  S2R R3, SR_TID.X ;  /* 0x0000000000037919 */ /* 0x000e220000002100 */
[----:B------:R-:W-:Y:S01]  /*0110*/  VIADD R0, R2, -UR7 ;  /* 0x8000000702007c36 */ /* 0x000fe20008000000 */
[----:B------:R-:W-:Y:S01]  /*0120*/  BSSY.RECONVERGENT B1, `(.L_x_65) ;  /* 0x000000a000017945 */ /* 0x000fe20003800200 */
[----:B------:R-:W-:-:S03]  /*0130*/  IMAD.MOV.U32 R4, RZ, RZ, RZ ;  /* 0x000000ffff047224 */ /* 0x000fc600078e00ff */
[----:B0-----:R-:W-:Y:S01]  /*0140*/  ISETP.GE.AND P0, PT, R3, R0, PT ;  /* 0x000000000300720c */ /* 0x001fe20003f06270 */
[----:B------:R-:W-:-:S12]  /*0150*/  IMAD.MOV.U32 R5, RZ, RZ, R3 ;  /* 0x000000ffff057224 */ /* 0x000fd800078e0003 */
[----:B------:R-:W-:Y:S05]  /*0160*/  @P0 BRA `(.L_x_66) ;  /* 0x0000000000140947 */ /* 0x000fea0003800000 */
[----:B------:R-:W0:Y:S01]  /*0170*/  LDC.64 R6, c[0x0][0x380] ;  /* 0x0000e000ff067b82 */ /* 0x000e220000000a00 */
[----:B------:R-:W-:-:S04]  /*0180*/  VIADD R5, R3, UR7 ;  /* 0x0000000703057c36 */ /* 0x000fc80008000000 */
[----:B0-----:R-:W-:-:S05]  /*0190*/  IMAD.WIDE.U32 R6, R5, 0x4, R6 ;  /* 0x0000000405067825 */ /* 0x001fca00078e0006 */
[----:B------:R0:W5:Y:S01]  /*01a0*/  LDG.E R4, desc[UR14][R6.64] ;  /* 0x0000000e06047981 */ /* 0x000162000c1e1900 */
[----:B------:R-:W-:-:S07]  /*01b0*/  VIADD R5, R3, 0x100 ;  /* 0x0000010003057836 */ /* 0x000fce0000000000 */
.L_x_66:
[----:B------:R-:W-:Y:S05]  /*01c0*/  BSYNC.RECONVERGENT B1 ;  /* 0x0000000000017941 */ /* 0x000fea0003800200 */
.L_x_65:
[----:B------:R-:W-:Y:S01]  /*01d0*/  ISETP.GE.AND P0, PT, R5, R0, PT ;  /* 0x000000000500720c */ /* 0x000fe20003f06270 */
[----:B------:R-:W-:-:S12]  /*01e0*/  BSSY.RECONVERGENT B1, `(.L_x_67) ;  /* 0x000006c000017945 */ /* 0x000fd80003800200 */
[----:B------:R-:W-:Y:S05]  /*01f0*/  @P0 BRA `(.L_x_68) ;  /* 0x0000000400a80947 */ /* 0x000fea0003800000 */
[----:B0-----:R-:W-:Y:S01]  /*0200*/  LOP3.LUT R7, RZ, R5, RZ, 0x33, !PT ;  /* 0x00000005ff077212 */ /* 0x001fe200078e33ff */
[----:B------:R-:W-:Y:S03]  /*0210*/  BSSY.RECONVERGENT B2, `(.L_x_69) ;  /* 0x0000030000027945 */ /* 0x000fe60003800200 */
[----:B------:R-:W-:-:S04]  /*0220*/  IADD3 R7, PT, PT, R2, -UR7, R7 ;  /* 0x8000000702077c10 */ /* 0x000fc8000fffe007 */
[C---:B------:R-:W-:Y:S02]  /*0230*/  ISETP.GE.U32.AND P1, PT, R7.reuse, 0xf00, PT ;  /* 0x00000f000700780c */ /* 0x040fe40003f26070 */
[----:B------:R-:W-:-:S04]  /*0240*/  LEA.HI R2, R7, 0x1, RZ, 0x18 ;  /* 0x0000000107027811 */ /* 0x000fc800078fc0ff */
[----:B------:R-:W-:-:S04]  /*0250*/  LOP3.LUT R21, R2, 0xf, RZ, 0xc0, !PT ;  /* 0x0000000f02157812 */ /* 0x000fc800078ec0ff */
[----:B------:R-:W-:-:S03]  /*0260*/  ISETP.NE.AND P0, PT, R21, RZ, PT ;  /* 0x000000ff1500720c */ /* 0x000fc60003f05270 */
[----:B------:R-:W-:Y:S10]  /*0270*/  @!P1 BRA `(.L_x_70) ;  /* 0x0000000000a49947 */ /* 0x000ff40003800000 */
[----:B------:R-:W0:Y:S01]  /*0280*/  LDCU.64 UR8, c[0x0][0x380] ;  /* 0x00007000ff0877ac */ /* 0x000e220008000a00 */
[----:B------:R-:W-:Y:S01]  /*0290*/  IMAD.WIDE.U32 R6, R5, 0x4, RZ ;  /* 0x0000000405067825 */ /* 0x000fe200078e00ff */
[----:B------:R-:W-:Y:S01]  /*02a0*/  LOP3.LUT R8, R2, 0x1fffff0, RZ, 0xc0, !PT ;  /* 0x01fffff002087812 */ /* 0x000fe200078ec0ff */
[----:B------:R-:W-:-:S04]  /*02b0*/  UIMAD.WIDE.U32 UR4, UR16, 0x4000, URZ ;  /* 0x00004000100478a5 */ /* 0x000fc8000f8e00ff */
[----:B------:R-:W-:Y:S02]  /*02c0*/  IMAD.MOV R8, RZ, RZ, -R8 ;  /* 0x000000ffff087224 */ /* 0x000fe400078e0a08 */
[----:B------:R-:W-:Y:S02]  /*02d0*/  LOP3.LUT R14, R6, UR4, RZ, 0xfc, !PT ;  /* 0x00000004060e7c12 */ /* 0x000fe4000f8efcff */
[----:B------:R-:W-:Y:S02]  /*02e0*/  LOP3.LUT R7, R7, UR5, RZ, 0xfc, !PT ;  /* 0x0000000507077c12 */ /* 0x000fe4000f8efcff */
[----:B0-----:R-:W-:-:S04]  /*02f0*/  IADD3 R14, P1, PT, R14, UR8, RZ ;  /* 0x000000080e0e7c10 */ /* 0x001fc8000ff3e0ff */
[----:B------:R-:W-:-:S04]  /*0300*/  IADD3 R14, P2, PT, R14, 0x2000, RZ ;  /* 0x000020000e0e7810 */ /* 0x000fc80007f5e0ff */
[----:B------:R-:W-:-:S09]  /*0310*/  IADD3.X R7, PT, PT, RZ, UR9, R7, P2, P1 ;  /* 0x00000009ff077c10 */ /* 0x000fd200097e2407 */
.L_x_71:
[----:B------:R-:W-:-:S05]  /*0320*/  IMAD.MOV.U32 R6, RZ, RZ, R14 ;  /* 0x000000ffff067224 */ /* 0x000fca00078e000e */
[----:B------:R-:W2:Y:S04]  /*0330*/  LDG.E R15, desc[UR14][R6.64+-0x2000] ;  /* 0xffe0000e060f7981 */ /* 0x000ea8000c1e1900 */
[----:B------:R-:W2:Y:S04]  /*0340*/  LDG.E R16, desc[UR14][R6.64+-0x1c00] ;  /* 0xffe4000e06107981 */ /* 0x000ea8000c1e1900 */
[----:B------:R-:W3:Y:S04]  /*0350*/  LDG.E R18, desc[UR14][R6.64+-0x1800] ;  /* 0xffe8000e06127981 */ /* 0x000ee8000c1e1900 */
[----:B------:R-:W3:Y:S04]  /*0360*/  LDG.E R17, desc[UR14][R6.64+-0x1400] ;  /* 0xffec000e06117981 */ /* 0x000ee8000c1e1900 */
[----:B------:R-:W4:Y:S04]  /*0370*/  LDG.E R20, desc[UR14][R6.64+-0x1000] ;  /* 0xfff0000e06147981 */ /* 0x000f28000c1e1900 */
        /* <DEDUP_REMOVED lines=10> */
[----:B------:R0:W4:Y:S01]  /*0420*/  LDG.E R10, desc[UR14][R6.64+0x1c00] ;  /* 0x001c000e060a7981 */ /* 0x000122000c1e1900 */
[----:B------:R-:W-:-:S02]  /*0430*/  VIADD R8, R8, 0x10 ;  /* 0x0000001008087836 */ /* 0x000fc40000000000 */
[----:B------:R-:W-:-:S03]  /*0440*/  VIADD R5, R5, 0x1000 ;  /* 0x0000100005057836 */ /* 0x000fc60000000000 */
[----:B------:R-:W-:Y:S02]  /*0450*/  ISETP.NE.AND P1, PT, R8, RZ, PT ;  /* 0x000000ff0800720c */ /* 0x000fe40003f25270 */
[----:B--2--5:R-:W-:-:S04]  /*0460*/  IADD3 R15, PT, PT, R16, R15, R4 ;  /* 0x0000000f100f7210 */ /* 0x024fc80007ffe004 */
[----:B---3--:R-:W-:-:S04]  /*0470*/  IADD3 R15, PT, PT, R17, R18, R15 ;  /* 0x00000012110f7210 */ /* 0x008fc80007ffe00f */
[----:B----4-:R-:W-:-:S04]  /*0480*/  IADD3 R15, PT, PT, R19, R20, R15 ;  /* 0x00000014130f7210 */ /* 0x010fc80007ffe00f */
[----:B------:R-:W-:-:S04]  /*0490*/  IADD3 R15, PT, PT, R23, R22, R15 ;  /* 0x00000016170f7210 */ /* 0x000fc80007ffe00f */
[----:B------:R-:W-:-:S04]  /*04a0*/  IADD3 R15, PT, PT, R25, R24, R15 ;  /* 0x00000018190f7210 */ /* 0x000fc80007ffe00f */
[----:B------:R-:W-:Y:S02]  /*04b0*/  IADD3 R13, PT, PT, R13, R14, R15 ;  /* 0x0000000e0d0d7210 */ /* 0x000fe40007ffe00f */
[----:B------:R-:W-:-:S05]  /*04c0*/  IADD3 R14, P2, PT, R6, 0x4000, RZ ;  /* 0x00004000060e7810 */ /* 0x000fca0007f5e0ff */
[----:B0-----:R-:W-:Y:S01]  /*04d0*/  IMAD.X R7, RZ, RZ, R7, P2 ;  /* 0x000000ffff077224 */ /* 0x001fe200010e0607 */
[----:B------:R-:W-:-:S04]  /*04e0*/  IADD3 R9, PT, PT, R12, R9, R13 ;  /* 0x000000090c097210 */ /* 0x000fc80007ffe00d */
[----:B------:R-:W-:Y:S01]  /*04f0*/  IADD3 R4, PT, PT, R10, R11, R9 ;  /* 0x0000000b0a047210 */ /* 0x000fe20007ffe009 */
[----:B------:R-:W-:Y:S06]  /*0500*/  @P1 BRA `(.L_x_71) ;  /* 0xfffffffc00841947 */ /* 0x000fec000383ffff */
.L_x_70:
[----:B------:R-:W-:Y:S05]  /*0510*/  BSYNC.RECONVERGENT B2 ;  /* 0x0000000000027941 */ /* 0x000fea0003800200 */
.L_x_69:
[----:B------:R-:W-:Y:S05]  /*0520*/  @!P0 BRA `(.L_x_68) ;  /* 0x0000000000dc8947 */ /* 0x000fea0003800000 */
[----:B------:R-:W-:Y:S01]  /*0530*/  ISETP.GE.U32.AND P0, PT, R21, 0x8, PT ;  /* 0x000000081500780c */ /* 0x000fe20003f06070 */
[----:B------:R-:W-:Y:S01]  /*0540*/  BSSY.RECONVERGENT B2, `(.L_x_72) ;  /* 0x0000016000027945 */ /* 0x000fe20003800200 */
[----:B------:R-:W-:-:S04]  /*0550*/  LOP3.LUT R16, R2, 0x7, RZ, 0xc0, !PT ;  /* 0x0000000702107812 */ /* 0x000fc800078ec0ff */
[----:B------:R-:W-:-:S07]  /*0560*/  ISETP.NE.AND P1, PT, R16, RZ, PT ;  /* 0x000000ff1000720c */ /* 0x000fce0003f25270 */
[----:B------:R-:W-:Y:S06]  /*0570*/  @!P0 BRA `(.L_x_73) ;  /* 0x0000000000488947 */ /* 0x000fec0003800000 */
[----:B------:R-:W0:Y:S01]  /*0580*/  LDCU.64 UR4, c[0x0][0x380] ;  /* 0x00007000ff0477ac */ /* 0x000e220008000a00 */
[----:B------:R-:W-:-:S04]  /*0590*/  IADD3 R7, P0, PT, R5, UR7, RZ ;  /* 0x0000000705077c10 */ /* 0x000fc8000ff1e0ff */
[----:B------:R-:W-:Y:S02]  /*05a0*/  LEA.HI.X.SX32 R8, R5, RZ, 0x1, P0 ;  /* 0x000000ff05087211 */ /* 0x000fe400000f0eff */
[----:B0-----:R-:W-:-:S04]  /*05b0*/  LEA R6, P0, R7, UR4, 0x2 ;  /* 0x0000000407067c11 */ /* 0x001fc8000f8010ff */
[----:B------:R-:W-:-:S05]  /*05c0*/  LEA.HI.X R7, R7, UR5, R8, 0x2, P0 ;  /* 0x0000000507077c11 */ /* 0x000fca00080f1408 */
[----:B------:R-:W2:Y:S04]  /*05d0*/  LDG.E R9, desc[UR14][R6.64] ;  /* 0x0000000e06097981 */ /* 0x000ea8000c1e1900 */
[----:B------:R-:W2:Y:S04]  /*05e0*/  LDG.E R8, desc[UR14][R6.64+0x400] ;  /* 0x0004000e06087981 */ /* 0x000ea8000c1e1900 */
[----:B------:R-:W3:Y:S04]  /*05f0*/  LDG.E R11, desc[UR14][R6.64+0x800] ;  /* 0x0008000e060b7981 */ /* 0x000ee8000c1e1900 */
[----:B------:R-:W3:Y:S04]  /*0600*/  LDG.E R10, desc[UR14][R6.64+0xc00] ;  /* 0x000c000e060a7981 */ /* 0x000ee8000c1e1900 */
[----:B------:R-:W4:Y:S04]  /*0610*/  LDG.E R13, desc[UR14][R6.64+0x1000] ;  /* 0x0010000e060d7981 */ /* 0x000f28000c1e1900 */
[----:B------:R-:W4:Y:S04]  /*0620*/  LDG.E R12, desc[UR14][R6.64+0x1400] ;  /* 0x0014000e060c7981 */ /* 0x000f28000c1e1900 */
[----:B------:R-:W4:Y:S04]  /*0630*/  LDG.E R15, desc[UR14][R6.64+0x1800] ;  /* 0x0018000e060f7981 */ /* 0x000f28000c1e1900 */
[----:B------:R-:W4:Y:S01]  /*0640*/  LDG.E R14, desc[UR14][R6.64+0x1c00] ;  /* 0x001c000e060e7981 */ /* 0x000f22000c1e1900 */
[----:B------:R-:W-:Y:S01]  /*0650*/  VIADD R5, R5, 0x800 ;  /* 0x0000080005057836 */ /* 0x000fe20000000000 */
[----:B--2--5:R-:W-:-:S04]  /*0660*/  IADD3 R8, PT, PT, R8, R9, R4 ;  /* 0x0000000908087210 */ /* 0x024fc80007ffe004 */
[----:B---3--:R-:W-:-:S04]  /*0670*/  IADD3 R8, PT, PT, R10, R11, R8 ;  /* 0x0000000b0a087210 */ /* 0x008fc80007ffe008 */
[----:B----4-:R-:W-:-:S04]  /*0680*/  IADD3 R8, PT, PT, R12, R13, R8 ;  /* 0x0000000d0c087210 */ /* 0x010fc80007ffe008 */
[----:B------:R-:W-:-:S07]  /*0690*/  IADD3 R4, PT, PT, R14, R15, R8 ;  /* 0x0000000f0e047210 */ /* 0x000fce0007ffe008 */
.L_x_73:
[----:B------:R-:W-:Y:S05]  /*06a0*/  BSYNC.RECONVERGENT B2 ;  /* 0x0000000000027941 */ /* 0x000fea0003800200 */
.L_x_72:
        /* <DEDUP_REMOVED lines=14> */
[----:B------:R-:W3:Y:S01]  /*0790*/  LDG.E R10, desc[UR14][R6.64+0xc00] ;  /* 0x000c000e060a7981 */ /* 0x000ee2000c1e1900 */
[----:B------:R-:W-:Y:S01]  /*07a0*/  VIADD R5, R5, 0x400 ;  /* 0x0000040005057836 */ /* 0x000fe20000000000 */
[----:B--2--5:R-:W-:-:S04]  /*07b0*/  IADD3 R4, PT, PT, R8, R9, R4 ;  /* 0x0000000908047210 */ /* 0x024fc80007ffe004 */
[----:B---3--:R-:W-:-:S07]  /*07c0*/  IADD3 R4, PT, PT, R10, R11, R4 ;  /* 0x0000000b0a047210 */ /* 0x008fce0007ffe004 */
.L_x_75:
[----:B------:R-:W-:Y:S05]  /*07d0*/  BSYNC.RECONVERGENT B2 ;  /* 0x0000000000027941 */ /* 0x000fea0003800200 */
.L_x_74:
[----:B------:R-:W-:Y:S05]  /*07e0*/  @!P1 BRA `(.L_x_68) ;  /* 0x00000000002c9947 */ /* 0x000fea0003800000 */
[----:B------:R-:W0:Y:S01]  /*07f0*/  LDC.64 R6, c[0x0][0x380] ;  /* 0x0000e000ff067b82 */ /* 0x000e220000000a00 */
[----:B------:R-:W-:Y:S02]  /*0800*/  IMAD.U32 R9, RZ, RZ, UR16 ;  /* 0x00000010ff097e24 */ /* 0x000fe4000f8e00ff */
[----:B------:R-:W-:Y:S02]  /*0810*/  IMAD.MOV R2, RZ, RZ, -R2 ;  /* 0x000000ffff027224 */ /* 0x000fe400078e0a02 */
[----:B0-----:R-:W-:-:S07]  /*0820*/  IMAD.WIDE.U32 R6, R9, 0x4000, R6 ;  /* 0x0000400009067825 */ /* 0x001fce00078e0006 */
.L_x_76:
[----:B------:R-:W-:-:S06]  /*0830*/  IMAD.WIDE R8, R5, 0x4, R6 ;  /* 0x0000000405087825 */ /* 0x000fcc00078e0206 */
[----:B------:R-:W2:Y:S01]  /*0840*/  LDG.E R9, desc[UR14][R8.64] ;  /* 0x0000000e08097981 */ /* 0x000ea2000c1e1900 */
[----:B------:R-:W-:Y:S02]  /*0850*/  VIADD R2, R2, 0x1 ;  /* 0x0000000102027836 */ /* 0x000fe40000000000 */
[----:B------:R-:W-:-:S03]  /*0860*/  VIADD R5, R5, 0x100 ;  /* 0x0000010005057836 */ /* 0x000fc60000000000 */
[----:B------:R-:W-:Y:S01]  /*0870*/  ISETP.NE.AND P0, PT, R2, RZ, PT ;  /* 0x000000ff0200720c */ /* 0x000fe20003f05270 */
[----:B--2--5:R-:W-:-:S12]  /*0880*/  IMAD.IADD R4, R9, 0x1, R4 ;  /* 0x0000000109047824 */ /* 0x024fd800078e0204 */
[----:B------:R-:W-:Y:S05]  /*0890*/  @P0 BRA `(.L_x_76) ;  /* 0xfffffffc00e40947 */ /* 0x000fea000383ffff */
.L_x_68:
[----:B------:R-:W-:Y:S05]  /*08a0*/  BSYNC.RECONVERGENT B1 ;  /* 0x0000000000017941 */ /* 0x000fea0003800200 */
.L_x_67:
[----:B------:R-:W-:-:S13]  /*08b0*/  ISETP.GE.AND P0, PT, R0, 0x100, PT ;  /* 0x000001000000780c */ /* 0x000fda0003f06270 */
[----:B------:R-:W-:Y:S05]  /*08c0*/  @!P0 BRA `(.L_x_77) ;  /* 0x0000000000ac8947 */ /* 0x000fea0003800000 */
[----:B------:R-:W1:Y:S01]  /*08d0*/  S2R R8, SR_LANEID ;  /* 0x0000000000087919 */ /* 0x000e620000000000 */
[----:B-----5:R-:W2:Y:S01]  /*08e0*/  SHFL.DOWN PT, R0, R4, 0x1, 0x1f ;  /* 0x08201f0004007f89 */ /* 0x020ea200000e0000 */
[C---:B-1----:R-:W-:Y:S02]  /*08f0*/  ISETP.GT.AND P0, PT, R8.reuse, 0x1e, PT ;  /* 0x0000001e0800780c */ /* 0x042fe40003f04270 */
[----:B------:R-:W-:Y:S02]  /*0900*/  ISETP.NE.AND P1, PT, R8, RZ, PT ;  /* 0x000000ff0800720c */ /* 0x000fe40003f25270 */
[----:B--2---:R-:W-:Y:S02]  /*0910*/  SEL R5, R0, RZ, !P0 ;  /* 0x000000ff00057207 */ /* 0x004fe40004000000 */
[----:B------:R-:W-:-:S03]  /*0920*/  ISETP.GT.AND P0, PT, R8, 0x1d, PT ;  /* 0x0000001d0800780c */ /* 0x000fc60003f04270 */
[----:B------:R-:W-:-:S05]  /*0930*/  IMAD.IADD R5, R5, 0x1, R4 ;  /* 0x0000000105057824 */ /* 0x000fca00078e0204 */
[----:B------:R-:W1:Y:S01]  /*0940*/  SHFL.DOWN PT, R0, R5, 0x2, 0x1f ;  /* 0x08401f0005007f89 */ /* 0x000e6200000e0000 */
[----:B0-----:R-:W0:Y:S01]  /*0950*/  @!P1 S2R R6, SR_CgaCtaId ;  /* 0x0000000000069919 */ /* 0x001e220000008800 */
[----:B-1----:R-:W-:Y:S02]  /*0960*/  SEL R0, R0, RZ, !P0 ;  /* 0x000000ff00007207 */ /* 0x002fe40004000000 */
[----:B------:R-:W-:-:S03]  /*0970*/  ISETP.GT.AND P0, PT, R8, 0x1b, PT ;  /* 0x0000001b0800780c */ /* 0x000fc60003f04270 */
[----:B------:R-:W-:Y:S01]  /*0980*/  IMAD.IADD R0, R5, 0x1, R0 ;  /* 0x0000000105007824 */ /* 0x000fe200078e0200 */
[----:B------:R-:W-:-:S04]  /*0990*/  @!P1 MOV R5, 0x400 ;  /* 0x0000040000059802 */ /* 0x000fc80000000f00 */
[----:B------:R-:W1:Y:S01]  /*09a0*/  SHFL.DOWN PT, R2, R0, 0x4, 0x1f ;  /* 0x08801f0000027f89 */ /* 0x000e6200000e0000 */
[----:B0-----:R-:W-:Y:S02]  /*09b0*/  @!P1 LEA R5, R6, R5, 0x18 ;  /* 0x0000000506059211 */ /* 0x001fe400078ec0ff */
[----:B-1----:R-:W-:Y:S02]  /*09c0*/  SEL R7, R2, RZ, !P0 ;  /* 0x000000ff02077207 */ /* 0x002fe40004000000 */
        /* <DEDUP_REMOVED lines=19> */
[----:B--2---:R-:W-:Y:S04]  /*0b00*/  LDS R0, [UR4+0xc] ;  /* 0x00000c04ff007984 */ /* 0x004fe80008000800 */
[----:B------:R-:W0:Y:S04]  /*0b10*/  LDS.128 R4, [UR4+0x10] ;  /* 0x00001004ff047984 */ /* 0x000e280008000c00 */
[----:B------:R-:W1:Y:S01]  /*0b20*/  LDS.64 R2, [UR4+0x20] ;  /* 0x00002004ff027984 */ /* 0x000e620008000a00 */
[----:B0-----:R-:W-:-:S04]  /*0b30*/  IADD3 R0, PT, PT, R4, R0, R9 ;  /* 0x0000000004007210 */ /* 0x001fc80007ffe009 */
[----:B------:R-:W-:-:S04]  /*0b40*/  IADD3 R0, PT, PT, R6, R0, R5 ;  /* 0x0000000006007210 */ /* 0x000fc80007ffe005 */
[----:B-1----:R-:W-:-:S05]  /*0b50*/  IADD3 R0, PT, PT, R2, R0, R7 ;  /* 0x0000000002007210 */ /* 0x002fca0007ffe007 */
[----:B------:R-:W-:Y:S01]  /*0b60*/  IMAD.IADD R9, R0, 0x1, R3 ;  /* 0x0000000100097824 */ /* 0x000fe200078e0203 */
[----:B------:R-:W-:Y:S06]  /*0b70*/  BRA `(.L_x_78) ;  /* 0x0000001400307947 */ /* 0x000fec0003800000 */
.L_x_77:
[----:B------:R-:W-:Y:S01]  /*0b80*/  LOP3.LUT R2, R3, 0x3e0, RZ, 0xc0, !PT ;  /* 0x000003e003027812 */ /* 0x000fe200078ec0ff */
[----:B------:R-:W1:Y:S03]  /*0b90*/  S2R R10, SR_LANEID ;  /* 0x00000000000a7919 */ /* 0x000e660000000000 */
[----:B0-----:R-:W-:Y:S01]  /*0ba0*/  LOP3.LUT R7, RZ, R2, RZ, 0x33, !PT ;  /* 0x00000002ff077212 */ /* 0x001fe200078e33ff */
[----:B------:R-:W-:-:S04]  /*0bb0*/  VIADD R5, R2, 0x20 ;  /* 0x0000002002057836 */ /* 0x000fc80000000000 */
[----:B------:R-:W-:Y:S01]  /*0bc0*/  IMAD.IADD R7, R0, 0x1, R7 ;  /* 0x0000000100077824 */ /* 0x000fe200078e0207 */
[----:B------:R-:W-:-:S04]  /*0bd0*/  ISETP.GT.AND P0, PT, R5, R0, PT ;  /* 0x000000000500720c */ /* 0x000fc80003f04270 */
[----:B------:R-:W-:-:S05]  /*0be0*/  SEL R7, R7, 0x1f, P0 ;  /* 0x0000001f07077807 */ /* 0x000fca0000000000 */
[----:B-----5:R-:W0:Y:S01]  /*0bf0*/  SHFL.DOWN PT, R2, R4, 0x1, R7 ;  /* 0x0820000004027989 */ /* 0x020e2200000e0007 */
[CC--:B-1----:R-:W-:Y:S01]  /*0c00*/  ISETP.GE.AND P0, PT, R10.reuse, R7.reuse, PT ;  /* 0x000000070a00720c */ /* 0x0c2fe20003f06270 */
[C---:B------:R-:W-:Y:S01]  /*0c10*/  VIADD R6, R10.reuse, 0x2 ;  /* 0x000000020a067836 */ /* 0x040fe20000000000 */
[C---:B------:R-:W-:Y:S01]  /*0c20*/  ISETP.NE.AND P1, PT, R10.reuse, RZ, PT ;  /* 0x000000ff0a00720c */ /* 0x040fe20003f25270 */
[----:B------:R-:W-:Y:S01]  /*0c30*/  VIADD R8, R10, 0x4 ;  /* 0x000000040a087836 */ /* 0x000fe20000000000 */
[----:B0-----:R-:W-:Y:S02]  /*0c40*/  SEL R5, R2, RZ, !P0 ;  /* 0x000000ff02057207 */ /* 0x001fe40004000000 */
        /* <DEDUP_REMOVED lines=35> */
[----:B------:R-:W0:Y:S04]  /*0e80*/  LDS.128 R4, [UR4+0x10] ;  /* 0x00001004ff047984 */ /* 0x000e280008000c00 */
[----:B------:R-:W2:Y:S04]  /*0e90*/  LDS R2, [UR4+0xc] ;  /* 0x00000c04ff027984 */ /* 0x000ea80008000800 */
[----:B------:R-:W3:Y:S01]  /*0ea0*/  LDS.64 R10, [UR4+0x20] ;  /* 0x00002004ff0a7984 */ /* 0x000ee20008000a00 */
[----:B0-----:R-:W-:Y:S02]  /*0eb0*/  SEL R4, R4, RZ, P2 ;  /* 0x000000ff04047207 */ /* 0x001fe40001000000 */
[----:B------:R-:W-:-:S02]  /*0ec0*/  ISETP.GT.AND P2, PT, R0, 0x60, PT ;  /* 0x000000600000780c */ /* 0x000fc40003f44270 */
[----:B--2---:R-:W-:Y:S02]  /*0ed0*/  SEL R2, R2, RZ, P1 ;  /* 0x000000ff02027207 */ /* 0x004fe40000800000 */
        /* <DEDUP_REMOVED lines=8> */
[----:B---3--:R-:W-:Y:S02]  /*0f60*/  SEL R10, R10, RZ, P2 ;  /* 0x000000ff0a0a7207 */ /* 0x008fe40001000000 */
[----:B------:R-:W-:Y:S02]  /*0f70*/  SEL R11, R11, RZ, P3 ;  /* 0x000000ff0b0b7207 */ /* 0x000fe40001800000 */
[----:B------:R-:W-:-:S05]  /*0f80*/  IADD3 R2, PT, PT, R10, R2, R7 ;  /* 0x000000020a027210 */ /* 0x000fca0007ffe007 */
[----:B-1----:R-:W-:Y:S01]  /*0f90*/  IMAD.IADD R9, R2, 0x1, R11 ;  /* 0x0000000102097824 */ /* 0x002fe200078e020b */
[----:B------:R-:W-:Y:S06]  /*0fa0*/  BRA `(.L_x_78) ;  /* 0x0000001000247947 */ /* 0x000fec0003800000 */
.L_x_64:
[----:B------:R-:W0:Y:S01]  /*0fb0*/  S2R R0, SR_TID.X ;  /* 0x0000000000007919 */ /* 0x000e220000002100 */
[----:B------:R-:W1:Y:S01]  /*0fc0*/  LDC.64 R4, c[0x0][0x380] ;  /* 0x0000e000ff047b82 */ /* 0x000e620000000a00 */
[----:B0-----:R-:W-:-:S04]  /*0fd0*/  VIADD R7, R0, UR7 ;  /* 0x0000000700077c36 */ /* 0x001fc80008000000 */
[----:B-1----:R-:W-:-:S05]  /*0fe0*/  IMAD.WIDE.U32 R4, R7, 0x4, R4 ;  /* 0x0000000407047825 */ /* 0x002fca00078e0004 */
[----:B------:R-:W2:Y:S04]  /*0ff0*/  LDG.E R6, desc[UR14][R4.64] ;  /* 0x0000000e04067981 */ /* 0x000ea8000c1e1900 */
[----:B------:R-:W2:Y:S04]  /*1000*/  LDG.E R7, desc[UR14][R4.64+0x400] ;  /* 0x0004000e04077981 */ /* 0x000ea8000c1e1900 */
[----:B------:R-:W2:Y:S04]  /*1010*/  LDG.E R8, desc[UR14][R4.64+0x800] ;  /* 0x0008000e04087981 */ /* 0x000ea8000c1e1900 */
[----:B------:R-:W3:Y:S04]  /*1020*/  LDG.E R9, desc[UR14][R4.64+0xc00] ;  /* 0x000c000e04097981 */ /* 0x000ee8000c1e1900 */
[----:B------:R-:W3:Y:S04]  /*1030*/  LDG.E R10, desc[UR14][R4.64+0x1000] ;  /* 0x0010000e040a7981 */ /* 0x000ee8000c1e1900 */
[----:B------:R-:W4:Y:S04]  /*1040*/  LDG.E R11, desc[UR14][R4.64+0x1400] ;  /* 0x0014000e040b7981 */ /* 0x000f28000c1e1900 */
[----:B------:R-:W4:Y:S04]  /*1050*/  LDG.E R12, desc[UR14][R4.64+0x1800] ;  /* 0x0018000e040c7981 */ /* 0x000f28000c1e1900 */
[----:B------:R-:W5:Y:S04]  /*1060*/  LDG.E R13, desc[UR14][R4.64+0x1c00] ;  /* 0x001c000e040d7981 */ /* 0x000f68000c1e1900 */
[----:B------:R-:W5:Y:S04]  /*1070*/  LDG.E R14, desc[UR14][R4.64+0x2000] ;  /* 0x0020000e040e7981 */ /* 0x000f68000c1e1900 */
[----:B------:R-:W5:Y:S04]  /*1080*/  LDG.E R15, desc[UR14][R4.64+0x2400] ;  /* 0x0024000e040f7981 */ /* 0x000f68000c1e1900 */
[----:B------:R-:W5:Y:S04]  /*1090*/  LDG.E R16, desc[UR14][R4.64+0x2800] ;  /* 0x0028000e04107981 */ /* 0x000f68000c1e1900 */
[----:B------:R-:W5:Y:S04]  /*10a0*/  LDG.E R17, desc[UR14][R4.64+0x2c00] ;  /* 0x002c000e04117981 */ /* 0x000f68000c1e1900 */
[----:B------:R-:W5:Y:S04]  /*10b0*/  LDG.E R18, desc[UR14][R4.64+0x3000] ;  /* 0x0030000e04127981 */ /* 0x000f68000c1e1900 */
[----:B------:R-:W5:Y:S04]  /*10c0*/  LDG.E R19, desc[UR14][R4.64+0x3400] ;  /* 0x0034000e04137981 */ /* 0x000f68000c1e1900 */
[----:B------:R-:W5:Y:S04]  /*10d0*/  LDG.E R20, desc[UR14][R4.64+0x3800] ;  /* 0x0038000e04147981 */ /* 0x000f68000c1e1900 */
[----:B------:R-:W5:Y:S01]  /*10e0*/  LDG.E R21, desc[UR14][R4.64+0x3c00] ;  /* 0x003c000e04157981 */ /* 0x000f62000c1e1900 */
[----:B------:R-:W-:-:S04]  /*10f0*/  ISETP.GE.U32.AND P0, PT, R23, UR5, PT ;  /* 0x0000000517007c0c */ /* 0x000fc8000bf06070 */
[----:B------:R-:W-:Y:S02]  /*1100*/  ISETP.GE.U32.AND.EX P0, PT, R22, UR4, PT, P0 ;  /* 0x0000000416007c0c */ /* 0x000fe4000bf06100 */
[----:B--2---:R-:W-:-:S04]  /*1110*/  IADD3 R6, PT, PT, R8, R7, R6 ;  /* 0x0000000708067210 */ /* 0x004fc80007ffe006 */
[----:B---3--:R-:W-:-:S04]  /*1120*/  IADD3 R6, PT, PT, R10, R9, R6 ;  /* 0x000000090a067210 */ /* 0x008fc80007ffe006 */
[----:B----4-:R-:W-:-:S04]  /*1130*/  IADD3 R6, PT, PT, R12, R11, R6 ;  /* 0x0000000b0c067210 */ /* 0x010fc80007ffe006 */
[----:B-----5:R-:W-:-:S04]  /*1140*/  IADD3 R6, PT, PT, R14, R13, R6 ;  /* 0x0000000d0e067210 */ /* 0x020fc80007ffe006 */
[----:B------:R-:W-:-:S04]  /*1150*/  IADD3 R6, PT, PT, R16, R15, R6 ;  /* 0x0000000f10067210 */ /* 0x000fc80007ffe006 */
[----:B------:R-:W-:-:S04]  /*1160*/  IADD3 R6, PT, PT, R18, R17, R6 ;  /* 0x0000001112067210 */ /* 0x000fc80007ffe006 */
[----:B------:R-:W-:-:S05]  /*1170*/  IADD3 R6, PT, PT, R20, R19, R6 ;  /* 0x0000001314067210 */ /* 0x000fca0007ffe006 */
[----:B------:R-:W-:Y:S01]  /*1180*/  IMAD.IADD R8, R21, 0x1, R6 ;  /* 0x0000000115087824 */ /* 0x000fe200078e0206 */
[----:B------:R-:W-:Y:S06]  /*1190*/  @!P0 BRA `(.L_x_79) ;  /* 0x0000000c00008947 */ /* 0x000fec0003800000 */
[----:B------:R-:W-:Y:S01]  /*11a0*/  UIADD3 UR8, UP0, UPT, UR5, UR7, URZ ;  /* 0x0000000705087290 */ /* 0x000fe2000ff1e0ff */
[----:B------:R-:W-:Y:S01]  /*11b0*/  IADD3 R20, P1, PT, R2, -0x1000, RZ ;  /* 0xfffff00002147810 */ /* 0x000fe20007f3e0ff */
[----:B------:R-:W0:Y:S01]  /*11c0*/  LDCU.64 UR12, c[0x0][0x380] ;  /* 0x00007000ff0c77ac */ /* 0x000e220008000a00 */
[----:B------:R-:W-:Y:S02]  /*11d0*/  LOP3.LUT R5, RZ, R0, RZ, 0x33, !PT ;  /* 0x00000000ff057212 */ /* 0x000fe400078e33ff */
[----:B------:R-:W-:Y:S01]  /*11e0*/  IADD3.X R9, PT, PT, R3, -0x1, RZ, P1, !PT ;  /* 0xffffffff03097810 */ /* 0x000fe20000ffe4ff */
[----:B------:R-:W-:Y:S01]  /*11f0*/  UIADD3.X UR9, UPT, UPT, URZ, UR4, URZ, UP0, !UPT ;  /* 0x00000004ff097290 */ /* 0x000fe200087fe4ff */
[----:B------:R-:W-:Y:S01]  /*1200*/  ISETP.LT.U32.AND P0, PT, R20, UR8, PT ;  /* 0x0000000814007c0c */ /* 0x000fe2000bf01070 */
[----:B------:R-:W-:Y:S01]  /*1210*/  UMOV UR6, UR5 ;  /* 0x0000000500067c82 */ /* 0x000fe20008000000 */
[----:B------:R-:W-:Y:S01]  /*1220*/  IADD3 R11, P2, PT, R0, UR8, RZ ;  /* 0x00000008000b7c10 */ /* 0x000fe2000ff5e0ff */
[----:B------:R-:W-:Y:S01]  /*1230*/  UMOV UR4, URZ ;  /* 0x000000ff00047c82 */ /* 0x000fe20008000000 */
[----:B------:R-:W-:Y:S01]  /*1240*/  IADD3 R5, PT, PT, R2, -UR5, R5 ;  /* 0x8000000502057c10 */ /* 0x000fe2000fffe005 */
[----:B------:R-:W-:Y:S01]  /*1250*/  IMAD.U32 R10, RZ, RZ, UR9 ;  /* 0x00000009ff0a7e24 */ /* 0x000fe2000f8e00ff */
[----:B------:R-:W-:Y:S01]  /*1260*/  UMOV UR10, UR8 ;  /* 0x00000008000a7c82 */ /* 0x000fe20008000000 */
[----:B------:R-:W-:-:S02]  /*1270*/  IMAD.X R4, RZ, RZ, UR9, P2 ;  /* 0x00000009ff047e24 */ /* 0x000fc400090e06ff */
[----:B------:R-:W-:Y:S01]  /*1280*/  VIADD R7, R5, -UR7 ;  /* 0x8000000705077c36 */ /* 0x000fe20008000000 */
[----:B------:R-:W-:Y:S01]  /*1290*/  ISETP.GT.U32.AND.EX P0, PT, R10, R9, PT, P0 ;  /* 0x000000090a00720c */ /* 0x000fe20003f04100 */
[----:B------:R-:W-:Y:S01]  /*12a0*/  UMOV UR7, UR9 ;  /* 0x0000000900077c82 */ /* 0x000fe20008000000 */
[----:B0-----:R-:W-:-:S04]  /*12b0*/  LEA R6, P1, R11, UR12, 0x2 ;  /* 0x0000000c0b067c11 */ /* 0x001fc8000f8210ff */
[----:B------:R-:W-:Y:S02]  /*12c0*/  IADD3 R6, P2, PT, R6, 0x2000, RZ ;  /* 0x0000200006067810 */ /* 0x000fe40007f5e0ff */
[----:B------:R-:W-:-:S05]  /*12d0*/  LEA.HI.X R11, R11, UR13, R4, 0x2, P1 ;  /* 0x0000000d0b0b7c11 */ /* 0x000fca00088f1404 */
[----:B------:R-:W-:Y:S01]  /*12e0*/  IMAD.X R11, RZ, RZ, R11, P2 ;  /* 0x000000ffff0b7224 */ /* 0x000fe200010e060b */
[----:B------:R-:W-:Y:S06]  /*12f0*/  @P0 BRA `(.L_x_80) ;  /* 0x0000000000d40947 */ /* 0x000fec0003800000 */
[----:B------:R-:W0:Y:S01]  /*1300*/  LDC.64 R2, c[0x0][0x3b8] ;  /* 0x0000ee00ff027b82 */ /* 0x000e220000000a00 */
[----:B------:R-:W1:Y:S01]  /*1310*/  LDCU.64 UR12, c[0x0][0x380] ;  /* 0x00007000ff0c77ac */ /* 0x000e620008000a00 */
[----:B------:R-:W-:Y:S01]  /*1320*/  NOP ;  /* 0x0000000000007918 */ /* 0x000fe20000000000 */
.L_x_81:
[----:B------:R-:W-:-:S05]  /*1330*/  IADD3 R5, P0, PT, R0, UR8, RZ ;  /* 0x0000000800057c10 */ /* 0x000fca000ff1e0ff */
[----:B------:R-:W-:Y:S01]  /*1340*/  IMAD.X R10, RZ, RZ, UR9, P0 ;  /* 0x00000009ff0a7e24 */ /* 0x000fe200080e06ff */
[----:B-1----:R-:W-:-:S04]  /*1350*/  LEA R4, P0, R5, UR12, 0x2 ;  /* 0x0000000c05047c11 */ /* 0x002fc8000f8010ff */
[----:B------:R-:W-:-:S05]  /*1360*/  LEA.HI.X R5, R5, UR13, R10, 0x2, P0 ;  /* 0x0000000d05057c11 */ /* 0x000fca00080f140a */
        /* <DEDUP_REMOVED lines=15> */
[----:B------:R1:W5:Y:S01]  /*1460*/  LDG.E R21, desc[UR14][R4.64+0x3c00] ;  /* 0x003c000e04157981 */ /* 0x000362000c1e1900 */
[----:B------:R-:W-:-:S02]  /*1470*/  USHF.R.S32.HI UR11, URZ, 0x1f, UR5 ;  /* 0x0000001fff0b7899 */ /* 0x000fc40008011405 */
[----:B------:R-:W-:-:S04]  /*1480*/  UIADD3 UR6, UP0, UPT, UR5, UR10, URZ ;  /* 0x0000000a05067290 */ /* 0x000fc8000ff1e0ff */
[----:B------:R-:W-:Y:S01]  /*1490*/  UIADD3.X UR7, UPT, UPT, UR11, UR7, URZ, UP0, !UPT ;  /* 0x000000070b077290 */ /* 0x000fe200087fe4ff */
[----:B--2---:R-:W-:Y:S02]  /*14a0*/  IADD3 R22, PT, PT, R22, R23, R8 ;  /* 0x0000001716167210 */ /* 0x004fe40007ffe008 */
[----:B0-----:R-:W-:-:S04]  /*14b0*/  IADD3 R8, P1, PT, R2, -UR8, RZ ;  /* 0x8000000802087c10 */ /* 0x001fc8000ff3e0ff */
[----:B------:R-:W-:Y:S02]  /*14c0*/  ISETP.GE.U32.AND P0, PT, R8, UR5, PT ;  /* 0x0000000508007c0c */ /* 0x000fe4000bf06070 */
[----:B---3--:R-:W-:Y:S02]  /*14d0*/  IADD3 R22, PT, PT, R25, R24, R22 ;  /* 0x0000001819167210 */ /* 0x008fe40007ffe016 */
[----:B-1----:R-:W-:-:S04]  /*14e0*/  IADD3.X R4, PT, PT, R3, ~UR9, RZ, P1, !PT ;  /* 0x8000000903047c10 */ /* 0x002fc80008ffe4ff */
[----:B------:R-:W-:Y:S02]  /*14f0*/  ISETP.GE.U32.AND.EX P0, PT, R4, UR11, PT, P0 ;  /* 0x0000000b04007c0c */ /* 0x000fe4000bf06100 */
[----:B----4-:R-:W-:-:S04]  /*1500*/  IADD3 R22, PT, PT, R27, R26, R22 ;  /* 0x0000001a1b167210 */ /* 0x010fc80007ffe016 */
[----:B-----5:R-:W-:-:S04]  /*1510*/  IADD3 R18, PT, PT, R19, R18, R22 ;  /* 0x0000001213127210 */ /* 0x020fc80007ffe016 */
[----:B------:R-:W-:-:S04]  /*1520*/  IADD3 R10, PT, PT, R10, R15, R18 ;  /* 0x0000000f0a0a7210 */ /* 0x000fc80007ffe012 */
[----:B------:R-:W-:-:S04]  /*1530*/  IADD3 R10, PT, PT, R16, R17, R10 ;  /* 0x00000011100a7210 */ /* 0x000fc80007ffe00a */
[----:B------:R-:W-:-:S04]  /*1540*/  IADD3 R10, PT, PT, R13, R14, R10 ;  /* 0x0000000e0d0a7210 */ /* 0x000fc80007ffe00a */
[----:B------:R-:W-:Y:S01]  /*1550*/  IADD3 R8, PT, PT, R21, R12, R10 ;  /* 0x0000000c15087210 */ /* 0x000fe20007ffe00a */
[----:B------:R-:W-:Y:S06]  /*1560*/  @!P0 BRA `(.L_x_79) ;  /* 0x00000008000c8947 */ /* 0x000fec0003800000 */
[----:B------:R-:W-:Y:S02]  /*1570*/  UIADD3 UR8, UP0, UPT, UR5, UR8, URZ ;  /* 0x0000000805087290 */ /* 0x000fe4000ff1e0ff */
[----:B------:R-:W-:Y:S01]  /*1580*/  IMAD.U32 R5, RZ, RZ, UR5 ;  /* 0x00000005ff057e24 */ /* 0x000fe2000f8e00ff */
[----:B------:R-:W-:Y:S01]  /*1590*/  UIADD3 UR4, UPT, UPT, UR4, 0x1, URZ ;  /* 0x0000000104047890 */ /* 0x000fe2000fffe0ff */
[----:B------:R-:W-:Y:S01]  /*15a0*/  IMAD.MOV.U32 R10, RZ, RZ, R6 ;  /* 0x000000ffff0a7224 */ /* 0x000fe200078e0006 */
[----:B------:R-:W-:Y:S01]  /*15b0*/  UIADD3.X UR9, UPT, UPT, UR11, UR9, URZ, UP0, !UPT ;  /* 0x000000090b097290 */ /* 0x000fe200087fe4ff */
[----:B------:R-:W-:Y:S01]  /*15c0*/  VIADD R7, R7, -UR5 ;  /* 0x8000000507077c36 */ /* 0x000fe20008000000 */
[----:B------:R-:W-:Y:S01]  /*15d0*/  ISETP.LT.U32.AND P0, PT, R20, UR8, PT ;  /* 0x0000000814007c0c */ /* 0x000fe2000bf01070 */
[----:B------:R-:W-:Y:S01]  /*15e0*/  IMAD.WIDE R10, R5, 0x4, R10 ;  /* 0x00000004050a7825 */ /* 0x000fe200078e020a */
[----:B------:R-:W-:-:S03]  /*15f0*/  UMOV UR10, UR6 ;  /* 0x00000006000a7c82 */ /* 0x000fc60008000000 */
[----:B------:R-:W-:Y:S02]  /*1600*/  IMAD.U32 R4, RZ, RZ, UR9 ;  /* 0x00000009ff047e24 */ /* 0x000fe4000f8e00ff */
[----:B------:R-:W-:-:S03]  /*1610*/  IMAD.MOV.U32 R6, RZ, RZ, R10 ;  /* 0x000000ffff067224 */ /* 0x000fc600078e000a */
[----:B------:R-:W-:-:S13]  /*1620*/  ISETP.GT.U32.AND.EX P0, PT, R4, R9, PT, P0 ;  /* 0x000000090400720c */ /* 0x000fda0003f04100 */
[----:B------:R-:W-:Y:S05]  /*1630*/  @!P0 BRA `(.L_x_81) ;  /* 0xfffffffc003c8947 */ /* 0x000fea000383ffff */
[----:B------:R-:W-:-:S05]  /*1640*/  UMOV UR6, UR5 ;  /* 0x0000000500067c82 */ /* 0x000fca0008000000 */
.L_x_80:
[C---:B------:R-:W-:Y:S01]  /*1650*/  VIADD R5, R2.reuse, -UR8 ;  /* 0x8000000802057c36 */ /* 0x040fe20008000000 */
[----:B------:R-:W-:Y:S01]  /*1660*/  ISETP.LE.U32.AND P1, PT, R2, UR8, PT ;  /* 0x0000000802007c0c */ /* 0x000fe2000bf23070 */
[----:B------:R-:W-:Y:S01]  /*1670*/  IMAD.U32 R4, RZ, RZ, UR9 ;  /* 0x00000009ff047e24 */ /* 0x000fe2000f8e00ff */
[----:B------:R-:W-:Y:S02]  /*1680*/  BSSY.RECONVERGENT B1, `(.L_x_79) ;  /* 0x0000071000017945 */ /* 0x000fe40003800200 */
[----:B------:R-:W-:-:S04]  /*1690*/  ISETP.GE.AND P0, PT, R0, R5, PT ;  /* 0x000000050000720c */ /* 0x000fc80003f06270 */
[----:B------:R-:W-:-:S13]  /*16a0*/  ISETP.GE.U32.OR.EX P0, PT, R4, R3, P0, P1 ;  /* 0x000000030400720c */ /* 0x000fda0000706510 */
[----:B------:R-:W-:Y:S05]  /*16b0*/  @P0 BRA `(.L_x_82) ;  /* 0x0000000400b40947 */ /* 0x000fea0003800000 */
[----:B------:R-:W0:Y:S01]  /*16c0*/  LDC R4, c[0x0][0x3c0] ;  /* 0x0000f000ff047b82 */ /* 0x000e220000000800 */
[----:B------:R-:W-:Y:S01]  /*16d0*/  USHF.L.U32 UR5, UR16, 0xc, URZ ;  /* 0x0000000c10057899 */ /* 0x000fe200080006ff */
[----:B------:R-:W-:Y:S01]  /*16e0*/  LOP3.LUT R3, RZ, R0, RZ, 0x33, !PT ;  /* 0x00000000ff037212 */ /* 0x000fe200078e33ff */
[----:B------:R-:W-:Y:S02]  /*16f0*/  BSSY.RECONVERGENT B2, `(.L_x_83) ;  /* 0x000002e000027945 */ /* 0x000fe40003800200 */
[----:B------:R-:W-:-:S06]  /*1700*/  UIADD3 UR5, UPT, UPT, UR5, UR6, URZ ;  /* 0x0000000605057290 */ /* 0x000fcc000fffe0ff */
[----:B------:R-:W-:Y:S01]  /*1710*/  IADD3 R2, PT, PT, R2, -UR5, R3 ;  /* 0x8000000502027c10 */ /* 0x000fe2000fffe003 */
[----:B0-----:R-:W-:-:S04]  /*1720*/  IMAD R3, R4, UR4, RZ ;  /* 0x0000000404037c24 */ /* 0x001fc8000f8e02ff */
[----:B------:R-:W-:-:S05]  /*1730*/  IMAD R2, R3, -0x1000, R2 ;  /* 0xfffff00003027824 */ /* 0x000fca00078e0202 */
[C---:B------:R-:W-:Y:S02]  /*1740*/  ISETP.GE.U32.AND P0, PT, R2.reuse, 0xf00, PT ;  /* 0x00000f000200780c */ /* 0x040fe40003f06070 */
[----:B------:R-:W-:Y:S01]  /*1750*/  LEA.HI R20, R2, 0x1, RZ, 0x18 ;  /* 0x0000000102147811 */ /* 0x000fe200078fc0ff */
[----:B------:R-:W-:-:S03]  /*1760*/  IMAD.MOV.U32 R2, RZ, RZ, R0 ;  /* 0x000000ffff027224 */ /* 0x000fc600078e0000 */
[----:B------:R-:W-:-:S04]  /*1770*/  LOP3.LUT R21, R20, 0xf, RZ, 0xc0, !PT ;  /* 0x0000000f14157812 */ /* 0x000fc800078ec0ff */
[----:B------:R-:W-:-:S03]  /*1780*/  ISETP.NE.AND P1, PT, R21, RZ, PT ;  /* 0x000000ff1500720c */ /* 0x000fc60003f25270 */
[----:B------:R-:W-:Y:S10]  /*1790*/  @!P0 BRA `(.L_x_84) ;  /* 0x00000000008c8947 */ /* 0x000ff40003800000 */
[----:B------:R-:W-:-:S04]  /*17a0*/  LEA.HI R2, R7, 0x1, RZ, 0x18 ;  /* 0x0000000107027811 */ /* 0x000fc800078fc0ff */
[----:B------:R-:W-:Y:S01]  /*17b0*/  LOP3.LUT R3, R2, 0x1fffff0, RZ, 0xc0, !PT ;  /* 0x01fffff002037812 */ /* 0x000fe200078ec0ff */
[----:B------:R-:W-:-:S04]  /*17c0*/  IMAD.MOV.U32 R2, RZ, RZ, R0 ;  /* 0x000000ffff027224 */ /* 0x000fc800078e0000 */
[----:B------:R-:W-:-:S07]  /*17d0*/  IMAD.MOV R3, RZ, RZ, -R3 ;  /* 0x000000ffff037224 */ /* 0x000fce00078e0a03 */
.L_x_85:
[----:B------:R-:W-:-:S05]  /*17e0*/  IMAD.MOV.U32 R10, RZ, RZ, R6 ;  /* 0x000000ffff0a7224 */ /* 0x000fca00078e0006 */
        /* <DEDUP_REMOVED lines=16> */
[----:B------:R-:W-:-:S02]  /*18f0*/  VIADD R3, R3, 0x10 ;  /* 0x0000001003037836 */ /* 0x000fc40000000000 */
[----:B------:R-:W-:-:S03]  /*1900*/  VIADD R2, R2, 0x1000 ;  /* 0x0000100002027836 */ /* 0x000fc60000000000 */
[----:B------:R-:W-:Y:S02]  /*1910*/  ISETP.NE.AND P0, PT, R3, RZ, PT ;  /* 0x000000ff0300720c */ /* 0x000fe40003f05270 */
[----:B--2---:R-:W-:-:S04]  /*1920*/  IADD3 R14, PT, PT, R14, R15, R8 ;  /* 0x0000000f0e0e7210 */ /* 0x004fc80007ffe008 */
[----:B---3--:R-:W-:-:S04]  /*1930*/  IADD3 R14, PT, PT, R16, R17, R14 ;  /* 0x00000011100e7210 */ /* 0x008fc80007ffe00e */
[----:B----4-:R-:W-:-:S04]  /*1940*/  IADD3 R14, PT, PT, R18, R19, R14 ;  /* 0x00000013120e7210 */ /* 0x010fc80007ffe00e */
[----:B-----5:R-:W-:-:S04]  /*1950*/  IADD3 R14, PT, PT, R22, R23, R14 ;  /* 0x00000017160e7210 */ /* 0x020fc80007ffe00e */
[----:B------:R-:W-:-:S04]  /*1960*/  IADD3 R14, PT, PT, R24, R25, R14 ;  /* 0x00000019180e7210 */ /* 0x000fc80007ffe00e */
[----:B------:R-:W-:Y:S02]  /*1970*/  IADD3 R13, PT, PT, R6, R13, R14 ;  /* 0x0000000d060d7210 */ /* 0x000fe40007ffe00e */
[----:B------:R-:W-:-:S05]  /*1980*/  IADD3 R6, P2, PT, R10, 0x4000, RZ ;  /* 0x000040000a067810 */ /* 0x000fca0007f5e0ff */
[----:B0-----:R-:W-:Y:S01]  /*1990*/  IMAD.X R11, RZ, RZ, R11, P2 ;  /* 0x000000ffff0b7224 */ /* 0x001fe200010e060b */
[----:B------:R-:W-:-:S04]  /*19a0*/  IADD3 R9, PT, PT, R12, R9, R13 ;  /* 0x000000090c097210 */ /* 0x000fc80007ffe00d */
[----:B------:R-:W-:Y:S01]  /*19b0*/  IADD3 R8, PT, PT, R5, R4, R9 ;  /* 0x0000000405087210 */ /* 0x000fe20007ffe009 */
[----:B------:R-:W-:Y:S06]  /*19c0*/  @P0 BRA `(.L_x_85) ;  /* 0xfffffffc00840947 */ /* 0x000fec000383ffff */
.L_x_84:
[----:B------:R-:W-:Y:S05]  /*19d0*/  BSYNC.RECONVERGENT B2 ;  /* 0x0000000000027941 */ /* 0x000fea0003800200 */
.L_x_83:
[----:B------:R-:W-:Y:S05]  /*19e0*/  @!P1 BRA `(.L_x_82) ;  /* 0x0000000000e89947 */ /* 0x000fea0003800000 */
[----:B------:R-:W-:Y:S01]  /*19f0*/  ISETP.GE.U32.AND P0, PT, R21, 0x8, PT ;  /* 0x000000081500780c */ /* 0x000fe20003f06070 */
[----:B------:R-:W-:Y:S01]  /*1a00*/  BSSY.RECONVERGENT B2, `(.L_x_86) ;  /* 0x0000015000027945 */ /* 0x000fe20003800200 */
[----:B------:R-:W-:-:S04]  /*1a10*/  LOP3.LUT R15, R20, 0x7, RZ, 0xc0, !PT ;  /* 0x00000007140f7812 */ /* 0x000fc800078ec0ff */
[----:B------:R-:W-:-:S07]  /*1a20*/  ISETP.NE.AND P1, PT, R15, RZ, PT ;  /* 0x000000ff0f00720c */ /* 0x000fce0003f25270 */
[----:B------:R-:W-:Y:S06]  /*1a30*/  @!P0 BRA `(.L_x_87) ;  /* 0x0000000000448947 */ /* 0x000fec0003800000 */
[----:B------:R-:W-:-:S05]  /*1a40*/  IADD3 R3, P0, PT, R2, UR8, RZ ;  /* 0x0000000802037c10 */ /* 0x000fca000ff1e0ff */
[----:B------:R-:W-:Y:S01]  /*1a50*/  IMAD.X R6, RZ, RZ, UR9, P0 ;  /* 0x00000009ff067e24 */ /* 0x000fe200080e06ff */
[----:B------:R-:W-:-:S04]  /*1a60*/  LEA R4, P0, R3, UR12, 0x2 ;  /* 0x0000000c03047c11 */ /* 0x000fc8000f8010ff */
        /* <DEDUP_REMOVED lines=8> */
[----:B------:R-:W5:Y:S01]  /*1af0*/  LDG.E R13, desc[UR14][R4.64+0x1c00] ;  /* 0x001c000e040d7981 */ /* 0x000f62000c1e1900 */
[----:B------:R-:W-:Y:S01]  /*1b00*/  VIADD R2, R2, 0x800 ;  /* 0x0000080002027836 */ /* 0x000fe20000000000 */
[----:B--2---:R-:W-:-:S04]  /*1b10*/  IADD3 R3, PT, PT, R6, R3, R8 ;  /* 0x0000000306037210 */ /* 0x004fc80007ffe008 */
[----:B---3--:R-:W-:-:S04]  /*1b20*/  IADD3 R3, PT, PT, R9, R10, R3 ;  /* 0x0000000a09037210 */ /* 0x008fc80007ffe003 */
[----:B----4-:R-:W-:-:S04]  /*1b30*/  IADD3 R3, PT, PT, R11, R12, R3 ;  /* 0x0000000c0b037210 */ /* 0x010fc80007ffe003 */
[----:B-----5:R-:W-:-:S07]  /*1b40*/  IADD3 R8, PT, PT, R13, R14, R3 ;  /* 0x0000000e0d087210 */ /* 0x020fce0007ffe003 */
.L_x_87:
[----:B------:R-:W-:Y:S05]  /*1b50*/  BSYNC.RECONVERGENT B2 ;  /* 0x0000000000027941 */ /* 0x000fea0003800200 */
.L_x_86:
[----:B------:R-:W-:Y:S05]  /*1b60*/  @!P1 BRA `(.L_x_82) ;  /* 0x0000000000889947 */ /* 0x000fea0003800000 */
[----:B------:R-:W-:Y:S01]  /*1b70*/  ISETP.GE.U32.AND P0, PT, R15, 0x4, PT ;  /* 0x000000040f00780c */ /* 0x000fe20003f06070 */
[----:B------:R-:W-:Y:S01]  /*1b80*/  BSSY.RECONVERGENT B2, `(.L_x_88) ;  /* 0x000000e000027945 */ /* 0x000fe20003800200 */
[----:B------:R-:W-:-:S11]  /*1b90*/  LOP3.LUT P1, RZ, R20, 0x3, RZ, 0xc0, !PT ;  /* 0x0000000314ff7812 */ /* 0x000fd6000782c0ff */
[----:B------:R-:W-:Y:S05]  /*1ba0*/  @!P0 BRA `(.L_x_89) ;  /* 0x00000000002c8947 */ /* 0x000fea0003800000 */
[----:B------:R-:W-:-:S05]  /*1bb0*/  IADD3 R3, P0, PT, R2, UR8, RZ ;  /* 0x0000000802037c10 */ /* 0x000fca000ff1e0ff */
[----:B------:R-:W-:Y:S01]  /*1bc0*/  IMAD.X R6, RZ, RZ, UR9, P0 ;  /* 0x00000009ff067e24 */ /* 0x000fe200080e06ff */
[----:B------:R-:W-:-:S04]  /*1bd0*/  LEA R4, P0, R3, UR12, 0x2 ;  /* 0x0000000c03047c11 */ /* 0x000fc8000f8010ff */
[----:B------:R-:W-:-:S05]  /*1be0*/  LEA.HI.X R5, R3, UR13, R6, 0x2, P0 ;  /* 0x0000000d03057c11 */ /* 0x000fca00080f1406 */
[----:B------:R-:W2:Y:S04]  /*1bf0*/  LDG.E R3, desc[UR14][R4.64] ;  /* 0x0000000e04037981 */ /* 0x000ea8000c1e1900 */
[----:B------:R-:W2:Y:S04]  /*1c00*/  LDG.E R6, desc[UR14][R4.64+0x400] ;  /* 0x0004000e04067981 */ /* 0x000ea8000c1e1900 */
[----:B------:R-:W3:Y:S04]  /*1c10*/  LDG.E R10, desc[UR14][R4.64+0x800] ;  /* 0x0008000e040a7981 */ /* 0x000ee8000c1e1900 */
[----:B------:R-:W3:Y:S01]  /*1c20*/  LDG.E R9, desc[UR14][R4.64+0xc00] ;  /* 0x000c000e04097981 */ /* 0x000ee2000c1e1900 */
[----:B------:R-:W-:Y:S01]  /*1c30*/  VIADD R2, R2, 0x400 ;  /* 0x0000040002027836 */ /* 0x000fe20000000000 */
[----:B--2---:R-:W-:-:S04]  /*1c40*/  IADD3 R3, PT, PT, R6, R3, R8 ;  /* 0x0000000306037210 */ /* 0x004fc80007ffe008 */
[----:B---3--:R-:W-:-:S07]  /*1c50*/  IADD3 R8, PT, PT, R9, R10, R3 ;  /* 0x0000000a09087210 */ /* 0x008fce0007ffe003 */
.L_x_89:
[----:B------:R-:W-:Y:S05]  /*1c60*/  BSYNC.RECONVERGENT B2 ;  /* 0x0000000000027941 */ /* 0x000fea0003800200 */
.L_x_88:
[----:B------:R-:W-:Y:S05]  /*1c70*/  @!P1 BRA `(.L_x_82) ;  /* 0x0000000000449947 */ /* 0x000fea0003800000 */
[----:B------:R-:W-:Y:S02]  /*1c80*/  LOP3.LUT R7, R7, 0xffff, RZ, 0xc0, !PT ;  /* 0x0000ffff07077812 */ /* 0x000fe400078ec0ff */
[----:B------:R-:W-:Y:S02]  /*1c90*/  IADD3 R6, P0, PT, R2, UR10, RZ ;  /* 0x0000000a02067c10 */ /* 0x000fe4000ff1e0ff */
[----:B------:R-:W-:Y:S02]  /*1ca0*/  LEA.HI R2, R7, 0x1, RZ, 0x18 ;  /* 0x0000000107027811 */ /* 0x000fe400078fc0ff */
[----:B------:R-:W-:Y:S01]  /*1cb0*/  LEA R5, P1, R6, UR12, 0x2 ;  /* 0x0000000c06057c11 */ /* 0x000fe2000f8210ff */
[----:B------:R-:W-:Y:S01]  /*1cc0*/  IMAD.X R3, RZ, RZ, UR7, P0 ;  /* 0x00000007ff037e24 */ /* 0x000fe200080e06ff */
[----:B------:R-:W-:-:S04]  /*1cd0*/  LOP3.LUT R2, R2, 0x3, RZ, 0xc0, !PT ;  /* 0x0000000302027812 */ /* 0x000fc800078ec0ff */
[----:B------:R-:W-:Y:S01]  /*1ce0*/  LEA.HI.X R6, R6, UR13, R3, 0x2, P1 ;  /* 0x0000000d06067c11 */ /* 0x000fe200088f1403 */
[----:B------:R-:W-:-:S07]  /*1cf0*/  IMAD.MOV R4, RZ, RZ, -R2 ;  /* 0x000000ffff047224 */ /* 0x000fce00078e0a02 */
.L_x_90:
[----:B------:R-:W-:Y:S02]  /*1d00*/  IMAD.MOV.U32 R3, RZ, RZ, R6 ;  /* 0x000000ffff037224 */ /* 0x000fe400078e0006 */
[----:B------:R-:W-:-:S05]  /*1d10*/  IMAD.MOV.U32 R2, RZ, RZ, R5 ;  /* 0x000000ffff027224 */ /* 0x000fca00078e0005 */
[----:B------:R-:W2:Y:S01]  /*1d20*/  LDG.E R3, desc[UR14][R2.64] ;  /* 0x0000000e02037981 */ /* 0x000ea2000c1e1900 */
[----:B------:R-:W-:Y:S01]  /*1d30*/  VIADD R4, R4, 0x1 ;  /* 0x0000000104047836 */ /* 0x000fe20000000000 */
[----:B------:R-:W-:-:S04]  /*1d40*/  IADD3 R5, P1, PT, R5, 0x400, RZ ;  /* 0x0000040005057810 */ /* 0x000fc80007f3e0ff */
[----:B------:R-:W-:Y:S01]  /*1d50*/  ISETP.NE.AND P0, PT, R4, RZ, PT ;  /* 0x000000ff0400720c */ /* 0x000fe20003f05270 */
[----:B------:R-:W-:Y:S02]  /*1d60*/  IMAD.X R6, RZ, RZ, R6, P1 ;  /* 0x000000ffff067224 */ /* 0x000fe400008e0606 */
[----:B--2---:R-:W-:-:S10]  /*1d70*/  IMAD.IADD R8, R3, 0x1, R8 ;  /* 0x0000000103087824 */ /* 0x004fd400078e0208 */
[----:B------:R-:W-:Y:S05]  /*1d80*/  @P0 BRA `(.L_x_90) ;  /* 0xfffffffc00dc0947 */ /* 0x000fea000383ffff */
.L_x_82:
[----:B------:R-:W-:Y:S05]  /*1d90*/  BSYNC.RECONVERGENT B1 ;  /* 0x0000000000017941 */ /* 0x000fea0003800200 */
.L_x_79:
        /* <DEDUP_REMOVED lines=37> */
[----:B0-----:R-:W0:Y:S01]  /*1ff0*/  LDS.64 R2, [UR4+0x20] ;  /* 0x00002004ff027984 */ /* 0x001e220008000a00 */
[----:B-1----:R-:W-:-:S04]  /*2000*/  IADD3 R0, PT, PT, R4, R0, R9 ;  /* 0x0000000004007210 */ /* 0x002fc80007ffe009 */
[----:B------:R-:W-:-:S04]  /*2010*/  IADD3 R0, PT, PT, R6, R0, R5 ;  /* 0x0000000006007210 */ /* 0x000fc80007ffe005 */
[----:B0-----:R-:W-:-:S05]  /*2020*/  IADD3 R0, PT, PT, R2, R0, R7 ;  /* 0x0000000002007210 */ /* 0x001fca0007ffe007 */
[----:B------:R-:W-:-:S07]  /*2030*/  IMAD.IADD R9, R0, 0x1, R3 ;  /* 0x0000000100097824 */ /* 0x000fce00078e0203 */
.L_x_78:
[----:B------:R-:W-:Y:S05]  /*2040*/  BSYNC.RECONVERGENT B0 ;  /* 0x0000000000007941 */ /* 0x000fea0003800200 */
.L_x_63:
[----:B------:R-:W-:Y:S05]  /*2050*/  @P0 EXIT ;  /* 0x000000000000094d */ /* 0x000fea0003800000 */
[----:B------:R-:W3:Y:S02]  /*2060*/  LDCU.64 UR4, c[0x0][0x388] ;  /* 0x00007100ff0477ac */ /* 0x000ee40008000a00 */
[----:B---3--:R-:W-:-:S06]  /*2070*/  UIMAD.WIDE.U32 UR4, UR16, 0x4, UR4 ;  /* 0x00000004100478a5 */ /* 0x008fcc000f8e0004 */
[----:B0-----:R-:W-:Y:S02]  /*2080*/  IMAD.U32 R2, RZ, RZ, UR4 ;  /* 0x00000004ff027e24 */ /* 0x001fe4000f8e00ff */
[----:B------:R-:W-:-:S05]  /*2090*/  IMAD.U32 R3, RZ, RZ, UR5 ;  /* 0x00000005ff037e24 */ /* 0x000fca000f8e00ff */
[----:B------:R-:W-:Y:S01]  /*20a0*/  STG.E desc[UR14][R2.64], R9 ;  /* 0x0000000902007986 */ /* 0x000fe2000c10190e */
[----:B------:R-:W-:Y:S05]  /*20b0*/  EXIT ;  /* 0x000000000000794d */ /* 0x000fea0003800000 */
.L_x_91:
        /* <DEDUP_REMOVED lines=12> */
.L_x_246:


//--------------------- .text._ZN3cub18CUB_300001_SM_10006detail6reduce28DeviceReduceSingleTileKernelINS2_10policy_hubIiyN4cuda3std3__44plusIiEEE10Policy1000EN6thrust24THRUST_300001_SM_1000_NS6detail15normal_iteratorINSD_10device_ptrIiEEEEPiyS9_iiNS7_10__identityEEEvT0_T1_T2_T3_T4_T6_ --------------------------
	.section	.text._ZN3cub18CUB_300001_SM_10006detail6reduce28DeviceReduceSingleTileKernelINS2_10policy_hubIiyN4cuda3std3__44plusIiEEE10Policy1000EN6thrust24THRUST_300001_SM_1000_NS6detail15normal_iteratorINSD_10device_ptrIiEEEEPiyS9_iiNS7_10__identityEEEvT0_T1_T2_T3_T4_T6_,"ax",@progbits
	.align	128
        .global         _ZN3cub18CUB_300001_SM_10006detail6reduce28DeviceReduceSingleTileKernelINS2_10policy_hubIiyN4cuda3std3__44plusIiEEE10Policy1000EN6thrust24THRUST_300001_SM_1000_NS6detail15normal_iteratorINSD_10device_ptrIiEEEEPiyS9_iiNS7_10__identityEEEvT0_T1_T2_T3_T4_T6_
        .type           _ZN3cub18CUB_300001_SM_10006detail6reduce28DeviceReduceSingleTileKernelINS2_10policy_hubIiyN4cuda3std3__44plusIiEEE10Policy1000EN6thrust24THRUST_300001_SM_1000_NS6detail15normal_iteratorINSD_10device_ptrIiEEEEPiyS9_iiNS7_10__identityEEEvT0_T1_T2_T3_T4_T6_,@function
        .size           _ZN3cub18CUB_300001_SM_10006detail6reduce28DeviceReduceSingleTileKernelINS2_10policy_hubIiyN4cuda3std3__44plusIiEEE10Policy1000EN6thrust24THRUST_300001_SM_1000_NS6detail15normal_iteratorINSD_10device_ptrIiEEEEPiyS9_iiNS7_10__identityEEEvT0_T1_T2_T3_T4_T6_,(.L_x_247 - _ZN3cub18CUB_300001_SM_10006detail6reduce28DeviceReduceSingleTileKernelINS2_10policy_hubIiyN4cuda3std3__44plusIiEEE10Policy1000EN6thrust24THRUST_300001_SM_1000_NS6detail15normal_iteratorINSD_10device_ptrIiEEEEPiyS9_iiNS7_10__identityEEEvT0_T1_T2_T3_T4_T6_)
        .other          _ZN3cub18CUB_300001_SM_10006detail6reduce28DeviceReduceSingleTileKernelINS2_10policy_hubIiyN4cuda3std3__44plusIiEEE10Policy1000EN6thrust24THRUST_300001_SM_1000_NS6detail15normal_iteratorINSD_10device_ptrIiEEEEPiyS9_iiNS7_10__identityEEEvT0_T1_T2_T3_T4_T6_,@"STO_CUDA_ENTRY STV_DEFAULT"
_ZN3cub18CUB_300001_SM_10006detail6reduce28DeviceReduceSingleTileKernelINS2_10policy_hubIiyN4cuda3std3__44plusIiEEE10Policy1000EN6thrust24THRUST_300001_SM_1000_NS6detail15normal_iteratorINSD_10device_ptrIiEEEEPiyS9_iiNS7_10__identityEEEvT0_T1_T2_T3_T4_T6_:
.text._ZN3cub18CUB_300001_SM_10006detail6reduce28DeviceReduceSingleTileKernelINS2_10policy_hubIiyN4cuda3std3__44plusIiEEE10Policy1000EN6thrust24THRUST_300001_SM_1000_NS6detail15normal_iteratorINSD_10device_ptrIiEEEEPiyS9_iiNS7_10__identityEEEvT0_T1_T2_T3_T4_T6_:
[----:B------:R-:W-:Y:S01]  /*0000*/  LDC R1, c[0x0][0x37c] ;  /* 0x0000df00ff017b82 */ /* 0x000fe20000000800 */
[----:B------:R-:W0:Y:S01]  /*0010*/  LDCU.64 UR4, c[0x0][0x390] ;  /* 0x00007200ff0477ac */ /* 0x000e220008000a00 */
[----:B------:R-:W1:Y:S01]  /*0020*/  LDCU.64 UR6, c[0x0][0x358] ;  /* 0x00006b00ff0677ac */ /* 0x000e620008000a00 */
[----:B0-----:R-:W-:Y:S02]  /*0030*/  IMAD.U32 R4, RZ, RZ, UR4 ;  /* 0x00000004ff047e24 */ /* 0x001fe4000f8e00ff */
[----:B------:R-:W-:-:S03]  /*0040*/  IMAD.U32 R0, RZ, RZ, UR5 ;  /* 0x00000005ff007e24 */ /* 0x000fc6000f8e00ff */
[----:B------:R-:W-:-:S04]  /*0050*/  ISETP.NE.U32.AND P0, PT, R4, RZ, PT ;  /* 0x000000ff0400720c */ /* 0x000fc80003f05070 */
[----:B------:R-:W-:-:S13]  /*0060*/  ISETP.NE.AND.EX P0, PT, R0, RZ, PT, P0 ;  /* 0x000000ff0000720c */ /* 0x000fda0003f05300 */
        /* <DEDUP_REMOVED lines=8> */
.L_x_92:
[----:B------:R-:W-:Y:S01]  /*00f0*/  ISETP.GT.U32.AND P0, PT, R4, 0xfff, PT ;  /* 0x00000fff0400780c */ /* 0x000fe20003f04070 */
[----:B------:R-:W-:Y:S03]  /*0100*/  BSSY.RECONVERGENT B0, `(.L_x_93) ;  /* 0x00001d1000007945 */ /* 0x000fe60003800200 */
[----:B------:R-:W-:-:S13]  /*0110*/  ISETP.GT.U32.AND.EX P0, PT, R0, RZ, PT, P0 ;  /* 0x000000ff0000720c */ /* 0x000fda0003f04100 */
[----:B------:R-:W-:Y:S05]  /*0120*/  @P0 BRA `(.L_x_94) ;  /* 0x0000000c00940947 */ /* 0x000fea0003800000 */
[----:B------:R-:W0:Y:S01]  /*0130*/  S2R R5, SR_TID.X ;  /* 0x0000000000057919 */ /* 0x000e220000002100 */
[----:B------:R-:W-:Y:S01]  /*0140*/  BSSY.RECONVERGENT B1, `(.L_x_95) ;  /* 0x0000009000017945 */ /* 0x000fe20003800200 */
[----:B------:R-:W-:Y:S01]  /*0150*/  IMAD.MOV.U32 R6, RZ, RZ, RZ ;  /* 0x000000ffff067224 */ /* 0x000fe200078e00ff */
[----:B0-----:R-:W-:Y:S01]  /*0160*/  ISETP.GE.U32.AND P0, PT, R5, R4, PT ;  /* 0x000000040500720c */ /* 0x001fe20003f06070 */
[----:B------:R-:W-:-:S12]  /*0170*/  IMAD.MOV.U32 R7, RZ, RZ, R5 ;  /* 0x000000ffff077224 */ /* 0x000fd800078e0005 */
[----:B------:R-:W-:Y:S05]  /*0180*/  @P0 BRA `(.L_x_96) ;  /* 0x0000000000100947 */ /* 0x000fea0003800000 */
[----:B------:R-:W0:Y:S02]  /*0190*/  LDC.64 R2, c[0x0][0x380] ;  /* 0x0000e000ff027b82 */ /* 0x000e240000000a00 */
[----:B0-----:R-:W-:-:S05]  /*01a0*/  IMAD.WIDE.U32 R2, R5, 0x4, R2 ;  /* 0x0000000405027825 */ /* 0x001fca00078e0002 */
[----:B------:R0:W5:Y:S01]  /*01b0*/  LDG.E R6, desc[UR6][R2.64] ;  /* 0x0000000602067981 */ /* 0x000162000c1e1900 */
[----:B------:R-:W-:-:S07]  /*01c0*/  VIADD R7, R5, 0x100 ;  /* 0x0000010005077836 */ /* 0x000fce0000000000 */
.L_x_96:
[----:B------:R-:W-:Y:S05]  /*01d0*/  BSYNC.RECONVERGENT B1 ;  /* 0x0000000000017941 */ /* 0x000fea0003800200 */
.L_x_95:
[----:B------:R-:W-:Y:S01]  /*01e0*/  ISETP.GE.U32.AND P0, PT, R7, R4, PT ;  /* 0x000000040700720c */ /* 0x000fe20003f06070 */
[----:B------:R-:W-:-:S12]  /*01f0*/  BSSY.RECONVERGENT B1, `(.L_x_97) ;  /* 0x0000060000017945 */ /* 0x000fd80003800200 */
[----:B------:R-:W-:Y:S05]  /*0200*/  @P0 BRA `(.L_x_98) ;  /* 0x0000000400780947 */ /* 0x000fea0003800000 */
[----:B0-----:R-:W-:Y:S01]  /*0210*/  LOP3.LUT R3, RZ, R7, RZ, 0x33, !PT ;  /* 0x00000007ff037212 */ /* 0x001fe200078e33ff */
[----:B------:R-:W-:Y:S04]  /*0220*/  BSSY.RECONVERGENT B2, `(.L_x_99) ;  /* 0x000002c000027945 */ /* 0x000fe80003800200 */
[----:B------:R-:W-:-:S05]  /*0230*/  IMAD.IADD R3, R3, 0x1, R4 ;  /* 0x0000000103037824 */ /* 0x000fca00078e0204 */
[C---:B------:R-:W-:Y:S02]  /*0240*/  ISETP.GE.U32.AND P0, PT, R3.reuse, 0xf00, PT ;  /* 0x00000f000300780c */ /* 0x040fe40003f06070 */
[----:B------:R-:W-:-:S04]  /*0250*/  LEA.HI R8, R3, 0x1, RZ, 0x18 ;  /* 0x0000000103087811 */ /* 0x000fc800078fc0ff */
[----:B------:R-:W-:-:S04]  /*0260*/  LOP3.LUT R22, R8, 0xf, RZ, 0xc0, !PT ;  /* 0x0000000f08167812 */ /* 0x000fc800078ec0ff */
[----:B------:R-:W-:-:S03]  /*0270*/  ISETP.NE.AND P1, PT, R22, RZ, PT ;  /* 0x000000ff1600720c */ /* 0x000fc60003f25270 */
[----:B------:R-:W-:Y:S10]  /*0280*/  @!P0 BRA `(.L_x_100) ;  /* 0x0000000000948947 */ /* 0x000ff40003800000 */
[----:B------:R-:W0:Y:S01]  /*0290*/  LDC.64 R2, c[0x0][0x380] ;  /* 0x0000e000ff027b82 */ /* 0x000e220000000a00 */
[----:B------:R-:W-:-:S05]  /*02a0*/  LOP3.LUT R9, R8, 0x1fffff0, RZ, 0xc0, !PT ;  /* 0x01fffff008097812 */ /* 0x000fca00078ec0ff */
[----:B------:R-:W-:Y:S02]  /*02b0*/  IMAD.MOV R9, RZ, RZ, -R9 ;  /* 0x000000ffff097224 */ /* 0x000fe400078e0a09 */
[----:B0-----:R-:W-:-:S03]  /*02c0*/  IMAD.WIDE.U32 R2, R7, 0x4, R2 ;  /* 0x0000000407027825 */ /* 0x001fc600078e0002 */
[----:B------:R-:W-:-:S05]  /*02d0*/  IADD3 R15, P0, PT, R2, 0x2000, RZ ;  /* 0x00002000020f7810 */ /* 0x000fca0007f1e0ff */
[----:B------:R-:W-:-:S08]  /*02e0*/  IMAD.X R3, RZ, RZ, R3, P0 ;  /* 0x000000ffff037224 */ /* 0x000fd000000e0603 */
.L_x_101:
        /* <DEDUP_REMOVED lines=31> */
.L_x_100:
[----:B------:R-:W-:Y:S05]  /*04e0*/  BSYNC.RECONVERGENT B2 ;  /* 0x0000000000027941 */ /* 0x000fea0003800200 */
.L_x_99:
[----:B------:R-:W-:Y:S05]  /*04f0*/  @!P1 BRA `(.L_x_98) ;  /* 0x0000000000bc9947 */ /* 0x000fea0003800000 */
[----:B------:R-:W-:Y:S01]  /*0500*/  ISETP.GE.U32.AND P0, PT, R22, 0x8, PT ;  /* 0x000000081600780c */ /* 0x000fe20003f06070 */
[----:B------:R-:W-:Y:S01]  /*0510*/  BSSY.RECONVERGENT B2, `(.L_x_102) ;  /* 0x0000013000027945 */ /* 0x000fe20003800200 */
[----:B------:R-:W-:-:S04]  /*0520*/  LOP3.LUT R17, R8, 0x7, RZ, 0xc0, !PT ;  /* 0x0000000708117812 */ /* 0x000fc800078ec0ff */
[----:B------:R-:W-:-:S07]  /*0530*/  ISETP.NE.AND P1, PT, R17, RZ, PT ;  /* 0x000000ff1100720c */ /* 0x000fce0003f25270 */
[----:B------:R-:W-:Y:S06]  /*0540*/  @!P0 BRA `(.L_x_103) ;  /* 0x00000000003c8947 */ /* 0x000fec0003800000 */
[----:B------:R-:W0:Y:S02]  /*0550*/  LDC.64 R2, c[0x0][0x380] ;  /* 0x0000e000ff027b82 */ /* 0x000e240000000a00 */
[----:B0-----:R-:W-:-:S05]  /*0560*/  IMAD.WIDE R2, R7, 0x4, R2 ;  /* 0x0000000407027825 */ /* 0x001fca00078e0202 */
        /* <DEDUP_REMOVED lines=13> */
.L_x_103:
[----:B------:R-:W-:Y:S05]  /*0640*/  BSYNC.RECONVERGENT B2 ;  /* 0x0000000000027941 */ /* 0x000fea0003800200 */
.L_x_102:
        /* <DEDUP_REMOVED lines=11> */
[----:B------:R-:W3:Y:S01]  /*0700*/  LDG.E R12, desc[UR6][R2.64+0xc00] ;  /* 0x000c0006020c7981 */ /* 0x000ee2000c1e1900 */
[----:B------:R-:W-:Y:S01]  /*0710*/  VIADD R7, R7, 0x400 ;  /* 0x0000040007077836 */ /* 0x000fe20000000000 */
[----:B--2--5:R-:W-:-:S04]  /*0720*/  IADD3 R6, PT, PT, R8, R9, R6 ;  /* 0x0000000908067210 */ /* 0x024fc80007ffe006 */
[----:B---3--:R-:W-:-:S07]  /*0730*/  IADD3 R6, PT, PT, R12, R11, R6 ;  /* 0x0000000b0c067210 */ /* 0x008fce0007ffe006 */
.L_x_105:
[----:B------:R-:W-:Y:S05]  /*0740*/  BSYNC.RECONVERGENT B2 ;  /* 0x0000000000027941 */ /* 0x000fea0003800200 */
.L_x_104:
[----:B------:R-:W-:Y:S05]  /*0750*/  @!P1 BRA `(.L_x_98) ;  /* 0x0000000000249947 */ /* 0x000fea0003800000 */
[----:B------:R-:W0:Y:S01]  /*0760*/  LDC.64 R8, c[0x0][0x380] ;  /* 0x0000e000ff087b82 */ /* 0x000e220000000a00 */
[----:B------:R-:W-:-:S07]  /*0770*/  IMAD.MOV R10, RZ, RZ, -R10 ;  /* 0x000000ffff0a7224 */ /* 0x000fce00078e0a0a */
.L_x_106:
[----:B0-----:R-:W-:-:S06]  /*0780*/  IMAD.WIDE R2, R7, 0x4, R8 ;  /* 0x0000000407027825 */ /* 0x001fcc00078e0208 */
[----:B------:R-:W2:Y:S01]  /*0790*/  LDG.E R3, desc[UR6][R2.64] ;  /* 0x0000000602037981 */ /* 0x000ea2000c1e1900 */
[----:B------:R-:W-:Y:S02]  /*07a0*/  VIADD R10, R10, 0x1 ;  /* 0x000000010a0a7836 */ /* 0x000fe40000000000 */
[----:B------:R-:W-:-:S03]  /*07b0*/  VIADD R7, R7, 0x100 ;  /* 0x0000010007077836 */ /* 0x000fc60000000000 */
[----:B------:R-:W-:Y:S01]  /*07c0*/  ISETP.NE.AND P0, PT, R10, RZ, PT ;  /* 0x000000ff0a00720c */ /* 0x000fe20003f05270 */
[----:B--2--5:R-:W-:-:S12]  /*07d0*/  IMAD.IADD R6, R3, 0x1, R6 ;  /* 0x0000000103067824 */ /* 0x024fd800078e0206 */
[----:B------:R-:W-:Y:S05]  /*07e0*/  @P0 BRA `(.L_x_106) ;  /* 0xfffffffc00e40947 */ /* 0x000fea000383ffff */
.L_x_98:
[----:B------:R-:W-:Y:S05]  /*07f0*/  BSYNC.RECONVERGENT B1 ;  /* 0x0000000000017941 */ /* 0x000fea0003800200 */
.L_x_97:
[----:B------:R-:W-:-:S04]  /*0800*/  ISETP.GE.U32.AND P0, PT, R4, 0x100, PT ;  /* 0x000001000400780c */ /* 0x000fc80003f06070 */
[----:B------:R-:W-:-:S13]  /*0810*/  ISETP.GE.U32.AND.EX P0, PT, R0, RZ, PT, P0 ;  /* 0x000000ff0000720c */ /* 0x000fda0003f06100 */
[----:B------:R-:W-:Y:S05]  /*0820*/  @!P0 BRA `(.L_x_107) ;  /* 0x0000000000ac8947 */ /* 0x000fea0003800000 */
[----:B------:R-:W1:Y:S01]  /*0830*/  S2R R8, SR_LANEID ;  /* 0x0000000000087919 */ /* 0x000e620000000000 */
[----:B------:R-:W-:Y:S01]  /*0840*/  ISETP.NE.AND P5, PT, R5, RZ, PT ;  /* 0x000000ff0500720c */ /* 0x000fe20003fa5270 */
[----:B-----5:R-:W0:Y:S01]  /*0850*/  SHFL.DOWN PT, R0, R6, 0x1, 0x1f ;  /* 0x08201f0006007f89 */ /* 0x020e2200000e0000 */
[C---:B-1----:R-:W-:Y:S02]  /*0860*/  ISETP.GT.AND P0, PT, R8.reuse, 0x1e, PT ;  /* 0x0000001e0800780c */ /* 0x042fe40003f04270 */
[----:B------:R-:W-:Y:S02]  /*0870*/  ISETP.NE.AND P1, PT, R8, RZ, PT ;  /* 0x000000ff0800720c */ /* 0x000fe40003f25270 */
[----:B0-----:R-:W-:Y:S02]  /*0880*/  SEL R3, R0, RZ, !P0 ;  /* 0x000000ff00037207 */ /* 0x001fe40004000000 */
        /* <DEDUP_REMOVED lines=21> */
[----:B0-----:R-:W-:-:S05]  /*09e0*/  SEL R3, R3, RZ, !P0 ;  /* 0x000000ff03037207 */ /* 0x001fca0004000000 */
[----:B------:R-:W-:-:S05]  /*09f0*/  IMAD.IADD R7, R2, 0x1, R3 ;  /* 0x0000000102077824 */ /* 0x000fca00078e0203 */
[----:B------:R1:W-:Y:S01]  /*0a00*/  @!P1 STS [R0+0x8], R7 ;  /* 0x0000080700009388 */ /* 0x0003e20000000800 */
[----:B------:R-:W-:Y:S06]  /*0a10*/  BAR.SYNC.DEFER_BLOCKING 0x0 ;  /* 0x0000000000007b1d */ /* 0x000fec0000010000 */
[----:B------:R-:W-:Y:S05]  /*0a20*/  @P5 BRA `(.L_x_108) ;  /* 0x0000001000f85947 */ /* 0x000fea0003800000 */
[----:B------:R-:W0:Y:S01]  /*0a30*/  S2UR UR5, SR_CgaCtaId ;  /* 0x00000000000579c3 */ /* 0x000e220000008800 */
[----:B------:R-:W-:Y:S02]  /*0a40*/  UMOV UR4, 0x400 ;  /* 0x0000040000047882 */ /* 0x000fe40000000000 */
[----:B0-----:R-:W-:-:S09]  /*0a50*/  ULEA UR4, UR5, UR4, 0x18 ;  /* 0x0000000405047291 */ /* 0x001fd2000f8ec0ff */
[----:B-1----:R-:W-:Y:S04]  /*0a60*/  LDS R0, [UR4+0xc] ;  /* 0x00000c04ff007984 */ /* 0x002fe80008000800 */
[----:B------:R-:W0:Y:S04]  /*0a70*/  LDS.128 R8, [UR4+0x10] ;  /* 0x00001004ff087984 */ /* 0x000e280008000c00 */
[----:B------:R-:W1:Y:S01]  /*0a80*/  LDS.64 R2, [UR4+0x20] ;  /* 0x00002004ff027984 */ /* 0x000e620008000a00 */
[----:B0-----:R-:W-:-:S04]  /*0a90*/  IADD3 R0, PT, PT, R8, R0, R7 ;  /* 0x0000000008007210 */ /* 0x001fc80007ffe007 */
[----:B------:R-:W-:-:S04]  /*0aa0*/  IADD3 R0, PT, PT, R10, R0, R9 ;  /* 0x000000000a007210 */ /* 0x000fc80007ffe009 */
[----:B-1----:R-:W-:-:S05]  /*0ab0*/  IADD3 R0, PT, PT, R2, R0, R11 ;  /* 0x0000000002007210 */ /* 0x002fca0007ffe00b */
[----:B------:R-:W-:Y:S01]  /*0ac0*/  IMAD.IADD R7, R0, 0x1, R3 ;  /* 0x0000000100077824 */ /* 0x000fe200078e0203 */
[----:B------:R-:W-:Y:S06]  /*0ad0*/  BRA `(.L_x_108) ;  /* 0x0000001000cc7947 */ /* 0x000fec0003800000 */
.L_x_107:
[C---:B0-----:R-:W-:Y:S01]  /*0ae0*/  LOP3.LUT R2, R5.reuse, 0x3e0, RZ, 0xc0, !PT ;  /* 0x000003e005027812 */ /* 0x041fe200078ec0ff */
[----:B------:R-:W0:Y:S01]  /*0af0*/  S2R R12, SR_LANEID ;  /* 0x00000000000c7919 */ /* 0x000e220000000000 */
[----:B------:R-:W-:Y:S02]  /*0b00*/  ISETP.NE.AND P5, PT, R5, RZ, PT ;  /* 0x000000ff0500720c */ /* 0x000fe40003fa5270 */
[----:B------:R-:W-:Y:S01]  /*0b10*/  LOP3.LUT R7, RZ, R2, RZ, 0x33, !PT ;  /* 0x00000002ff077212 */ /* 0x000fe200078e33ff */
[----:B------:R-:W-:-:S04]  /*0b20*/  VIADD R3, R2, 0x20 ;  /* 0x0000002002037836 */ /* 0x000fc80000000000 */
[----:B------:R-:W-:Y:S01]  /*0b30*/  IMAD.IADD R7, R7, 0x1, R4 ;  /* 0x0000000107077824 */ /* 0x000fe200078e0204 */
[----:B------:R-:W-:-:S04]  /*0b40*/  ISETP.GT.U32.AND P0, PT, R3, R4, PT ;  /* 0x000000040300720c */ /* 0x000fc80003f04070 */
        /* <DEDUP_REMOVED lines=10> */
[----:B------:R-:W-:Y:S01]  /*0bf0*/  @!P1 SHF.R.U32.HI R9, RZ, 0x3, R5 ;  /* 0x00000003ff099819 */ /* 0x000fe20000011605 */
[----:B------:R-:W1:Y:S03]  /*0c00*/  SHFL.DOWN PT, R7, R2, 0x2, R3 ;  /* 0x0840000002077989 */ /* 0x000e6600000e0003 */
[----:B------:R-:W-:Y:S02]  /*0c10*/  @!P1 LOP3.LUT R9, R9, 0x7c, RZ, 0xc0, !PT ;  /* 0x0000007c09099812 */ /* 0x000fe400078ec0ff */
[----:B-1----:R-:W-:Y:S02]  /*0c20*/  SEL R7, R7, RZ, !P0 ;  /* 0x000000ff07077207 */ /* 0x002fe40004000000 */
[----:B------:R-:W-:Y:S02]  /*0c30*/  ISETP.GT.AND P0, PT, R10, R3, PT ;  /* 0x000000030a00720c */ /* 0x000fe40003f04270 */
[----:B------:R-:W-:Y:S01]  /*0c40*/  @!P1 MOV R10, 0x400 ;  /* 0x00000400000a9802 */ /* 0x000fe20000000f00 */
[----:B------:R-:W-:-:S02]  /*0c50*/  IMAD.IADD R8, R2, 0x1, R7 ;  /* 0x0000000102087824 */ /* 0x000fc400078e0207 */
[----:B------:R-:W-:Y:S01]  /*0c60*/  VIADD R2, R12, 0x8 ;  /* 0x000000080c027836 */ /* 0x000fe20000000000 */
[----:B0-----:R-:W-:Y:S02]  /*0c70*/  @!P1 LEA R10, R11, R10, 0x18 ;  /* 0x0000000a0b0a9211 */ /* 0x001fe400078ec0ff */
        /* <DEDUP_REMOVED lines=11> */
[----:B0-----:R-:W-:-:S05]  /*0d30*/  SEL R7, R7, RZ, !P0 ;  /* 0x000000ff07077207 */ /* 0x001fca0004000000 */
[----:B------:R-:W-:-:S05]  /*0d40*/  IMAD.IADD R7, R2, 0x1, R7 ;  /* 0x0000000102077824 */ /* 0x000fca00078e0207 */
[----:B------:R0:W-:Y:S01]  /*0d50*/  @!P1 STS [R10+0x8], R7 ;  /* 0x000008070a009388 */ /* 0x0001e20000000800 */
[----:B------:R-:W-:Y:S06]  /*0d60*/  BAR.SYNC.DEFER_BLOCKING 0x0 ;  /* 0x0000000000007b1d */ /* 0x000fec0000010000 */
[----:B------:R-:W-:Y:S05]  /*0d70*/  @P5 BRA `(.L_x_108) ;  /* 0x0000001000245947 */ /* 0x000fea0003800000 */
[----:B------:R-:W1:Y:S01]  /*0d80*/  S2UR UR5, SR_CgaCtaId ;  /* 0x00000000000579c3 */ /* 0x000e620000008800 */
[----:B------:R-:W-:Y:S01]  /*0d90*/  UMOV UR4, 0x400 ;  /* 0x0000040000047882 */ /* 0x000fe20000000000 */
[C---:B------:R-:W-:Y:S02]  /*0da0*/  ISETP.GT.U32.AND P0, PT, R4.reuse, 0x40, PT ;  /* 0x000000400400780c */ /* 0x040fe40003f04070 */
[C---:B------:R-:W-:Y:S02]  /*0db0*/  ISETP.GT.U32.AND P6, PT, R4.reuse, 0x20, PT ;  /* 0x000000200400780c */ /* 0x040fe40003fc4070 */
[C---:B------:R-:W-:Y:S02]  /*0dc0*/  ISETP.GT.U32.AND P4, PT, R4.reuse, 0x60, PT ;  /* 0x000000600400780c */ /* 0x040fe40003f84070 */
[----:B------:R-:W-:Y:S02]  /*0dd0*/  ISETP.GT.U32.AND P2, PT, R4, 0x80, PT ;  /* 0x000000800400780c */ /* 0x000fe40003f44070 */
[----:B------:R-:W-:-:S02]  /*0de0*/  ISETP.GT.U32.AND.EX P0, PT, R0, RZ, PT, P0 ;  /* 0x000000ff0000720c */ /* 0x000fc40003f04100 */
[----:B------:R-:W-:Y:S02]  /*0df0*/  ISETP.GT.U32.AND.EX P6, PT, R0, RZ, PT, P6 ;  /* 0x000000ff0000720c */ /* 0x000fe40003fc4160 */
[C---:B------:R-:W-:Y:S02]  /*0e00*/  ISETP.GT.U32.AND P3, PT, R4.reuse, 0xa0, PT ;  /* 0x000000a00400780c */ /* 0x040fe40003f64070 */
[----:B------:R-:W-:Y:S02]  /*0e10*/  ISETP.GT.U32.AND P1, PT, R4, 0xc0, PT ;  /* 0x000000c00400780c */ /* 0x000fe40003f24070 */
[C---:B------:R-:W-:Y:S02]  /*0e20*/  ISETP.GT.U32.AND.EX P4, PT, R0.reuse, RZ, PT, P4 ;  /* 0x000000ff0000720c */ /* 0x040fe40003f84140 */
[C---:B------:R-:W-:Y:S02]  /*0e30*/  ISETP.GT.U32.AND.EX P2, PT, R0.reuse, RZ, PT, P2 ;  /* 0x000000ff0000720c */ /* 0x040fe40003f44120 */
[C---:B------:R-:W-:Y:S01]  /*0e40*/  ISETP.GT.U32.AND.EX P3, PT, R0.reuse, RZ, PT, P3 ;  /* 0x000000ff0000720c */ /* 0x040fe20003f64130 */
[----:B-1----:R-:W-:Y:S01]  /*0e50*/  ULEA UR4, UR5, UR4, 0x18 ;  /* 0x0000000405047291 */ /* 0x002fe2000f8ec0ff */
[----:B------:R-:W-:-:S08]  /*0e60*/  ISETP.GT.U32.AND.EX P1, PT, R0, RZ, PT, P1 ;  /* 0x000000ff0000720c */ /* 0x000fd00003f24110 */
[----:B0-----:R-:W0:Y:S04]  /*0e70*/  LDS.128 R8, [UR4+0x10] ;  /* 0x00001004ff087984 */ /* 0x001e280008000c00 */
[----:B------:R-:W1:Y:S04]  /*0e80*/  LDS R5, [UR4+0xc] ;  /* 0x00000c04ff057984 */ /* 0x000e680008000800 */
[----:B------:R-:W2:Y:S01]  /*0e90*/  LDS.64 R2, [UR4+0x20] ;  /* 0x00002004ff027984 */ /* 0x000ea20008000a00 */
[----:B0-----:R-:W-:Y:S02]  /*0ea0*/  SEL R8, R8, RZ, P0 ;  /* 0x000000ff08087207 */ /* 0x001fe40000000000 */
[----:B------:R-:W-:-:S02]  /*0eb0*/  ISETP.GT.U32.AND P0, PT, R4, 0xe0, PT ;  /* 0x000000e00400780c */ /* 0x000fc40003f04070 */
[----:B-1----:R-:W-:Y:S02]  /*0ec0*/  SEL R6, R5, RZ, P6 ;  /* 0x000000ff05067207 */ /* 0x002fe40003000000 */
[----:B------:R-:W-:Y:S02]  /*0ed0*/  SEL R9, R9, RZ, P4 ;  /* 0x000000ff09097207 */ /* 0x000fe40002000000 */
[----:B------:R-:W-:Y:S02]  /*0ee0*/  IADD3 R6, PT, PT, R8, R6, R7 ;  /* 0x0000000608067210 */ /* 0x000fe40007ffe007 */
[----:B------:R-:W-:Y:S02]  /*0ef0*/  SEL R10, R10, RZ, P2 ;  /* 0x000000ff0a0a7207 */ /* 0x000fe40001000000 */
[----:B------:R-:W-:Y:S02]  /*0f00*/  ISETP.GT.U32.AND.EX P0, PT, R0, RZ, PT, P0 ;  /* 0x000000ff0000720c */ /* 0x000fe40003f04100 */
[----:B------:R-:W-:-:S02]  /*0f10*/  SEL R11, R11, RZ, P3 ;  /* 0x000000ff0b0b7207 */ /* 0x000fc40001800000 */
[----:B------:R-:W-:Y:S02]  /*0f20*/  IADD3 R6, PT, PT, R10, R6, R9 ;  /* 0x000000060a067210 */ /* 0x000fe40007ffe009 */
[----:B--2---:R-:W-:Y:S02]  /*0f30*/  SEL R2, R2, RZ, P1 ;  /* 0x000000ff02027207 */ /* 0x004fe40000800000 */
[----:B------:R-:W-:Y:S02]  /*0f40*/  SEL R3, R3, RZ, P0 ;  /* 0x000000ff03037207 */ /* 0x000fe40000000000 */
[----:B------:R-:W-:-:S05]  /*0f50*/  IADD3 R2, PT, PT, R2, R6, R11 ;  /* 0x0000000602027210 */ /* 0x000fca0007ffe00b */
[----:B------:R-:W-:Y:S01]  /*0f60*/  IMAD.IADD R7, R2, 0x1, R3 ;  /* 0x0000000102077824 */ /* 0x000fe200078e0203 */
[----:B------:R-:W-:Y:S06]  /*0f70*/  BRA `(.L_x_108) ;  /* 0x0000000c00a47947 */ /* 0x000fec0003800000 */
.L_x_94:
[----:B------:R-:W0:Y:S01]  /*0f80*/  S2R R8, SR_TID.X ;  /* 0x0000000000087919 */ /* 0x000e220000002100 */
[----:B------:R-:W0:Y:S02]  /*0f90*/  LDC.64 R2, c[0x0][0x380] ;  /* 0x0000e000ff027b82 */ /* 0x000e240000000a00 */
[----:B0-----:R-:W-:-:S05]  /*0fa0*/  IMAD.WIDE.U32 R2, R8, 0x4, R2 ;  /* 0x0000000408027825 */ /* 0x001fca00078e0002 */
        /* <DEDUP_REMOVED lines=16> */
[----:B--2---:R-:W-:-:S04]  /*10b0*/  IADD3 R5, PT, PT, R7, R6, R5 ;  /* 0x0000000607057210 */ /* 0x004fc80007ffe005 */
[----:B---3--:R-:W-:Y:S01]  /*10c0*/  IADD3 R5, PT, PT, R12, R9, R5 ;  /* 0x000000090c057210 */ /* 0x008fe20007ffe005 */
[----:B------:R-:W-:Y:S01]  /*10d0*/  IMAD.MOV.U32 R9, RZ, RZ, 0x1000 ;  /* 0x00001000ff097424 */ /* 0x000fe200078e00ff */
[----:B------:R-:W-:-:S04]  /*10e0*/  IADD3 R12, P1, PT, R4, -0x1000, RZ ;  /* 0xfffff000040c7810 */ /* 0x000fc80007f3e0ff */
[----:B------:R-:W-:Y:S02]  /*10f0*/  ISETP.GE.U32.AND P0, PT, R12, 0x1000, PT ;  /* 0x000010000c00780c */ /* 0x000fe40003f06070 */
[----:B----4-:R-:W-:Y:S01]  /*1100*/  IADD3 R5, PT, PT, R14, R11, R5 ;  /* 0x0000000b0e057210 */ /* 0x010fe20007ffe005 */
[----:B------:R-:W-:Y:S01]  /*1110*/  IMAD.MOV.U32 R11, RZ, RZ, RZ ;  /* 0x000000ffff0b7224 */ /* 0x000fe200078e00ff */
[----:B------:R-:W-:-:S04]  /*1120*/  IADD3.X R14, PT, PT, R0, -0x1, RZ, P1, !PT ;  /* 0xffffffff000e7810 */ /* 0x000fc80000ffe4ff */
[----:B------:R-:W-:Y:S02]  /*1130*/  ISETP.GE.U32.AND.EX P0, PT, R14, RZ, PT, P0 ;  /* 0x000000ff0e00720c */ /* 0x000fe40003f06100 */
[----:B-----5:R-:W-:-:S04]  /*1140*/  IADD3 R5, PT, PT, R16, R13, R5 ;  /* 0x0000000d10057210 */ /* 0x020fc80007ffe005 */
[----:B------:R-:W-:-:S04]  /*1150*/  IADD3 R5, PT, PT, R18, R15, R5 ;  /* 0x0000000f12057210 */ /* 0x000fc80007ffe005 */
[----:B------:R-:W-:-:S04]  /*1160*/  IADD3 R5, PT, PT, R20, R17, R5 ;  /* 0x0000001114057210 */ /* 0x000fc80007ffe005 */
[----:B------:R-:W-:-:S05]  /*1170*/  IADD3 R5, PT, PT, R22, R19, R5 ;  /* 0x0000001316057210 */ /* 0x000fca0007ffe005 */
[----:B------:R-:W-:Y:S01]  /*1180*/  IMAD.IADD R10, R10, 0x1, R5 ;  /* 0x000000010a0a7824 */ /* 0x000fe200078e0205 */
[----:B------:R-:W-:Y:S06]  /*1190*/  @!P0 BRA `(.L_x_109) ;  /* 0x0000000000a08947 */ /* 0x000fec0003800000 */
[----:B------:R-:W0:Y:S01]  /*11a0*/  LDC.64 R4, c[0x0][0x390] ;  /* 0x0000e400ff047b82 */ /* 0x000e220000000a00 */
[----:B------:R-:W-:Y:S02]  /*11b0*/  IMAD.MOV.U32 R9, RZ, RZ, 0x1000 ;  /* 0x00001000ff097424 */ /* 0x000fe400078e00ff */
[----:B------:R-:W-:-:S07]  /*11c0*/  IMAD.MOV.U32 R11, RZ, RZ, RZ ;  /* 0x000000ffff0b7224 */ /* 0x000fce00078e00ff */
.L_x_111:
[----:B------:R-:W-:-:S04]  /*11d0*/  LEA R6, P0, R9, R2, 0x2 ;  /* 0x0000000209067211 */ /* 0x000fc800078010ff */
[----:B------:R-:W-:-:S05]  /*11e0*/  LEA.HI.X R7, R9, R3, R11, 0x2, P0 ;  /* 0x0000000309077211 */ /* 0x000fca00000f140b */
        /* <DEDUP_REMOVED lines=16> */
[----:B--2---:R-:W-:-:S02]  /*12f0*/  IADD3 R25, PT, PT, R26, R25, R10 ;  /* 0x000000191a197210 */ /* 0x004fc40007ffe00a */
[----:B0-----:R-:W-:-:S04]  /*1300*/  IADD3 R10, P1, PT, -R9, R4, RZ ;  /* 0x00000004090a7210 */ /* 0x001fc80007f3e1ff */
[----:B------:R-:W-:Y:S02]  /*1310*/  ISETP.GE.U32.AND P0, PT, R10, 0x1000, PT ;  /* 0x000010000a00780c */ /* 0x000fe40003f06070 */
[----:B---3--:R-:W-:-:S04]  /*1320*/  IADD3 R25, PT, PT, R28, R27, R25 ;  /* 0x0000001b1c197210 */ /* 0x008fc80007ffe019 */
[----:B----4-:R-:W-:-:S04]  /*1330*/  IADD3 R23, PT, PT, R23, R24, R25 ;  /* 0x0000001817177210 */ /* 0x010fc80007ffe019 */
[----:B-----5:R-:W-:Y:S01]  /*1340*/  IADD3 R21, PT, PT, R21, R0, R23 ;  /* 0x0000000015157210 */ /* 0x020fe20007ffe017 */
[----:B------:R-:W-:-:S04]  /*1350*/  IMAD.MOV.U32 R0, RZ, RZ, R5 ;  /* 0x000000ffff007224 */ /* 0x000fc800078e0005 */
[----:B------:R-:W-:Y:S01]  /*1360*/  IMAD.X R10, R0, 0x1, ~R11, P1 ;  /* 0x00000001000a7824 */ /* 0x000fe200008e0e0b */
[----:B------:R-:W-:-:S04]  /*1370*/  IADD3 R13, PT, PT, R16, R13, R21 ;  /* 0x0000000d100d7210 */ /* 0x000fc80007ffe015 */
[----:B------:R-:W-:Y:S02]  /*1380*/  ISETP.GE.U32.AND.EX P0, PT, R10, RZ, PT, P0 ;  /* 0x000000ff0a00720c */ /* 0x000fe40003f06100 */
[----:B------:R-:W-:-:S04]  /*1390*/  IADD3 R13, PT, PT, R18, R15, R13 ;  /* 0x0000000f120d7210 */ /* 0x000fc80007ffe00d */
[----:B------:R-:W-:-:S04]  /*13a0*/  IADD3 R13, PT, PT, R20, R17, R13 ;  /* 0x00000011140d7210 */ /* 0x000fc80007ffe00d */
[----:B------:R-:W-:-:S03]  /*13b0*/  IADD3 R10, PT, PT, R22, R19, R13 ;  /* 0x00000013160a7210 */ /* 0x000fc60007ffe00d */
[----:B------:R-:W-:Y:S05]  /*13c0*/  @!P0 BRA `(.L_x_110) ;  /* 0x0000000400e88947 */ /* 0x000fea0003800000 */
[----:B------:R-:W-:-:S05]  /*13d0*/  IADD3 R9, P0, PT, R9, 0x1000, RZ ;  /* 0x0000100009097810 */ /* 0x000fca0007f1e0ff */
[----:B------:R-:W-:Y:S01]  /*13e0*/  IMAD.X R11, RZ, RZ, R11, P0 ;  /* 0x000000ffff0b7224 */ /* 0x000fe200000e060b */
[----:B------:R-:W-:-:S04]  /*13f0*/  ISETP.GT.U32.AND P0, PT, R9, R12, PT ;  /* 0x0000000c0900720c */ /* 0x000fc80003f04070 */
[----:B------:R-:W-:-:S13]  /*1400*/  ISETP.GT.U32.AND.EX P0, PT, R11, R14, PT, P0 ;  /* 0x0000000e0b00720c */ /* 0x000fda0003f04100 */
[----:B------:R-:W-:Y:S05]  /*1410*/  @!P0 BRA `(.L_x_111) ;  /* 0xfffffffc006c8947 */ /* 0x000fea000383ffff */
.L_x_109:
[----:B------:R-:W-:Y:S01]  /*1420*/  IMAD.IADD R3, R4, 0x1, -R9 ;  /* 0x0000000104037824 */ /* 0x000fe200078e0a09 */
[----:B------:R-:W-:Y:S01]  /*1430*/  ISETP.GE.U32.AND P1, PT, R9, R4, PT ;  /* 0x000000040900720c */ /* 0x000fe20003f26070 */
[----:B------:R-:W-:Y:S03]  /*1440*/  BSSY.RECONVERGENT B1, `(.L_x_110) ;  /* 0x0000072000017945 */ /* 0x000fe60003800200 */
[----:B------:R-:W-:-:S04]  /*1450*/  ISETP.GE.AND P0, PT, R8, R3, PT ;  /* 0x000000030800720c */ /* 0x000fc80003f06270 */
[----:B------:R-:W-:-:S13]  /*1460*/  ISETP.GE.U32.OR.EX P0, PT, R11, R0, P0, P1 ;  /* 0x000000000b00720c */ /* 0x000fda0000706510 */
[----:B------:R-:W-:Y:S05]  /*1470*/  @P0 BRA `(.L_x_112) ;  /* 0x0000000400b80947 */ /* 0x000fea0003800000 */
[----:B------:R-:W-:Y:S01]  /*1480*/  LOP3.LUT R0, RZ, R8, RZ, 0x33, !PT ;  /* 0x00000008ff007212 */ /* 0x000fe200078e33ff */
[----:B------:R-:W-:Y:S03]  /*1490*/  BSSY.RECONVERGENT B2, `(.L_x_113) ;  /* 0x0000031000027945 */ /* 0x000fe60003800200 */
[----:B------:R-:W-:-:S04]  /*14a0*/  IADD3 R0, PT, PT, -R9, R4, R0 ;  /* 0x0000000409007210 */ /* 0x000fc80007ffe100 */
[C---:B------:R-:W-:Y:S02]  /*14b0*/  ISETP.GE.U32.AND P0, PT, R0.reuse, 0xf00, PT ;  /* 0x00000f000000780c */ /* 0x040fe40003f06070 */
[----:B------:R-:W-:Y:S01]  /*14c0*/  LEA.HI R4, R0, 0x1, RZ, 0x18 ;  /* 0x0000000100047811 */ /* 0x000fe200078fc0ff */
[----:B------:R-:W-:-:S03]  /*14d0*/  IMAD.MOV.U32 R0, RZ, RZ, R8 ;  /* 0x000000ffff007224 */ /* 0x000fc600078e0008 */
[----:B------:R-:W-:-:S04]  /*14e0*/  LOP3.LUT R24, R4, 0xf, RZ, 0xc0, !PT ;  /* 0x0000000f04187812 */ /* 0x000fc800078ec0ff */
[----:B------:R-:W-:-:S03]  /*14f0*/  ISETP.NE.AND P1, PT, R24, RZ, PT ;  /* 0x000000ff1800720c */ /* 0x000fc60003f25270 */
[----:B------:R-:W-:Y:S10]  /*1500*/  @!P0 BRA `(.L_x_114) ;  /* 0x0000000000a48947 */ /* 0x000ff40003800000 */
[----:B------:R-:W0:Y:S01]  /*1510*/  LDCU.64 UR4, c[0x0][0x380] ;  /* 0x00007000ff0477ac */ /* 0x000e220008000a00 */
[----:B------:R-:W-:Y:S02]  /*1520*/  IADD3 R3, P0, PT, R8, R9, RZ ;  /* 0x0000000908037210 */ /* 0x000fe40007f1e0ff */
[----:B------:R-:W-:-:S03]  /*1530*/  LOP3.LUT R6, R4, 0x1fffff0, RZ, 0xc0, !PT ;  /* 0x01fffff004067812 */ /* 0x000fc600078ec0ff */
[----:B------:R-:W-:Y:S02]  /*1540*/  IMAD.X R0, RZ, RZ, R11, P0 ;  /* 0x000000ffff007224 */ /* 0x000fe400000e060b */
[----:B------:R-:W-:Y:S01]  /*1550*/  IMAD.MOV R6, RZ, RZ, -R6 ;  /* 0x000000ffff067224 */ /* 0x000fe200078e0a06 */
[----:B0-----:R-:W-:-:S04]  /*1560*/  LEA R15, P2, R3, UR4, 0x2 ;  /* 0x00000004030f7c11 */ /* 0x001fc8000f8410ff */
[----:B------:R-:W-:Y:S02]  /*1570*/  IADD3 R15, P0, PT, R15, 0x2000, RZ ;  /* 0x000020000f0f7810 */ /* 0x000fe40007f1e0ff */
[----:B------:R-:W-:Y:S01]  /*1580*/  LEA.HI.X R3, R3, UR5, R0, 0x2, P2 ;  /* 0x0000000503037c11 */ /* 0x000fe200090f1400 */
[----:B------:R-:W-:-:S04]  /*1590*/  IMAD.MOV.U32 R0, RZ, RZ, R8 ;  /* 0x000000ffff007224 */ /* 0x000fc800078e0008 */
[----:B------:R-:W-:-:S07]  /*15a0*/  IMAD.X R3, RZ, RZ, R3, P0 ;  /* 0x000000ffff037224 */ /* 0x000fce00000e0603 */
.L_x_115:
        /* <DEDUP_REMOVED lines=31> */
.L_x_114:
[----:B------:R-:W-:Y:S05]  /*17a0*/  BSYNC.RECONVERGENT B2 ;  /* 0x0000000000027941 */ /* 0x000fea0003800200 */
.L_x_113:
[----:B------:R-:W-:Y:S05]  /*17b0*/  @!P1 BRA `(.L_x_112) ;  /* 0x0000000000e89947 */ /* 0x000fea0003800000 */
[----:B------:R-:W-:Y:S01]  /*17c0*/  ISETP.GE.U32.AND P0, PT, R24, 0x8, PT ;  /* 0x000000081800780c */ /* 0x000fe20003f06070 */
[----:B------:R-:W-:Y:S01]  /*17d0*/  BSSY.RECONVERGENT B2, `(.L_x_116) ;  /* 0x0000016000027945 */ /* 0x000fe20003800200 */
[----:B------:R-:W-:-:S04]  /*17e0*/  LOP3.LUT R17, R4, 0x7, RZ, 0xc0, !PT ;  /* 0x0000000704117812 */ /* 0x000fc800078ec0ff */
[----:B------:R-:W-:-:S07]  /*17f0*/  ISETP.NE.AND P1, PT, R17, RZ, PT ;  /* 0x000000ff1100720c */ /* 0x000fce0003f25270 */
[----:B------:R-:W-:Y:S06]  /*1800*/  @!P0 BRA `(.L_x_117) ;  /* 0x0000000000488947 */ /* 0x000fec0003800000 */
[----:B------:R-:W0:Y:S01]  /*1810*/  LDCU.64 UR4, c[0x0][0x380] ;  /* 0x00007000ff0477ac */ /* 0x000e220008000a00 */
[----:B------:R-:W-:-:S05]  /*1820*/  IADD3 R3, P0, PT, R0, R9, RZ ;  /* 0x0000000900037210 */ /* 0x000fca0007f1e0ff */
[----:B------:R-:W-:Y:S01]  /*1830*/  IMAD.X R6, RZ, RZ, R11, P0 ;  /* 0x000000ffff067224 */ /* 0x000fe200000e060b */
        /* <DEDUP_REMOVED lines=15> */
.L_x_117:
[----:B------:R-:W-:Y:S05]  /*1930*/  BSYNC.RECONVERGENT B2 ;  /* 0x0000000000027941 */ /* 0x000fea0003800200 */
.L_x_116:
        /* <DEDUP_REMOVED lines=18> */
.L_x_119:
[----:B------:R-:W-:Y:S05]  /*1a60*/  BSYNC.RECONVERGENT B2 ;  /* 0x0000000000027941 */ /* 0x000fea0003800200 */
.L_x_118:
[----:B------:R-:W-:Y:S05]  /*1a70*/  @!P1 BRA `(.L_x_112) ;  /* 0x0000000000389947 */ /* 0x000fea0003800000 */
[----:B------:R-:W0:Y:S01]  /*1a80*/  LDCU.64 UR4, c[0x0][0x380] ;  /* 0x00007000ff0477ac */ /* 0x000e220008000a00 */
[----:B------:R-:W-:Y:S01]  /*1a90*/  IADD3 R5, P0, PT, R0, R9, RZ ;  /* 0x0000000900057210 */ /* 0x000fe20007f1e0ff */
[----:B------:R-:W-:-:S04]  /*1aa0*/  IMAD.MOV R0, RZ, RZ, -R6 ;  /* 0x000000ffff007224 */ /* 0x000fc800078e0a06 */
[----:B------:R-:W-:Y:S01]  /*1ab0*/  IMAD.X R4, RZ, RZ, R11, P0 ;  /* 0x000000ffff047224 */ /* 0x000fe200000e060b */
[----:B0-----:R-:W-:-:S04]  /*1ac0*/  LEA R2, P1, R5, UR4, 0x2 ;  /* 0x0000000405027c11 */ /* 0x001fc8000f8210ff */
[----:B------:R-:W-:-:S09]  /*1ad0*/  LEA.HI.X R5, R5, UR5, R4, 0x2, P1 ;  /* 0x0000000505057c11 */ /* 0x000fd200088f1404 */
.L_x_120:
[----:B------:R-:W-:-:S06]  /*1ae0*/  IMAD.MOV.U32 R3, RZ, RZ, R5 ;  /* 0x000000ffff037224 */ /* 0x000fcc00078e0005 */
[----:B------:R0:W2:Y:S01]  /*1af0*/  LDG.E R3, desc[UR6][R2.64] ;  /* 0x0000000602037981 */ /* 0x0000a2000c1e1900 */
[----:B------:R-:W-:-:S05]  /*1b00*/  VIADD R0, R0, 0x1 ;  /* 0x0000000100007836 */ /* 0x000fca0000000000 */
[----:B------:R-:W-:Y:S02]  /*1b10*/  ISETP.NE.AND P0, PT, R0, RZ, PT ;  /* 0x000000ff0000720c */ /* 0x000fe40003f05270 */
[----:B0-----:R-:W-:-:S05]  /*1b20*/  IADD3 R2, P1, PT, R2, 0x400, RZ ;  /* 0x0000040002027810 */ /* 0x001fca0007f3e0ff */
[----:B------:R-:W-:Y:S02]  /*1b30*/  IMAD.X R5, RZ, RZ, R5, P1 ;  /* 0x000000ffff057224 */ /* 0x000fe400008e0605 */
[----:B--2---:R-:W-:-:S04]  /*1b40*/  IMAD.IADD R10, R3, 0x1, R10 ;  /* 0x00000001030a7824 */ /* 0x004fc800078e020a */
[----:B------:R-:W-:Y:S05]  /*1b50*/  @P0 BRA `(.L_x_120) ;  /* 0xfffffffc00e00947 */ /* 0x000fea000383ffff */
.L_x_112:
[----:B------:R-:W-:Y:S05]  /*1b60*/  BSYNC.RECONVERGENT B1 ;  /* 0x0000000000017941 */ /* 0x000fea0003800200 */
.L_x_110:
[----:B------:R-:W0:Y:S01]  /*1b70*/  S2R R6, SR_LANEID ;  /* 0x0000000000067919 */ /* 0x000e220000000000 */
[----:B------:R-:W-:Y:S01]  /*1b80*/  ISETP.NE.AND P5, PT, R8, RZ, PT ;  /* 0x000000ff0800720c */ /* 0x000fe20003fa5270 */
        /* <DEDUP_REMOVED lines=39> */
[----:B------:R-:W-:-:S07]  /*1e00*/  IMAD.IADD R7, R0, 0x1, R3 ;  /* 0x0000000100077824 */ /* 0x000fce00078e0203 */
.L_x_108:
[----:B------:R-:W-:Y:S05]  /*1e10*/  BSYNC.RECONVERGENT B0 ;  /* 0x0000000000007941 */ /* 0x000fea0003800200 */
.L_x_93:
[----:B------:R-:W-:Y:S05]  /*1e20*/  @P5 EXIT ;  /* 0x000000000000594d */ /* 0x000fea0003800000 */
[----:B------:R-:W3:Y:S01]  /*1e30*/  LDC.64 R2, c[0x0][0x388] ;  /* 0x0000e200ff027b82 */ /* 0x000ee20000000a00 */
[----:B------:R-:W0:Y:S02]  /*1e40*/  LDCU UR4, c[0x0][0x39c] ;  /* 0x00007380ff0477ac */ /* 0x000e240008000800 */
[----:B012---:R-:W-:-:S05]  /*1e50*/  VIADD R7, R7, UR4 ;  /* 0x0000000407077c36 */ /* 0x007fca0008000000 */
[----:B---3--:R-:W-:Y:S01]  /*1e60*/  STG.E desc[UR6][R2.64], R7 ;  /* 0x0000000702007986 */ /* 0x008fe2000c101906 */
[----:B------:R-:W-:Y:S05]  /*1e70*/  EXIT ;  /* 0x000000000000794d */ /* 0x000fea0003800000 */
.L_x_121:
        /* <DEDUP_REMOVED lines=16> */
.L_x_247:


//--------------------- .text._ZN3cub18CUB_300001_SM_10006detail6reduce28DeviceReduceSingleTileKernelINS2_10policy_hubIijN4cuda3std3__44plusIiEEE10Policy1000EPiSC_iS9_iiNS7_10__identityEEEvT0_T1_T2_T3_T4_T6_ --------------------------
	.section	.text._ZN3cub18CUB_300001_SM_10006detail6reduce28DeviceReduceSingleTileKernelINS2_10policy_hubIijN4cuda3std3__44plusIiEEE10Policy1000EPiSC_iS9_iiNS7_10__identityEEEvT0_T1_T2_T3_T4_T6_,"ax",@progbits
	.align	128
        .global         _ZN3cub18CUB_300001_SM_10006detail6reduce28DeviceReduceSingleTileKernelINS2_10policy_hubIijN4cuda3std3__44plusIiEEE10Policy1000EPiSC_iS9_iiNS7_10__identityEEEvT0_T1_T2_T3_T4_T6_
        .type           _ZN3cub18CUB_300001_SM_10006detail6reduce28DeviceReduceSingleTileKernelINS2_10policy_hubIijN4cuda3std3__44plusIiEEE10Policy1000EPiSC_iS9_iiNS7_10__identityEEEvT0_T1_T2_T3_T4_T6_,@function
        .size           _ZN3cub18CUB_300001_SM_10006detail6reduce28DeviceReduceSingleTileKernelINS2_10policy_hubIijN4cuda3std3__44plusIiEEE10Policy1000EPiSC_iS9_iiNS7_10__identityEEEvT0_T1_T2_T3_T4_T6_,(.L_x_248 - _ZN3cub18CUB_300001_SM_10006detail6reduce28DeviceReduceSingleTileKernelINS2_10policy_hubIijN4cuda3std3__44plusIiEEE10Policy1000EPiSC_iS9_iiNS7_10__identityEEEvT0_T1_T2_T3_T4_T6_)
        .other          _ZN3cub18CUB_300001_SM_10006detail6reduce28DeviceReduceSingleTileKernelINS2_10policy_hubIijN4cuda3std3__44plusIiEEE10Policy1000EPiSC_iS9_iiNS7_10__identityEEEvT0_T1_T2_T3_T4_T6_,@"STO_CUDA_ENTRY STV_DEFAULT"
_ZN3cub18CUB_300001_SM_10006detail6reduce28DeviceReduceSingleTileKernelINS2_10policy_hubIijN4cuda3std3__44plusIiEEE10Policy1000EPiSC_iS9_iiNS7_10__identityEEEvT0_T1_T2_T3_T4_T6_:
.text._ZN3cub18CUB_300001_SM_10006detail6reduce28DeviceReduceSingleTileKernelINS2_10policy_hubIijN4cuda3std3__44plusIiEEE10Policy1000EPiSC_iS9_iiNS7_10__identityEEEvT0_T1_T2_T3_T4_T6_:
        /* <DEDUP_REMOVED lines=13> */
.L_x_122:
        /* <DEDUP_REMOVED lines=16> */
.L_x_127:
[----:B------:R-:W-:Y:S05]  /*01d0*/  BSYNC.RECONVERGENT B1 ;  /* 0x0000000000017941 */ /* 0x000fea0003800200 */
.L_x_126:
        /* <DEDUP_REMOVED lines=16> */
.L_x_132:
        /* <DEDUP_REMOVED lines=9> */
.L_x_131:
[----:B------:R-:W-:Y:S05]  /*0370*/  BSYNC.RECONVERGENT B2 ;  /* 0x0000000000027941 */ /* 0x000fea0003800200 */
.L_x_130:
        /* <DEDUP_REMOVED lines=8> */
.L_x_135:
        /* <DEDUP_REMOVED lines=35> */
.L_x_134:
[----:B------:R-:W-:Y:S05]  /*0630*/  BSYNC.RECONVERGENT B2 ;  /* 0x0000000000027941 */ /* 0x000fea0003800200 */
.L_x_133:
        /* <DEDUP_REMOVED lines=22> */
.L_x_137:
[----:B------:R-:W-:Y:S05]  /*07a0*/  BSYNC.RECONVERGENT B2 ;  /* 0x0000000000027941 */ /* 0x000fea0003800200 */
.L_x_136:
        /* <DEDUP_REMOVED lines=10> */
.L_x_129:
[----:B------:R-:W-:Y:S05]  /*0850*/  BSYNC.RECONVERGENT B1 ;  /* 0x0000000000017941 */ /* 0x000fea0003800200 */
.L_x_128:
        /* <DEDUP_REMOVED lines=45> */
.L_x_138:
        /* <DEDUP_REMOVED lines=67> */
.L_x_125:
        /* <DEDUP_REMOVED lines=22> */
.L_x_142:
        /* <DEDUP_REMOVED lines=20> */
.L_x_140:
        /* <DEDUP_REMOVED lines=20> */
.L_x_146:
        /* <DEDUP_REMOVED lines=8> */
.L_x_145:
[----:B------:R-:W-:Y:S05]  /*13c0*/  BSYNC.RECONVERGENT B2 ;  /* 0x0000000000027941 */ /* 0x000fea0003800200 */
.L_x_144:
        /* <DEDUP_REMOVED lines=16> */
.L_x_149:
        /* <DEDUP_REMOVED lines=39> */
.L_x_148:
[----:B------:R-:W-:Y:S05]  /*1740*/  BSYNC.RECONVERGENT B2 ;  /* 0x0000000000027941 */ /* 0x000fea0003800200 */
.L_x_147:
        /* <DEDUP_REMOVED lines=27> */
.L_x_151:
[----:B------:R-:W-:Y:S05]  /*1900*/  BSYNC.RECONVERGENT B2 ;  /* 0x0000000000027941 */ /* 0x000fea0003800200 */
.L_x_150:
        /* <DEDUP_REMOVED lines=10> */
.L_x_143:
[----:B------:R-:W-:Y:S05]  /*19b0*/  BSYNC.RECONVERGENT B1 ;  /* 0x0000000000017941 */ /* 0x000fea0003800200 */
.L_x_141:
        /* <DEDUP_REMOVED lines=43> */
.L_x_124:
        /* <DEDUP_REMOVED lines=12> */
.L_x_154:
[----:B------:R-:W-:Y:S05]  /*1d30*/  BSYNC.RECONVERGENT B1 ;  /* 0x0000000000017941 */ /* 0x000fea0003800200 */
.L_x_153:
        /* <DEDUP_REMOVED lines=16> */
.L_x_159:
        /* <DEDUP_REMOVED lines=9> */
.L_x_158:
[----:B------:R-:W-:Y:S05]  /*1ed0*/  BSYNC.RECONVERGENT B2 ;  /* 0x0000000000027941 */ /* 0x000fea0003800200 */
.L_x_157:
        /* <DEDUP_REMOVED lines=8> */
.L_x_162:
        /* <DEDUP_REMOVED lines=35> */
.L_x_161:
[----:B------:R-:W-:Y:S05]  /*2190*/  BSYNC.RECONVERGENT B2 ;  /* 0x0000000000027941 */ /* 0x000fea0003800200 */
.L_x_160:
        /* <DEDUP_REMOVED lines=22> */
.L_x_164:
[----:B------:R-:W-:Y:S05]  /*2300*/  BSYNC.RECONVERGENT B2 ;  /* 0x0000000000027941 */ /* 0x000fea0003800200 */
.L_x_163:
        /* <DEDUP_REMOVED lines=10> */
.L_x_156:
[----:B------:R-:W-:Y:S05]  /*23b0*/  BSYNC.RECONVERGENT B1 ;  /* 0x0000000000017941 */ /* 0x000fea0003800200 */
.L_x_155:
        /* <DEDUP_REMOVED lines=45> */
.L_x_165:
        /* <DEDUP_REMOVED lines=67> */
.L_x_152:
        /* <DEDUP_REMOVED lines=33> */
.L_x_168:
        /* <DEDUP_REMOVED lines=32> */
.L_x_166:
        /* <DEDUP_REMOVED lines=20> */
.L_x_172:
        /* <DEDUP_REMOVED lines=8> */
.L_x_171:
[----:B------:R-:W-:Y:S05]  /*3090*/  BSYNC.RECONVERGENT B2 ;  /* 0x0000000000027941 */ /* 0x000fea0003800200 */
.L_x_170:
        /* <DEDUP_REMOVED lines=16> */
.L_x_175:
        /* <DEDUP_REMOVED lines=39> */
.L_x_174:
[----:B------:R-:W-:Y:S05]  /*3410*/  BSYNC.RECONVERGENT B2 ;  /* 0x0000000000027941 */ /* 0x000fea0003800200 */
.L_x_173:
        /* <DEDUP_REMOVED lines=27> */
.L_x_177:
[----:B------:R-:W-:Y:S05]  /*35d0*/  BSYNC.RECONVERGENT B2 ;  /* 0x0000000000027941 */ /* 0x000fea0003800200 */
.L_x_176:
        /* <DEDUP_REMOVED lines=10> */
.L_x_169:
[----:B------:R-:W-:Y:S05]  /*3680*/  BSYNC.RECONVERGENT B1 ;  /* 0x0000000000017941 */ /* 0x000fea0003800200 */
.L_x_167:
        /* <DEDUP_REMOVED lines=42> */
.L_x_139:
[----:B------:R-:W-:Y:S05]  /*3930*/  BSYNC.RECONVERGENT B0 ;  /* 0x0000000000007941 */ /* 0x000fea0003800200 */
.L_x_123:
[----:B------:R-:W-:Y:S05]  /*3940*/  @P0 EXIT ;  /* 0x000000000000094d */ /* 0x000fea0003800000 */
[----:B-1----:R-:W1:Y:S01]  /*3950*/  LDC.64 R4, c[0x0][0x388] ;  /* 0x0000e200ff047b82 */ /* 0x002e620000000a00 */
[----:B------:R-:W0:Y:S02]  /*3960*/  LDCU UR4, c[0x0][0x398] ;  /* 0x00007300ff0477ac */ /* 0x000e240008000800 */
[----:B0-234-:R-:W-:-:S05]  /*3970*/  VIADD R3, R3, UR4 ;  /* 0x0000000403037c36 */ /* 0x01dfca0008000000 */
[----:B-1----:R-:W-:Y:S01]  /*3980*/  STG.E desc[UR6][R4.64], R3 ;  /* 0x0000000304007986 */ /* 0x002fe2000c101906 */
[----:B------:R-:W-:Y:S05]  /*3990*/  EXIT ;  /* 0x000000000000794d */ /* 0x000fea0003800000 */
.L_x_178:
        /* <DEDUP_REMOVED lines=14> */
.L_x_248:


//--------------------- .text._ZN3cub18CUB_300001_SM_10006detail6reduce18DeviceReduceKernelINS2_10policy_hubIijN4cuda3std3__44plusIiEEE10Policy1000EN6thrust24THRUST_300001_SM_1000_NS6detail15normal_iteratorINSD_10device_ptrIiEEEEjS9_iNS7_10__identityEEEvT0_PT3_T1_NS0_13GridEvenShareISN_EET2_T4_ --------------------------
	.section	.text._ZN3cub18CUB_300001_SM_10006detail6reduce18DeviceReduceKernelINS2_10policy_hubIijN4cuda3std3__44plusIiEEE10Policy1000EN6thrust24THRUST_300001_SM_1000_NS6detail15normal_iteratorINSD_10device_ptrIiEEEEjS9_iNS7_10__identityEEEvT0_PT3_T1_NS0_13GridEvenShareISN_EET2_T4_,"ax",@progbits
	.align	128
        .global         _ZN3cub18CUB_300001_SM_10006detail6reduce18DeviceReduceKernelINS2_10policy_hubIijN4cuda3std3__44plusIiEEE10Policy1000EN6thrust24THRUST_300001_SM_1000_NS6detail15normal_iteratorINSD_10device_ptrIiEEEEjS9_iNS7_10__identityEEEvT0_PT3_T1_NS0_13GridEvenShareISN_EET2_T4_
        .type           _ZN3cub18CUB_300001_SM_10006detail6reduce18DeviceReduceKernelINS2_10policy_hubIijN4cuda3std3__44plusIiEEE10Policy1000EN6thrust24THRUST_300001_SM_1000_NS6detail15normal_iteratorINSD_10device_ptrIiEEEEjS9_iNS7_10__identityEEEvT0_PT3_T1_NS0_13GridEvenShareISN_EET2_T4_,@function
        .size           _ZN3cub18CUB_300001_SM_10006detail6reduce18DeviceReduceKernelINS2_10policy_hubIijN4cuda3std3__44plusIiEEE10Policy1000EN6thrust24THRUST_300001_SM_1000_NS6detail15normal_iteratorINSD_10device_ptrIiEEEEjS9_iNS7_10__identityEEEvT0_PT3_T1_NS0_13GridEvenShareISN_EET2_T4_,(.L_x_249 - _ZN3cub18CUB_300001_SM_10006detail6reduce18DeviceReduceKernelINS2_10policy_hubIijN4cuda3std3__44plusIiEEE10Policy1000EN6thrust24THRUST_300001_SM_1000_NS6detail15normal_iteratorINSD_10device_ptrIiEEEEjS9_iNS7_10__identityEEEvT0_PT3_T1_NS0_13GridEvenShareISN_EET2_T4_)
        .other          _ZN3cub18CUB_300001_SM_10006detail6reduce18DeviceReduceKernelINS2_10policy_hubIijN4cuda3std3__44plusIiEEE10Policy1000EN6thrust24THRUST_300001_SM_1000_NS6detail15normal_iteratorINSD_10device_ptrIiEEEEjS9_iNS7_10__identityEEEvT0_PT3_T1_NS0_13GridEvenShareISN_EET2_T4_,@"STO_CUDA_ENTRY STV_DEFAULT"
_ZN3cub18CUB_300001_SM_10006detail6reduce18DeviceReduceKernelINS2_10policy_hubIijN4cuda3std3__44plusIiEEE10Policy1000EN6thrust24THRUST_300001_SM_1000_NS6detail15normal_iteratorINSD_10device_ptrIiEEEEjS9_iNS7_10__identityEEEvT0_PT3_T1_NS0_13GridEvenShareISN_EET2_T4_:
.text._ZN3cub18CUB_300001_SM_10006detail6reduce18DeviceReduceKernelINS2_10policy_hubIijN4cuda3std3__44plusIiEEE10Policy1000EN6thrust24THRUST_300001_SM_1000_NS6detail15normal_iteratorINSD_10device_ptrIiEEEEjS9_iNS7_10__identityEEEvT0_PT3_T1_NS0_13GridEvenShareISN_EET2_T4_:
[----:B------:R-:W-:Y:S01]  /*0000*/  LDC R1, c[0x0][0x37c] ;  /* 0x0000df00ff017b82 */ /* 0x000fe20000000800 */
[----:B------:R-:W0:Y:S07]  /*0010*/  S2R R3, SR_CTAID.X ;  /* 0x0000000000037919 */ /* 0x000e2e0000002500 */
[----:B------:R-:W1:Y:S01]  /*0020*/  LDC.64 R8, c[0x0][0x3a8] ;  /* 0x0000ea00ff087b82 */ /* 0x000e620000000a00 */
[----:B------:R-:W2:Y:S01]  /*0030*/  LDCU.64 UR6, c[0x0][0x358] ;  /* 0x00006b00ff0677ac */ /* 0x000ea20008000a00 */
[----:B------:R-:W-:Y:S01]  /*0040*/  BSSY.RECONVERGENT B0, `(.L_x_179) ;  /* 0x0000236000007945 */ /* 0x000fe20003800200 */
[----:B-1----:R-:W-:-:S02]  /*0050*/  IMAD.SHL.U32 R13, R9, 0x1000, RZ ;  /* 0x00001000090d7824 */ /* 0x002fc400078e00ff */
[----:B0-----:R-:W-:-:S05]  /*0060*/  IMAD R0, R3, -0x1000, R8 ;  /* 0xfffff00003007824 */ /* 0x001fca00078e0208 */
[----:B------:R-:W-:-:S13]  /*0070*/  ISETP.GT.U32.AND P0, PT, R0, 0xfff, PT ;  /* 0x00000fff0000780c */ /* 0x000fda0003f04070 */
[----:B--2---:R-:W-:Y:S05]  /*0080*/  @P0 BRA `(.L_x_180) ;  /* 0x0000001000540947 */ /* 0x004fea0003800000 */
[----:B------:R-:W0:Y:S01]  /*0090*/  S2R R2, SR_TID.X ;  /* 0x0000000000027919 */ /* 0x000e220000002100 */
[----:B------:R-:W-:Y:S01]  /*00a0*/  BSSY.RECONVERGENT B1, `(.L_x_181) ;  /* 0x000000a000017945 */ /* 0x000fe20003800200 */
[----:B------:R-:W-:Y:S01]  /*00b0*/  IMAD.MOV.U32 R14, RZ, RZ, RZ ;  /* 0x000000ffff0e7224 */ /* 0x000fe200078e00ff */
[----:B0-----:R-:W-:Y:S01]  /*00c0*/  ISETP.GE.U32.AND P0, PT, R2, R0, PT ;  /* 0x000000000200720c */ /* 0x001fe20003f06070 */
[----:B------:R-:W-:-:S12]  /*00d0*/  IMAD.MOV.U32 R4, RZ, RZ, R2 ;  /* 0x000000ffff047224 */ /* 0x000fd800078e0002 */
[----:B------:R-:W-:Y:S05]  /*00e0*/  @P0 BRA `(.L_x_182) ;  /* 0x0000000000140947 */ /* 0x000fea0003800000 */
[----:B------:R-:W0:Y:S01]  /*00f0*/  LDC.64 R14, c[0x0][0x380] ;  /* 0x0000e000ff0e7b82 */ /* 0x000e220000000a00 */
[----:B------:R-:W-:-:S04]  /*0100*/  IMAD R5, R3, 0x1000, R2 ;  /* 0x0000100003057824 */ /* 0x000fc800078e0202 */
[----:B0-----:R-:W-:-:S06]  /*0110*/  IMAD.WIDE.U32 R14, R5, 0x4, R14 ;  /* 0x00000004050e7825 */ /* 0x001fcc00078e000e */
[----:B------:R0:W5:Y:S01]  /*0120*/  LDG.E R14, desc[UR6][R14.64] ;  /* 0x000000060e0e7981 */ /* 0x000162000c1e1900 */
[----:B------:R-:W-:-:S07]  /*0130*/  VIADD R4, R2, 0x100 ;  /* 0x0000010002047836 */ /* 0x000fce0000000000 */
.L_x_182:
[----:B------:R-:W-:Y:S05]  /*0140*/  BSYNC.RECONVERGENT B1 ;  /* 0x0000000000017941 */ /* 0x000fea0003800200 */
.L_x_181:
[----:B------:R-:W-:Y:S01]  /*0150*/  ISETP.GE.U32.AND P0, PT, R4, R0, PT ;  /* 0x000000000400720c */ /* 0x000fe20003f06070 */
[----:B------:R-:W-:-:S12]  /*0160*/  BSSY.RECONVERGENT B1, `(.L_x_183) ;  /* 0x0000097000017945 */ /* 0x000fd80003800200 */
[----:B------:R-:W-:Y:S05]  /*0170*/  @P0 BRA `(.L_x_184) ;  /* 0x0000000800540947 */ /* 0x000fea0003800000 */
[----:B------:R-:W-:Y:S01]  /*0180*/  LOP3.LUT R5, RZ, R4, RZ, 0x33, !PT ;  /* 0x00000004ff057212 */ /* 0x000fe200078e33ff */
[----:B------:R-:W-:Y:S04]  /*0190*/  BSSY.RECONVERGENT B2, `(.L_x_185) ;  /* 0x000004b000027945 */ /* 0x000fe80003800200 */
[----:B------:R-:W-:-:S04]  /*01a0*/  IMAD.IADD R8, R5, 0x1, R8 ;  /* 0x0000000105087824 */ /* 0x000fc800078e0208 */
[----:B------:R-:W-:-:S05]  /*01b0*/  IMAD R8, R3, -0x1000, R8 ;  /* 0xfffff00003087824 */ /* 0x000fca00078e0208 */
[C---:B------:R-:W-:Y:S02]  /*01c0*/  ISETP.GE.U32.AND P0, PT, R8.reuse, 0xf00, PT ;  /* 0x00000f000800780c */ /* 0x040fe40003f06070 */
[----:B------:R-:W-:-:S04]  /*01d0*/  LEA.HI R5, R8, 0x1, RZ, 0x18 ;  /* 0x0000000108057811 */ /* 0x000fc800078fc0ff */
[----:B------:R-:W-:-:S07]  /*01e0*/  LOP3.LUT R6, R5, 0xf, RZ, 0xc0, !PT ;  /* 0x0000000f05067812 */ /* 0x000fce00078ec0ff */
[----:B------:R-:W-:Y:S05]  /*01f0*/  @!P0 BRA `(.L_x_186) ;  /* 0x0000000400108947 */ /* 0x000fea0003800000 */
[----:B------:R-:W-:Y:S01]  /*0200*/  LOP3.LUT R8, R5, 0x1fffff0, RZ, 0xc0, !PT ;  /* 0x01fffff005087812 */ /* 0x000fe200078ec0ff */
[----:B------:R-:W-:Y:S01]  /*0210*/  BSSY.RECONVERGENT B3, `(.L_x_187) ;  /* 0x0000041000037945 */ /* 0x000fe20003800200 */
[----:B------:R-:W-:Y:S01]  /*0220*/  LOP3.LUT R7, R4, 0x800, RZ, 0xfc, !PT ;  /* 0x0000080004077812 */ /* 0x000fe200078efcff */
[----:B------:R-:W-:Y:S01]  /*0230*/  IMAD R4, R3, 0x1000, R4 ;  /* 0x0000100003047824 */ /* 0x000fe200078e0204 */
[----:B------:R-:W-:-:S07]  /*0240*/  IADD3 R8, PT, PT, -R8, RZ, RZ ;  /* 0x000000ff08087210 */ /* 0x000fce0007ffe1ff */
.L_x_188:
[----:B------:R-:W1:Y:S01]  /*0250*/  LDC.64 R12, c[0x0][0x380] ;  /* 0x0000e000ff0c7b82 */ /* 0x000e620000000a00 */
[----:B------:R-:W-:-:S04]  /*0260*/  VIADD R21, R4, 0x100 ;  /* 0x0000010004157836 */ /* 0x000fc80000000000 */
[----:B-1----:R-:W-:-:S04]  /*0270*/  IMAD.WIDE.U32 R20, R21, 0x4, R12 ;  /* 0x0000000415147825 */ /* 0x002fc800078e000c */
[C---:B------:R-:W-:Y:S01]  /*0280*/  IMAD.WIDE.U32 R16, R4.reuse, 0x4, R12 ;  /* 0x0000000404107825 */ /* 0x040fe200078e000c */
[----:B0-----:R-:W2:Y:S04]  /*0290*/  LDG.E R15, desc[UR6][R20.64] ;  /* 0x00000006140f7981 */ /* 0x001ea8000c1e1900 */
[----:B------:R0:W2:Y:S01]  /*02a0*/  LDG.E R9, desc[UR6][R16.64] ;  /* 0x0000000610097981 */ /* 0x0000a2000c1e1900 */
[C---:B------:R-:W-:Y:S02]  /*02b0*/  VIADD R29, R4.reuse, 0x600 ;  /* 0x00000600041d7836 */ /* 0x040fe40000000000 */
[C---:B------:R-:W-:Y:S01]  /*02c0*/  VIADD R27, R4.reuse, 0x300 ;  /* 0x00000300041b7836 */ /* 0x040fe20000000000 */
[C---:B------:R-:W-:Y:S01]  /*02d0*/  IADD3 R28, PT, PT, R4.reuse, 0x800, RZ ;  /* 0x00000800041c7810 */ /* 0x040fe20007ffe0ff */
[----:B------:R-:W-:-:S02]  /*02e0*/  VIADD R11, R4, 0x200 ;  /* 0x00000200040b7836 */ /* 0x000fc40000000000 */
[----:B------:R-:W-:-:S04]  /*02f0*/  IMAD.WIDE.U32 R26, R27, 0x4, R12 ;  /* 0x000000041b1a7825 */ /* 0x000fc800078e000c */
[--C-:B0-----:R-:W-:Y:S02]  /*0300*/  IMAD.WIDE.U32 R16, R29, 0x4, R12.reuse ;  /* 0x000000041d107825 */ /* 0x101fe400078e000c */
[----:B------:R-:W3:Y:S02]  /*0310*/  LDG.E R26, desc[UR6][R26.64] ;  /* 0x000000061a1a7981 */ /* 0x000ee4000c1e1900 */
[C---:B------:R-:W-:Y:S02]  /*0320*/  VIADD R19, R4.reuse, 0x400 ;  /* 0x0000040004137836 */ /* 0x040fe40000000000 */
[C---:B------:R-:W-:Y:S01]  /*0330*/  VIADD R23, R4.reuse, 0x500 ;  /* 0x0000050004177836 */ /* 0x040fe20000000000 */
[----:B------:R0:W4:Y:S01]  /*0340*/  LDG.E R22, desc[UR6][R16.64] ;  /* 0x0000000610167981 */ /* 0x000122000c1e1900 */
[----:B------:R-:W-:Y:S02]  /*0350*/  VIADD R29, R4, 0x700 ;  /* 0x00000700041d7836 */ /* 0x000fe40000000000 */
[----:B------:R-:W-:-:S04]  /*0360*/  IMAD.WIDE.U32 R10, R11, 0x4, R12 ;  /* 0x000000040b0a7825 */ /* 0x000fc800078e000c */
[--C-:B------:R-:W-:Y:S01]  /*0370*/  IMAD.WIDE.U32 R18, R19, 0x4, R12.reuse ;  /* 0x0000000413127825 */ /* 0x100fe200078e000c */
[----:B------:R1:W3:Y:S03]  /*0380*/  LDG.E R25, desc[UR6][R10.64] ;  /* 0x000000060a197981 */ /* 0x0002e6000c1e1900 */
[--C-:B------:R-:W-:Y:S01]  /*0390*/  IMAD.WIDE.U32 R20, R23, 0x4, R12.reuse ;  /* 0x0000000417147825 */ /* 0x100fe200078e000c */
[----:B------:R-:W4:Y:S03]  /*03a0*/  LDG.E R24, desc[UR6][R18.64] ;  /* 0x0000000612187981 */ /* 0x000f26000c1e1900 */
[--C-:B0-----:R-:W-:Y:S01]  /*03b0*/  IMAD.WIDE.U32 R16, R29, 0x4, R12.reuse ;  /* 0x000000041d107825 */ /* 0x101fe200078e000c */
[----:B------:R0:W4:Y:S03]  /*03c0*/  LDG.E R23, desc[UR6][R20.64] ;  /* 0x0000000614177981 */ /* 0x000126000c1e1900 */
[----:B------:R-:W-:Y:S01]  /*03d0*/  IMAD.WIDE.U32 R28, R28, 0x4, R12 ;  /* 0x000000041c1c7825 */ /* 0x000fe200078e000c */
[----:B------:R-:W4:Y:S03]  /*03e0*/  LDG.E R19, desc[UR6][R16.64] ;  /* 0x0000000610137981 */ /* 0x000f26000c1e1900 */
[----:B------:R-:W-:-:S02]  /*03f0*/  VIADD R27, R4, 0xa00 ;  /* 0x00000a00041b7836 */ /* 0x000fc40000000000 */
[----:B-1----:R-:W-:Y:S01]  /*0400*/  VIADD R11, R4, 0x900 ;  /* 0x00000900040b7836 */ /* 0x002fe20000000000 */
[----:B------:R1:W4:Y:S01]  /*0410*/  LDG.E R18, desc[UR6][R28.64] ;  /* 0x000000061c127981 */ /* 0x000322000c1e1900 */
[----:B0-----:R-:W-:-:S04]  /*0420*/  IMAD.WIDE.U32 R20, R27, 0x4, R12 ;  /* 0x000000041b147825 */ /* 0x001fc800078e000c */
[----:B------:R-:W-:Y:S02]  /*0430*/  VIADD R27, R4, 0xb00 ;  /* 0x00000b00041b7836 */ /* 0x000fe40000000000 */
[----:B------:R-:W-:-:S04]  /*0440*/  IMAD.WIDE.U32 R10, R11, 0x4, R12 ;  /* 0x000000040b0a7825 */ /* 0x000fc800078e000c */
[----:B-1----:R-:W-:Y:S02]  /*0450*/  VIADD R29, R4, 0xc00 ;  /* 0x00000c00041d7836 */ /* 0x002fe40000000000 */
[----:B------:R-:W4:Y:S02]  /*0460*/  LDG.E R11, desc[UR6][R10.64] ;  /* 0x000000060a0b7981 */ /* 0x000f24000c1e1900 */
[----:B------:R-:W-:-:S06]  /*0470*/  IMAD.WIDE.U32 R16, R29, 0x4, R12 ;  /* 0x000000041d107825 */ /* 0x000fcc00078e000c */
[----:B------:R0:W4:Y:S04]  /*0480*/  LDG.E R16, desc[UR6][R16.64] ;  /* 0x0000000610107981 */ /* 0x000128000c1e1900 */
[----:B------:R1:W4:Y:S01]  /*0490*/  LDG.E R10, desc[UR6][R20.64] ;  /* 0x00000006140a7981 */ /* 0x000322000c1e1900 */
[----:B0-----:R-:W-:Y:S01]  /*04a0*/  VIADD R17, R4, 0xf00 ;  /* 0x00000f0004117836 */ /* 0x001fe20000000000 */
[----:B--2--5:R-:W-:Y:S01]  /*04b0*/  IADD3 R9, PT, PT, R15, R9, R14 ;  /* 0x000000090f097210 */ /* 0x024fe20007ffe00e */
[----:B------:R-:W-:-:S04]  /*04c0*/  IMAD.WIDE.U32 R14, R27, 0x4, R12 ;  /* 0x000000041b0e7825 */ /* 0x000fc800078e000c */
[----:B------:R-:W-:Y:S02]  /*04d0*/  VIADD R27, R4, 0xd00 ;  /* 0x00000d00041b7836 */ /* 0x000fe40000000000 */
[----:B------:R-:W2:Y:S02]  /*04e0*/  LDG.E R15, desc[UR6][R14.64] ;  /* 0x000000060e0f7981 */ /* 0x000ea4000c1e1900 */
[----:B------:R-:W-:-:S04]  /*04f0*/  IMAD.WIDE.U32 R28, R27, 0x4, R12 ;  /* 0x000000041b1c7825 */ /* 0x000fc800078e000c */
[----:B------:R-:W-:Y:S02]  /*0500*/  VIADD R27, R4, 0xe00 ;  /* 0x00000e00041b7836 */ /* 0x000fe40000000000 */
[----:B------:R-:W2:Y:S02]  /*0510*/  LDG.E R29, desc[UR6][R28.64] ;  /* 0x000000061c1d7981 */ /* 0x000ea4000c1e1900 */
[----:B-1----:R-:W-:-:S04]  /*0520*/  IMAD.WIDE.U32 R20, R27, 0x4, R12 ;  /* 0x000000041b147825 */ /* 0x002fc800078e000c */
[----:B------:R-:W-:Y:S02]  /*0530*/  IMAD.WIDE.U32 R12, R17, 0x4, R12 ;  /* 0x00000004110c7825 */ /* 0x000fe400078e000c */
[----:B------:R-:W2:Y:S04]  /*0540*/  LDG.E R20, desc[UR6][R20.64] ;  /* 0x0000000614147981 */ /* 0x000ea8000c1e1900 */
[----:B------:R-:W2:Y:S01]  /*0550*/  LDG.E R12, desc[UR6][R12.64] ;  /* 0x000000060c0c7981 */ /* 0x000ea2000c1e1900 */
[----:B---3--:R-:W-:Y:S02]  /*0560*/  IADD3 R9, PT, PT, R26, R25, R9 ;  /* 0x000000191a097210 */ /* 0x008fe40007ffe009 */
[----:B------:R-:W-:Y:S02]  /*0570*/  IADD3 R8, PT, PT, R8, 0x10, RZ ;  /* 0x0000001008087810 */ /* 0x000fe40007ffe0ff */
[----:B----4-:R-:W-:-:S02]  /*0580*/  IADD3 R9, PT, PT, R23, R24, R9 ;  /* 0x0000001817097210 */ /* 0x010fc40007ffe009 */
[----:B------:R-:W-:Y:S02]  /*0590*/  ISETP.NE.AND P0, PT, R8, RZ, PT ;  /* 0x000000ff0800720c */ /* 0x000fe40003f05270 */
[----:B------:R-:W-:Y:S01]  /*05a0*/  IADD3 R9, PT, PT, R19, R22, R9 ;  /* 0x0000001613097210 */ /* 0x000fe20007ffe009 */
[----:B------:R-:W-:Y:S02]  /*05b0*/  VIADD R7, R7, 0x1000 ;  /* 0x0000100007077836 */ /* 0x000fe40000000000 */
[----:B------:R-:W-:Y:S01]  /*05c0*/  VIADD R4, R4, 0x1000 ;  /* 0x0000100004047836 */ /* 0x000fe20000000000 */
[----:B------:R-:W-:-:S04]  /*05d0*/  IADD3 R9, PT, PT, R11, R18, R9 ;  /* 0x000000120b097210 */ /* 0x000fc80007ffe009 */
[----:B--2---:R-:W-:-:S04]  /*05e0*/  IADD3 R9, PT, PT, R15, R10, R9 ;  /* 0x0000000a0f097210 */ /* 0x004fc80007ffe009 */
[----:B------:R-:W-:-:S04]  /*05f0*/  IADD3 R9, PT, PT, R29, R16, R9 ;  /* 0x000000101d097210 */ /* 0x000fc80007ffe009 */
[----:B------:R-:W-:Y:S01]  /*0600*/  IADD3 R14, PT, PT, R12, R20, R9 ;  /* 0x000000140c0e7210 */ /* 0x000fe20007ffe009 */
[----:B------:R-:W-:Y:S06]  /*0610*/  @P0 BRA `(.L_x_188) ;  /* 0xfffffffc000c0947 */ /* 0x000fec000383ffff */
[----:B------:R-:W-:Y:S05]  /*0620*/  BSYNC.RECONVERGENT B3 ;  /* 0x0000000000037941 */ /* 0x000fea0003800200 */
.L_x_187:
[----:B------:R-:W-:-:S07]  /*0630*/  VIADD R4, R7, 0xfffff800 ;  /* 0xfffff80007047836 */ /* 0x000fce0000000000 */
.L_x_186:
[----:B------:R-:W-:Y:S05]  /*0640*/  BSYNC.RECONVERGENT B2 ;  /* 0x0000000000027941 */ /* 0x000fea0003800200 */
.L_x_185:
[----:B------:R-:W-:-:S13]  /*0650*/  ISETP.NE.AND P0, PT, R6, RZ, PT ;  /* 0x000000ff0600720c */ /* 0x000fda0003f05270 */
[----:B------:R-:W-:Y:S05]  /*0660*/  @!P0 BRA `(.L_x_184) ;  /* 0x0000000400188947 */ /* 0x000fea0003800000 */
[----:B------:R-:W-:Y:S01]  /*0670*/  ISETP.GE.U32.AND P0, PT, R6, 0x8, PT ;  /* 0x000000080600780c */ /* 0x000fe20003f06070 */
[----:B------:R-:W-:Y:S01]  /*0680*/  BSSY.RECONVERGENT B2, `(.L_x_189) ;  /* 0x0000022000027945 */ /* 0x000fe20003800200 */
[----:B------:R-:W-:-:S04]  /*0690*/  LOP3.LUT R24, R5, 0x7, RZ, 0xc0, !PT ;  /* 0x0000000705187812 */ /* 0x000fc800078ec0ff */
[----:B------:R-:W-:-:S07]  /*06a0*/  ISETP.NE.AND P1, PT, R24, RZ, PT ;  /* 0x000000ff1800720c */ /* 0x000fce0003f25270 */
[----:B------:R-:W-:Y:S06]  /*06b0*/  @!P0 BRA `(.L_x_190) ;  /* 0x0000000000788947 */ /* 0x000fec0003800000 */
[----:B------:R-:W1:Y:S01]  /*06c0*/  LDC.64 R10, c[0x0][0x380] ;  /* 0x0000e000ff0a7b82 */ /* 0x000e620000000a00 */
[----:B------:R-:W-:-:S04]  /*06d0*/  IMAD R27, R3, 0x1000, R4 ;  /* 0x00001000031b7824 */ /* 0x000fc800078e0204 */
[C---:B------:R-:W-:Y:S02]  /*06e0*/  VIADD R21, R27.reuse, 0x100 ;  /* 0x000001001b157836 */ /* 0x040fe40000000000 */
[C---:B------:R-:W-:Y:S02]  /*06f0*/  VIADD R17, R27.reuse, 0x300 ;  /* 0x000003001b117836 */ /* 0x040fe40000000000 */
[C---:B------:R-:W-:Y:S01]  /*0700*/  VIADD R23, R27.reuse, 0x200 ;  /* 0x000002001b177836 */ /* 0x040fe20000000000 */
[C---:B------:R-:W-:Y:S01]  /*0710*/  IADD3 R7, PT, PT, R27.reuse, 0x400, RZ ;  /* 0x000004001b077810 */ /* 0x040fe20007ffe0ff */
[C---:B------:R-:W-:Y:S02]  /*0720*/  VIADD R9, R27.reuse, 0x500 ;  /* 0x000005001b097836 */ /* 0x040fe40000000000 */
[C---:B------:R-:W-:Y:S02]  /*0730*/  VIADD R25, R27.reuse, 0x600 ;  /* 0x000006001b197836 */ /* 0x040fe40000000000 */
[----:B-1----:R-:W-:-:S04]  /*0740*/  IMAD.WIDE.U32 R12, R27, 0x4, R10 ;  /* 0x000000041b0c7825 */ /* 0x002fc800078e000a */
[--C-:B------:R-:W-:Y:S01]  /*0750*/  IMAD.WIDE.U32 R20, R21, 0x4, R10.reuse ;  /* 0x0000000415147825 */ /* 0x100fe200078e000a */
[----:B0-----:R0:W2:Y:S03]  /*0760*/  LDG.E R15, desc[UR6][R12.64] ;  /* 0x000000060c0f7981 */ /* 0x0010a6000c1e1900 */
[--C-:B------:R-:W-:Y:S01]  /*0770*/  IMAD.WIDE.U32 R16, R17, 0x4, R10.reuse ;  /* 0x0000000411107825 */ /* 0x100fe200078e000a */
[----:B------:R-:W2:Y:S03]  /*0780*/  LDG.E R18, desc[UR6][R20.64] ;  /* 0x0000000614127981 */ /* 0x000ea6000c1e1900 */
[----:B------:R-:W-:Y:S02]  /*0790*/  IMAD.WIDE.U32 R22, R23, 0x4, R10 ;  /* 0x0000000417167825 */ /* 0x000fe400078e000a */
[----:B------:R-:W3:Y:S02]  /*07a0*/  LDG.E R16, desc[UR6][R16.64] ;  /* 0x0000000610107981 */ /* 0x000ee4000c1e1900 */
[----:B------:R-:W-:-:S02]  /*07b0*/  VIADD R27, R27, 0x700 ;  /* 0x000007001b1b7836 */ /* 0x000fc40000000000 */
[--C-:B------:R-:W-:Y:S01]  /*07c0*/  IMAD.WIDE.U32 R6, R7, 0x4, R10.reuse ;  /* 0x0000000407067825 */ /* 0x100fe200078e000a */
[----:B------:R-:W3:Y:S03]  /*07d0*/  LDG.E R19, desc[UR6][R22.64] ;  /* 0x0000000616137981 */ /* 0x000ee6000c1e1900 */
[--C-:B------:R-:W-:Y:S02]  /*07e0*/  IMAD.WIDE.U32 R8, R9, 0x4, R10.reuse ;  /* 0x0000000409087825 */ /* 0x100fe400078e000a */
[----:B------:R-:W4:Y:S02]  /*07f0*/  LDG.E R7, desc[UR6][R6.64] ;  /* 0x0000000606077981 */ /* 0x000f24000c1e1900 */
[--C-:B0-----:R-:W-:Y:S02]  /*0800*/  IMAD.WIDE.U32 R12, R25, 0x4, R10.reuse ;  /* 0x00000004190c7825 */ /* 0x101fe400078e000a */
[----:B------:R-:W4:Y:S02]  /*0810*/  LDG.E R8, desc[UR6][R8.64] ;  /* 0x0000000608087981 */ /* 0x000f24000c1e1900 */
[----:B------:R-:W-:-:S02]  /*0820*/  IMAD.WIDE.U32 R10, R27, 0x4, R10 ;  /* 0x000000041b0a7825 */ /* 0x000fc400078e000a */
[----:B------:R-:W4:Y:S04]  /*0830*/  LDG.E R13, desc[UR6][R12.64] ;  /* 0x000000060c0d7981 */ /* 0x000f28000c1e1900 */
[----:B------:R-:W4:Y:S01]  /*0840*/  LDG.E R10, desc[UR6][R10.64] ;  /* 0x000000060a0a7981 */ /* 0x000f22000c1e1900 */
[----:B------:R-:W-:Y:S01]  /*0850*/  VIADD R4, R4, 0x800 ;  /* 0x0000080004047836 */ /* 0x000fe20000000000 */
[----:B--2--5:R-:W-:-:S04]  /*0860*/  IADD3 R18, PT, PT, R18, R15, R14 ;  /* 0x0000000f12127210 */ /* 0x024fc80007ffe00e */
[----:B---3--:R-:W-:-:S04]  /*0870*/  IADD3 R18, PT, PT, R16, R19, R18 ;  /* 0x0000001310127210 */ /* 0x008fc80007ffe012 */
[----:B----4-:R-:W-:-:S04]  /*0880*/  IADD3 R18, PT, PT, R8, R7, R18 ;  /* 0x0000000708127210 */ /* 0x010fc80007ffe012 */
[----:B------:R-:W-:-:S07]  /*0890*/  IADD3 R14, PT, PT, R10, R13, R18 ;  /* 0x0000000d0a0e7210 */ /* 0x000fce0007ffe012 */
.L_x_190:
[----:B------:R-:W-:Y:S05]  /*08a0*/  BSYNC.RECONVERGENT B2 ;  /* 0x0000000000027941 */ /* 0x000fea0003800200 */
.L_x_189:
        /* <DEDUP_REMOVED lines=8> */
[C---:B------:R-:W-:Y:S01]  /*0930*/  VIADD R13, R11.reuse, 0x100 ;  /* 0x000001000b0d7836 */ /* 0x040fe20000000000 */
[C---:B------:R-:W-:Y:S01]  /*0940*/  IADD3 R17, PT, PT, R11.reuse, 0x300, RZ ;  /* 0x000003000b117810 */ /* 0x040fe20007ffe0ff */
[C---:B0-----:R-:W-:Y:S02]  /*0950*/  VIADD R15, R11.reuse, 0x200 ;  /* 0x000002000b0f7836 */ /* 0x041fe40000000000 */
[----:B-1----:R-:W-:-:S04]  /*0960*/  IMAD.WIDE.U32 R8, R11, 0x4, R6 ;  /* 0x000000040b087825 */ /* 0x002fc800078e0006 */
[--C-:B------:R-:W-:Y:S02]  /*0970*/  IMAD.WIDE.U32 R10, R13, 0x4, R6.reuse ;  /* 0x000000040d0a7825 */ /* 0x100fe400078e0006 */
[----:B------:R-:W2:Y:S02]  /*0980*/  LDG.E R9, desc[UR6][R8.64] ;  /* 0x0000000608097981 */ /* 0x000ea4000c1e1900 */
[--C-:B------:R-:W-:Y:S02]  /*0990*/  IMAD.WIDE.U32 R12, R15, 0x4, R6.reuse ;  /* 0x000000040f0c7825 */ /* 0x100fe400078e0006 */
[----:B------:R-:W2:Y:S02]  /*09a0*/  LDG.E R10, desc[UR6][R10.64] ;  /* 0x000000060a0a7981 */ /* 0x000ea4000c1e1900 */
[----:B------:R-:W-:Y:S02]  /*09b0*/  IMAD.WIDE.U32 R6, R17, 0x4, R6 ;  /* 0x0000000411067825 */ /* 0x000fe400078e0006 */
[----:B------:R-:W3:Y:S04]  /*09c0*/  LDG.E R13, desc[UR6][R12.64] ;  /* 0x000000060c0d7981 */ /* 0x000ee8000c1e1900 */
[----:B------:R-:W3:Y:S01]  /*09d0*/  LDG.E R6, desc[UR6][R6.64] ;  /* 0x0000000606067981 */ /* 0x000ee2000c1e1900 */
[----:B------:R-:W-:Y:S01]  /*09e0*/  VIADD R4, R4, 0x400 ;  /* 0x0000040004047836 */ /* 0x000fe20000000000 */
[----:B--2--5:R-:W-:-:S04]  /*09f0*/  IADD3 R14, PT, PT, R10, R9, R14 ;  /* 0x000000090a0e7210 */ /* 0x024fc80007ffe00e */
[----:B---3--:R-:W-:-:S07]  /*0a00*/  IADD3 R14, PT, PT, R6, R13, R14 ;  /* 0x0000000d060e7210 */ /* 0x008fce0007ffe00e */
.L_x_192:
[----:B------:R-:W-:Y:S05]  /*0a10*/  BSYNC.RECONVERGENT B2 ;  /* 0x0000000000027941 */ /* 0x000fea0003800200 */
.L_x_191:
[----:B------:R-:W-:Y:S05]  /*0a20*/  @!P1 BRA `(.L_x_184) ;  /* 0x0000000000289947 */ /* 0x000fea0003800000 */
[----:B------:R-:W1:Y:S01]  /*0a30*/  LDC.64 R6, c[0x0][0x380] ;  /* 0x0000e000ff067b82 */ /* 0x000e620000000a00 */
[----:B------:R-:W-:Y:S02]  /*0a40*/  IMAD R9, R3, 0x1000, R4 ;  /* 0x0000100003097824 */ /* 0x000fe400078e0204 */
[----:B------:R-:W-:-:S07]  /*0a50*/  IMAD.MOV R8, RZ, RZ, -R5 ;  /* 0x000000ffff087224 */ /* 0x000fce00078e0a05 */
.L_x_193:
[----:B-1----:R-:W-:-:S06]  /*0a60*/  IMAD.WIDE.U32 R4, R9, 0x4, R6 ;  /* 0x0000000409047825 */ /* 0x002fcc00078e0006 */
[----:B------:R-:W2:Y:S01]  /*0a70*/  LDG.E R5, desc[UR6][R4.64] ;  /* 0x0000000604057981 */ /* 0x000ea2000c1e1900 */
[----:B------:R-:W-:Y:S02]  /*0a80*/  VIADD R8, R8, 0x1 ;  /* 0x0000000108087836 */ /* 0x000fe40000000000 */
[----:B------:R-:W-:-:S03]  /*0a90*/  VIADD R9, R9, 0x100 ;  /* 0x0000010009097836 */ /* 0x000fc60000000000 */
[----:B------:R-:W-:Y:S01]  /*0aa0*/  ISETP.NE.AND P0, PT, R8, RZ, PT ;  /* 0x000000ff0800720c */ /* 0x000fe20003f05270 */
[----:B--2--5:R-:W-:-:S12]  /*0ab0*/  IMAD.IADD R14, R5, 0x1, R14 ;  /* 0x00000001050e7824 */ /* 0x024fd800078e020e */
[----:B------:R-:W-:Y:S05]  /*0ac0*/  @P0 BRA `(.L_x_193) ;  /* 0xfffffffc00e40947 */ /* 0x000fea000383ffff */
.L_x_184:
[----:B------:R-:W-:Y:S05]  /*0ad0*/  BSYNC.RECONVERGENT B1 ;  /* 0x0000000000017941 */ /* 0x000fea0003800200 */
.L_x_183:
[----:B------:R-:W-:-:S13]  /*0ae0*/  ISETP.GE.U32.AND P0, PT, R0, 0x100, PT ;  /* 0x000001000000780c */ /* 0x000fda0003f06070 */
[----:B------:R-:W-:Y:S05]  /*0af0*/  @!P0 BRA `(.L_x_194) ;  /* 0x0000000000ac8947 */ /* 0x000fea0003800000 */
[----:B------:R-:W1:Y:S01]  /*0b00*/  S2R R8, SR_LANEID ;  /* 0x0000000000087919 */ /* 0x000e620000000000 */
[----:B-----5:R-:W2:Y:S01]  /*0b10*/  SHFL.DOWN PT, R0, R14, 0x1, 0x1f ;  /* 0x08201f000e007f89 */ /* 0x020ea200000e0000 */
[C---:B-1----:R-:W-:Y:S02]  /*0b20*/  ISETP.GT.AND P0, PT, R8.reuse, 0x1e, PT ;  /* 0x0000001e0800780c */ /* 0x042fe40003f04270 */
[----:B------:R-:W-:Y:S02]  /*0b30*/  ISETP.NE.AND P1, PT, R8, RZ, PT ;  /* 0x000000ff0800720c */ /* 0x000fe40003f25270 */
[----:B--2---:R-:W-:Y:S02]  /*0b40*/  SEL R5, R0, RZ, !P0 ;  /* 0x000000ff00057207 */ /* 0x004fe40004000000 */
[----:B------:R-:W-:Y:S02]  /*0b50*/  ISETP.GT.AND P0, PT, R8, 0x1d, PT ;  /* 0x0000001d0800780c */ /* 0x000fe40003f04270 */
[----:B------:R-:W-:-:S05]  /*0b60*/  IADD3 R5, PT, PT, R5, R14, RZ ;  /* 0x0000000e05057210 */ /* 0x000fca0007ffe0ff */
[----:B------:R-:W1:Y:S02]  /*0b70*/  SHFL.DOWN PT, R0, R5, 0x2, 0x1f ;  /* 0x08401f0005007f89 */ /* 0x000e6400000e0000 */
[----:B------:R-:W-:Y:S01]  /*0b80*/  @!P1 MOV R6, 0x400 ;  /* 0x0000040000069802 */ /* 0x000fe20000000f00 */
[----:B------:R-:W2:Y:S01]  /*0b90*/  @!P1 S2R R9, SR_CgaCtaId ;  /* 0x0000000000099919 */ /* 0x000ea20000008800 */
[----:B-1----:R-:W-:Y:S02]  /*0ba0*/  SEL R0, R0, RZ, !P0 ;  /* 0x000000ff00007207 */ /* 0x002fe40004000000 */
[----:B------:R-:W-:-:S03]  /*0bb0*/  ISETP.GT.AND P0, PT, R8, 0x1b, PT ;  /* 0x0000001b0800780c */ /* 0x000fc60003f04270 */
[----:B------:R-:W-:-:S05]  /*0bc0*/  IMAD.IADD R0, R5, 0x1, R0 ;  /* 0x0000000105007824 */ /* 0x000fca00078e0200 */
[----:B------:R-:W1:Y:S01]  /*0bd0*/  SHFL.DOWN PT, R4, R0, 0x4, 0x1f ;  /* 0x08801f0000047f89 */ /* 0x000e6200000e0000 */
[----:B--2---:R-:W-:Y:S02]  /*0be0*/  @!P1 LEA R9, R9, R6, 0x18 ;  /* 0x0000000609099211 */ /* 0x004fe400078ec0ff */
[----:B-1----:R-:W-:Y:S02]  /*0bf0*/  SEL R7, R4, RZ, !P0 ;  /* 0x000000ff04077207 */ /* 0x002fe40004000000 */
[----:B------:R-:W-:-:S03]  /*0c00*/  ISETP.GT.AND P0, PT, R8, 0x17, PT ;  /* 0x000000170800780c */ /* 0x000fc60003f04270 */
[----:B------:R-:W-:Y:S01]  /*0c10*/  IMAD.IADD R7, R0, 0x1, R7 ;  /* 0x0000000100077824 */ /* 0x000fe200078e0207 */
[----:B------:R-:W-:-:S04]  /*0c20*/  @!P1 SHF.R.U32.HI R0, RZ, 0x3, R2 ;  /* 0x00000003ff009819 */ /* 0x000fc80000011602 */
[----:B------:R-:W1:Y:S01]  /*0c30*/  SHFL.DOWN PT, R4, R7, 0x8, 0x1f ;  /* 0x09001f0007047f89 */ /* 0x000e6200000e0000 */
[----:B------:R-:W-:-:S05]  /*0c40*/  @!P1 LOP3.LUT R0, R0, 0x7c, RZ, 0xc0, !PT ;  /* 0x0000007c00009812 */ /* 0x000fca00078ec0ff */
[----:B------:R-:W-:Y:S01]  /*0c50*/  @!P1 IMAD.IADD R0, R0, 0x1, R9 ;  /* 0x0000000100009824 */ /* 0x000fe200078e0209 */
[----:B-1----:R-:W-:Y:S02]  /*0c60*/  SEL R4, R4, RZ, !P0 ;  /* 0x000000ff04047207 */ /* 0x002fe40004000000 */
[----:B------:R-:W-:-:S03]  /*0c70*/  ISETP.GT.AND P0, PT, R8, 0xf, PT ;  /* 0x0000000f0800780c */ /* 0x000fc60003f04270 */
[----:B------:R-:W-:-:S05]  /*0c80*/  IMAD.IADD R4, R7, 0x1, R4 ;  /* 0x0000000107047824 */ /* 0x000fca00078e0204 */
[----:B------:R-:W1:Y:S02]  /*0c90*/  SHFL.DOWN PT, R5, R4, 0x10, 0x1f ;  /* 0x0a001f0004057f89 */ /* 0x000e6400000e0000 */
[----:B-1----:R-:W-:Y:S02]  /*0ca0*/  SEL R5, R5, RZ, !P0 ;  /* 0x000000ff05057207 */ /* 0x002fe40004000000 */
        /* <DEDUP_REMOVED lines=8> */
[----:B--2---:R-:W-:Y:S04]  /*0d30*/  LDS R0, [UR4+0xc] ;  /* 0x00000c04ff007984 */ /* 0x004fe80008000800 */
[----:B------:R-:W1:Y:S04]  /*0d40*/  LDS.128 R4, [UR4+0x10] ;  /* 0x00001004ff047984 */ /* 0x000e680008000c00 */
[----:B------:R-:W2:Y:S01]  /*0d50*/  LDS.64 R8, [UR4+0x20] ;  /* 0x00002004ff087984 */ /* 0x000ea20008000a00 */
[----:B-1----:R-:W-:-:S04]  /*0d60*/  IADD3 R0, PT, PT, R4, R0, R11 ;  /* 0x0000000004007210 */ /* 0x002fc80007ffe00b */
[----:B------:R-:W-:-:S04]  /*0d70*/  IADD3 R0, PT, PT, R6, R0, R5 ;  /* 0x0000000006007210 */ /* 0x000fc80007ffe005 */
[----:B--2---:R-:W-:-:S05]  /*0d80*/  IADD3 R0, PT, PT, R8, R0, R7 ;  /* 0x0000000008007210 */ /* 0x004fca0007ffe007 */
[----:B------:R-:W-:Y:S01]  /*0d90*/  IMAD.IADD R11, R0, 0x1, R9 ;  /* 0x00000001000b7824 */ /* 0x000fe200078e0209 */
[----:B------:R-:W-:Y:S06]  /*0da0*/  BRA `(.L_x_195) ;  /* 0x00000014007c7947 */ /* 0x000fec0003800000 */
.L_x_194:
[----:B------:R-:W-:Y:S01]  /*0db0*/  LOP3.LUT R4, R2, 0x3e0, RZ, 0xc0, !PT ;  /* 0x000003e002047812 */ /* 0x000fe200078ec0ff */
[----:B------:R-:W1:Y:S03]  /*0dc0*/  S2R R10, SR_LANEID ;  /* 0x00000000000a7919 */ /* 0x000e660000000000 */
[----:B------:R-:W-:Y:S02]  /*0dd0*/  LOP3.LUT R7, RZ, R4, RZ, 0x33, !PT ;  /* 0x00000004ff077212 */ /* 0x000fe400078e33ff */
[----:B------:R-:W-:-:S03]  /*0de0*/  IADD3 R5, PT, PT, R4, 0x20, RZ ;  /* 0x0000002004057810 */ /* 0x000fc60007ffe0ff */
[----:B------:R-:W-:Y:S01]  /*0df0*/  IMAD.IADD R7, R0, 0x1, R7 ;  /* 0x0000000100077824 */ /* 0x000fe200078e0207 */
[----:B------:R-:W-:-:S04]  /*0e00*/  ISETP.GT.U32.AND P0, PT, R5, R0, PT ;  /* 0x000000000500720c */ /* 0x000fc80003f04070 */
[----:B------:R-:W-:-:S05]  /*0e10*/  SEL R7, R7, 0x1f, P0 ;  /* 0x0000001f07077807 */ /* 0x000fca0000000000 */
[----:B-----5:R-:W2:Y:S01]  /*0e20*/  SHFL.DOWN PT, R4, R14, 0x1, R7 ;  /* 0x082000000e047989 */ /* 0x020ea200000e0007 */
[CC--:B-1----:R-:W-:Y:S01]  /*0e30*/  ISETP.GE.AND P0, PT, R10.reuse, R7.reuse, PT ;  /* 0x000000070a00720c */ /* 0x0c2fe20003f06270 */
[C---:B------:R-:W-:Y:S01]  /*0e40*/  VIADD R6, R10.reuse, 0x2 ;  /* 0x000000020a067836 */ /* 0x040fe20000000000 */
[C---:B------:R-:W-:Y:S01]  /*0e50*/  ISETP.NE.AND P1, PT, R10.reuse, RZ, PT ;  /* 0x000000ff0a00720c */ /* 0x040fe20003f25270 */
[----:B------:R-:W-:Y:S01]  /*0e60*/  VIADD R8, R10, 0x4 ;  /* 0x000000040a087836 */ /* 0x000fe20000000000 */
[----:B--2---:R-:W-:Y:S02]  /*0e70*/  SEL R5, R4, RZ, !P0 ;  /* 0x000000ff04057207 */ /* 0x004fe40004000000 */
[----:B------:R-:W-:-:S03]  /*0e80*/  ISETP.GT.AND P0, PT, R6, R7, PT ;  /* 0x000000070600720c */ /* 0x000fc60003f04270 */
[----:B------:R-:W-:-:S06]  /*0e90*/  IMAD.IADD R4, R5, 0x1, R14 ;  /* 0x0000000105047824 */ /* 0x000fcc00078e020e */
[----:B------:R-:W1:Y:S01]  /*0ea0*/  @!P1 S2R R11, SR_CgaCtaId ;  /* 0x00000000000b9919 */ /* 0x000e620000008800 */
[----:B------:R-:W-:Y:S01]  /*0eb0*/  @!P1 SHF.R.U32.HI R9, RZ, 0x3, R2 ;  /* 0x00000003ff099819 */ /* 0x000fe20000011602 */
[----:B------:R-:W2:Y:S03]  /*0ec0*/  SHFL.DOWN PT, R5, R4, 0x2, R7 ;  /* 0x0840000004057989 */ /* 0x000ea600000e0007 */
[----:B------:R-:W-:Y:S02]  /*0ed0*/  @!P1 LOP3.LUT R9, R9, 0x7c, RZ, 0xc0, !PT ;  /* 0x0000007c09099812 */ /* 0x000fe400078ec0ff */
[----:B--2---:R-:W-:Y:S02]  /*0ee0*/  SEL R5, R5, RZ, !P0 ;  /* 0x000000ff05057207 */ /* 0x004fe40004000000 */
[----:B------:R-:W-:-:S03]  /*0ef0*/  ISETP.GT.AND P0, PT, R8, R7, PT ;  /* 0x000000070800720c */ /* 0x000fc60003f04270 */
[----:B------:R-:W-:Y:S01]  /*0f00*/  IMAD.IADD R6, R4, 0x1, R5 ;  /* 0x0000000104067824 */ /* 0x000fe200078e0205 */
[----:B------:R-:W-:-:S04]  /*0f10*/  IADD3 R4, PT, PT, R10, 0x8, RZ ;  /* 0x000000080a047810 */ /* 0x000fc80007ffe0ff */
[----:B------:R-:W2:Y:S02]  /*0f20*/  SHFL.DOWN PT, R5, R6, 0x4, R7 ;  /* 0x0880000006057989 */ /* 0x000ea400000e0007 */
[----:B--2---:R-:W-:Y:S02]  /*0f30*/  SEL R5, R5, RZ, !P0 ;  /* 0x000000ff05057207 */ /* 0x004fe40004000000 */
[----:B------:R-:W-:-:S03]  /*0f40*/  ISETP.GT.AND P0, PT, R4, R7, PT ;  /* 0x000000070400720c */ /* 0x000fc60003f04270 */
[----:B------:R-:W-:Y:S02]  /*0f50*/  IMAD.IADD R8, R6, 0x1, R5 ;  /* 0x0000000106087824 */ /* 0x000fe400078e0205 */
[----:B------:R-:W-:Y:S01]  /*0f60*/  VIADD R6, R10, 0x10 ;  /* 0x000000100a067836 */ /* 0x000fe20000000000 */
[----:B------:R-:W-:Y:S02]  /*0f70*/  @!P1 MOV R10, 0x400 ;  /* 0x00000400000a9802 */ /* 0x000fe40000000f00 */
[----:B------:R-:W2:Y:S02]  /*0f80*/  SHFL.DOWN PT, R5, R8, 0x8, R7 ;  /* 0x0900000008057989 */ /* 0x000ea400000e0007 */
[----:B-1----:R-:W-:-:S05]  /*0f90*/  @!P1 LEA R10, R11, R10, 0x18 ;  /* 0x0000000a0b0a9211 */ /* 0x002fca00078ec0ff */
[----:B------:R-:W-:Y:S01]  /*0fa0*/  @!P1 IMAD.IADD R10, R9, 0x1, R10 ;  /* 0x00000001090a9824 */ /* 0x000fe200078e020a */
[----:B--2---:R-:W-:Y:S02]  /*0fb0*/  SEL R5, R5, RZ, !P0 ;  /* 0x000000ff05057207 */ /* 0x004fe40004000000 */
[----:B------:R-:W-:-:S03]  /*0fc0*/  ISETP.GT.AND P0, PT, R6, R7, PT ;  /* 0x000000070600720c */ /* 0x000fc60003f04270 */
[----:B------:R-:W-:-:S05]  /*0fd0*/  IMAD.IADD R4, R8, 0x1, R5 ;  /* 0x0000000108047824 */ /* 0x000fca00078e0205 */
[----:B------:R-:W1:Y:S02]  /*0fe0*/  SHFL.DOWN PT, R5, R4, 0x10, R7 ;  /* 0x0a00000004057989 */ /* 0x000e6400000e0007 */
[----:B-1----:R-:W-:Y:S02]  /*0ff0*/  SEL R5, R5, RZ, !P0 ;  /* 0x000000ff05057207 */ /* 0x002fe40004000000 */
[----:B------:R-:W-:-:S03]  /*1000*/  ISETP.NE.AND P0, PT, R2, RZ, PT ;  /* 0x000000ff0200720c */ /* 0x000fc60003f05270 */
[----:B------:R-:W-:-:S05]  /*1010*/  IMAD.IADD R11, R4, 0x1, R5 ;  /* 0x00000001040b7824 */ /* 0x000fca00078e0205 */
[----:B------:R1:W-:Y:S01]  /*1020*/  @!P1 STS [R10+0x8], R11 ;  /* 0x0000080b0a009388 */ /* 0x0003e20000000800 */
[----:B------:R-:W-:Y:S06]  /*1030*/  BAR.SYNC.DEFER_BLOCKING 0x0 ;  /* 0x0000000000007b1d */ /* 0x000fec0000010000 */
[----:B------:R-:W-:Y:S05]  /*1040*/  @P0 BRA `(.L_x_195) ;  /* 0x0000001000d40947 */ /* 0x000fea0003800000 */
[----:B------:R-:W2:Y:S01]  /*1050*/  S2UR UR5, SR_CgaCtaId ;  /* 0x00000000000579c3 */ /* 0x000ea20000008800 */
[----:B------:R-:W-:Y:S01]  /*1060*/  UMOV UR4, 0x400 ;  /* 0x0000040000047882 */ /* 0x000fe20000000000 */
[C---:B------:R-:W-:Y:S02]  /*1070*/  ISETP.GT.U32.AND P2, PT, R0.reuse, 0x40, PT ;  /* 0x000000400000780c */ /* 0x040fe40003f44070 */
[C---:B------:R-:W-:Y:S02]  /*1080*/  ISETP.GT.U32.AND P1, PT, R0.reuse, 0x20, PT ;  /* 0x000000200000780c */ /* 0x040fe40003f24070 */
[----:B------:R-:W-:Y:S01]  /*1090*/  ISETP.GT.U32.AND P3, PT, R0, 0x80, PT ;  /* 0x000000800000780c */ /* 0x000fe20003f64070 */
[----:B--2---:R-:W-:-:S09]  /*10a0*/  ULEA UR4, UR5, UR4, 0x18 ;  /* 0x0000000405047291 */ /* 0x004fd2000f8ec0ff */
[----:B------:R-:W2:Y:S04]  /*10b0*/  LDS.128 R4, [UR4+0x10] ;  /* 0x00001004ff047984 */ /* 0x000ea80008000c00 */
[----:B------:R-:W3:Y:S04]  /*10c0*/  LDS R2, [UR4+0xc] ;  /* 0x00000c04ff027984 */ /* 0x000ee80008000800 */
[----:B------:R-:W4:Y:S01]  /*10d0*/  LDS.64 R8, [UR4+0x20] ;  /* 0x00002004ff087984 */ /* 0x000f220008000a00 */
[----:B--2---:R-:W-:Y:S02]  /*10e0*/  SEL R4, R4, RZ, P2 ;  /* 0x000000ff04047207 */ /* 0x004fe40001000000 */
[----:B------:R-:W-:-:S02]  /*10f0*/  ISETP.GT.U32.AND P2, PT, R0, 0x60, PT ;  /* 0x000000600000780c */ /* 0x000fc40003f44070 */
[----:B---3--:R-:W-:Y:S02]  /*1100*/  SEL R2, R2, RZ, P1 ;  /* 0x000000ff02027207 */ /* 0x008fe40000800000 */
[----:B------:R-:W-:Y:S02]  /*1110*/  SEL R5, R5, RZ, P2 ;  /* 0x000000ff05057207 */ /* 0x000fe40001000000 */
[----:B------:R-:W-:Y:S02]  /*1120*/  IADD3 R2, PT, PT, R4, R2, R11 ;  /* 0x0000000204027210 */ /* 0x000fe40007ffe00b */
[----:B------:R-:W-:Y:S02]  /*1130*/  ISETP.GT.U32.AND P1, PT, R0, 0xa0, PT ;  /* 0x000000a00000780c */ /* 0x000fe40003f24070 */
[----:B------:R-:W-:Y:S02]  /*1140*/  SEL R6, R6, RZ, P3 ;  /* 0x000000ff06067207 */ /* 0x000fe40001800000 */
[----:B------:R-:W-:-:S02]  /*1150*/  ISETP.GT.U32.AND P2, PT, R0, 0xc0, PT ;  /* 0x000000c00000780c */ /* 0x000fc40003f44070 */
[----:B------:R-:W-:Y:S02]  /*1160*/  ISETP.GT.U32.AND P3, PT, R0, 0xe0, PT ;  /* 0x000000e00000780c */ /* 0x000fe40003f64070 */
[----:B------:R-:W-:Y:S02]  /*1170*/  SEL R7, R7, RZ, P1 ;  /* 0x000000ff07077207 */ /* 0x000fe40000800000 */
[----:B------:R-:W-:Y:S02]  /*1180*/  IADD3 R2, PT, PT, R6, R2, R5 ;  /* 0x0000000206027210 */ /* 0x000fe40007ffe005 */
[----:B----4-:R-:W-:Y:S02]  /*1190*/  SEL R8, R8, RZ, P2 ;  /* 0x000000ff08087207 */ /* 0x010fe40001000000 */
[----:B------:R-:W-:Y:S02]  /*11a0*/  SEL R9, R9, RZ, P3 ;  /* 0x000000ff09097207 */ /* 0x000fe40001800000 */
[----:B------:R-:W-:-:S05]  /*11b0*/  IADD3 R2, PT, PT, R8, R2, R7 ;  /* 0x0000000208027210 */ /* 0x000fca0007ffe007 */
[----:B-1----:R-:W-:Y:S01]  /*11c0*/  IMAD.IADD R11, R2, 0x1, R9 ;  /* 0x00000001020b7824 */ /* 0x002fe200078e0209 */
[----:B------:R-:W-:Y:S06]  /*11d0*/  BRA `(.L_x_195) ;  /* 0x0000001000707947 */ /* 0x000fec0003800000 */
.L_x_180:
[----:B------:R-:W0:Y:S01]  /*11e0*/  S2R R2, SR_TID.X ;  /* 0x0000000000027919 */ /* 0x000e220000002100 */
[----:B------:R-:W1:Y:S02]  /*11f0*/  LDCU.64 UR4, c[0x0][0x380] ;  /* 0x00007000ff0477ac */ /* 0x000e640008000a00 */
[----:B-1----:R-:W-:Y:S01]  /*1200*/  MOV R4, UR4 ;  /* 0x0000000400047c02 */ /* 0x002fe20008000f00 */
[----:B------:R-:W-:Y:S02]  /*1210*/  IMAD.U32 R5, RZ, RZ, UR5 ;  /* 0x00000005ff057e24 */ /* 0x000fe4000f8e00ff */
[----:B0-----:R-:W-:-:S04]  /*1220*/  IMAD R7, R3, 0x1000, R2 ;  /* 0x0000100003077824 */ /* 0x001fc800078e0202 */
[----:B------:R-:W-:-:S05]  /*1230*/  IMAD.WIDE.U32 R6, R7, 0x4, R4 ;  /* 0x0000000407067825 */ /* 0x000fca00078e0004 */
        /* <DEDUP_REMOVED lines=16> */
[----:B------:R-:W-:-:S02]  /*1340*/  ISETP.GE.U32.AND P0, PT, R0, R13, PT ;  /* 0x0000000d0000720c */ /* 0x000fc40003f06070 */
        /* <DEDUP_REMOVED lines=9> */
[----:B------:R-:W-:Y:S01]  /*13e0*/  IMAD R9, R3, 0x1000, R13 ;  /* 0x0000100003097824 */ /* 0x000fe200078e020d */
[----:B------:R-:W-:Y:S01]  /*13f0*/  LOP3.LUT R6, RZ, R2, RZ, 0x33, !PT ;  /* 0x00000002ff067212 */ /* 0x000fe200078e33ff */
[----:B------:R-:W-:Y:S01]  /*1400*/  VIADD R0, R8, 0xfffff000 ;  /* 0xfffff00008007836 */ /* 0x000fe20000000000 */
[----:B------:R-:W-:Y:S02]  /*1410*/  UMOV UR4, URZ ;  /* 0x000000ff00047c82 */ /* 0x000fe40008000000 */
[----:B------:R-:W-:Y:S02]  /*1420*/  IADD3 R6, PT, PT, -R13, R8, R6 ;  /* 0x000000080d067210 */ /* 0x000fe40007ffe106 */
[C---:B------:R-:W-:Y:S02]  /*1430*/  ISETP.GT.U32.AND P0, PT, R9.reuse, R0, PT ;  /* 0x000000000900720c */ /* 0x040fe40003f04070 */
[----:B------:R-:W-:Y:S01]  /*1440*/  IADD3 R7, PT, PT, R9, 0x800, R2 ;  /* 0x0000080009077810 */ /* 0x000fe20007ffe002 */
[----:B------:R-:W-:-:S02]  /*1450*/  IMAD.MOV.U32 R2, RZ, RZ, R9 ;  /* 0x000000ffff027224 */ /* 0x000fc400078e0009 */
[----:B------:R-:W-:-:S08]  /*1460*/  IMAD R6, R3, -0x1000, R6 ;  /* 0xfffff00003067824 */ /* 0x000fd000078e0206 */
[----:B------:R-:W-:Y:S05]  /*1470*/  @P0 BRA `(.L_x_197) ;  /* 0x00000000009c0947 */ /* 0x000fea0003800000 */
[----:B------:R-:W0:Y:S08]  /*1480*/  LDC R8, c[0x0][0x3a8] ;  /* 0x0000ea00ff087b82 */ /* 0x000e300000000800 */
[----:B------:R-:W1:Y:S02]  /*1490*/  LDC.64 R4, c[0x0][0x380] ;  /* 0x0000e000ff047b82 */ /* 0x000e640000000a00 */
.L_x_198:
[----:B------:R-:W2:Y:S02]  /*14a0*/  S2R R10, SR_TID.X ;  /* 0x00000000000a7919 */ /* 0x000ea40000002100 */
[----:B--2---:R-:W-:-:S04]  /*14b0*/  IMAD.IADD R11, R10, 0x1, R9 ;  /* 0x000000010a0b7824 */ /* 0x004fc800078e0209 */
[----:B-1----:R-:W-:-:S05]  /*14c0*/  IMAD.WIDE.U32 R10, R11, 0x4, R4 ;  /* 0x000000040b0a7825 */ /* 0x002fca00078e0004 */
        /* <DEDUP_REMOVED lines=10> */
[----:B------:R-:W5:Y:S01]  /*1570*/  LDG.E R21, desc[UR6][R10.64+0x2c00] ;  /* 0x002c00060a157981 */ /* 0x000f62000c1e1900 */
[----:B--2---:R-:W-:-:S03]  /*1580*/  IADD3 R20, PT, PT, R20, R18, R27 ;  /* 0x0000001214147210 */ /* 0x004fc60007ffe01b */
[----:B------:R-:W2:Y:S04]  /*1590*/  LDG.E R18, desc[UR6][R10.64+0x2800] ;  /* 0x002800060a127981 */ /* 0x000ea8000c1e1900 */
[----:B------:R-:W2:Y:S01]  /*15a0*/  LDG.E R27, desc[UR6][R10.64+0x3800] ;  /* 0x003800060a1b7981 */ /* 0x000ea2000c1e1900 */
[----:B---3--:R-:W-:-:S03]  /*15b0*/  IADD3 R24, PT, PT, R23, R22, R20 ;  /* 0x0000001617187210 */ /* 0x008fc60007ffe014 */
[----:B------:R-:W3:Y:S04]  /*15c0*/  LDG.E R23, desc[UR6][R10.64+0x3000] ;  /* 0x003000060a177981 */ /* 0x000ee8000c1e1900 */
[----:B------:R-:W3:Y:S04]  /*15d0*/  LDG.E R20, desc[UR6][R10.64+0x3400] ;  /* 0x003400060a147981 */ /* 0x000ee8000c1e1900 */
[----:B------:R-:W3:Y:S01]  /*15e0*/  LDG.E R22, desc[UR6][R10.64+0x3c00] ;  /* 0x003c00060a167981 */ /* 0x000ee2000c1e1900 */
[----:B----4-:R-:W-:-:S04]  /*15f0*/  IADD3 R14, PT, PT, R17, R14, R24 ;  /* 0x0000000e110e7210 */ /* 0x010fc80007ffe018 */
[----:B-----5:R-:W-:-:S04]  /*1600*/  IADD3 R14, PT, PT, R19, R16, R14 ;  /* 0x00000010130e7210 */ /* 0x020fc80007ffe00e */
[----:B------:R-:W-:Y:S02]  /*1610*/  IADD3 R12, PT, PT, R15, R12, R14 ;  /* 0x0000000c0f0c7210 */ /* 0x000fe40007ffe00e */
[----:B0-----:R-:W-:-:S04]  /*1620*/  IADD3 R14, PT, PT, -R9, R8, RZ ;  /* 0x00000008090e7210 */ /* 0x001fc80007ffe1ff */
[----:B------:R-:W-:Y:S02]  /*1630*/  ISETP.GE.U32.AND P0, PT, R14, R13, PT ;  /* 0x0000000d0e00720c */ /* 0x000fe40003f06070 */
[----:B--2---:R-:W-:-:S04]  /*1640*/  IADD3 R12, PT, PT, R21, R18, R12 ;  /* 0x00000012150c7210 */ /* 0x004fc80007ffe00c */
[----:B---3--:R-:W-:-:S04]  /*1650*/  IADD3 R12, PT, PT, R20, R23, R12 ;  /* 0x00000017140c7210 */ /* 0x008fc80007ffe00c */
[----:B------:R-:W-:-:S03]  /*1660*/  IADD3 R27, PT, PT, R22, R27, R12 ;  /* 0x0000001b161b7210 */ /* 0x000fc60007ffe00c */
[----:B------:R-:W-:Y:S05]  /*1670*/  @!P0 BRA `(.L_x_196) ;  /* 0x00000008009c8947 */ /* 0x000fea0003800000 */
[C---:B------:R-:W-:Y:S01]  /*1680*/  IMAD.IADD R9, R13.reuse, 0x1, R9 ;  /* 0x000000010d097824 */ /* 0x040fe200078e0209 */
[----:B------:R-:W-:Y:S01]  /*1690*/  UIADD3 UR4, UPT, UPT, UR4, 0x1, URZ ;  /* 0x0000000104047890 */ /* 0x000fe2000fffe0ff */
[----:B------:R-:W-:Y:S02]  /*16a0*/  IMAD.IADD R2, R13, 0x1, R2 ;  /* 0x000000010d027824 */ /* 0x000fe400078e0202 */
[----:B------:R-:W-:Y:S01]  /*16b0*/  IMAD.IADD R6, R6, 0x1, -R13 ;  /* 0x0000000106067824 */ /* 0x000fe200078e0a0d */
[----:B------:R-:W-:Y:S01]  /*16c0*/  ISETP.GT.U32.AND P0, PT, R9, R0, PT ;  /* 0x000000000900720c */ /* 0x000fe20003f04070 */
[----:B------:R-:W-:-:S12]  /*16d0*/  IMAD.IADD R7, R13, 0x1, R7 ;  /* 0x000000010d077824 */ /* 0x000fd800078e0207 */
[----:B------:R-:W-:Y:S05]  /*16e0*/  @!P0 BRA `(.L_x_198) ;  /* 0xfffffffc006c8947 */ /* 0x000fea000383ffff */
.L_x_197:
[----:B------:R-:W0:Y:S01]  /*16f0*/  S2R R13, SR_TID.X ;  /* 0x00000000000d7919 */ /* 0x000e220000002100 */
[----:B------:R-:W-:Y:S01]  /*1700*/  IMAD.IADD R0, R8, 0x1, -R9 ;  /* 0x0000000108007824 */ /* 0x000fe200078e0a09 */
[----:B------:R-:W-:Y:S04]  /*1710*/  BSSY.RECONVERGENT B1, `(.L_x_196) ;  /* 0x000009d000017945 */ /* 0x000fe80003800200 */
[----:B0-----:R-:W-:-:S04]  /*1720*/  ISETP.GE.AND P0, PT, R13, R0, PT ;  /* 0x000000000d00720c */ /* 0x001fc80003f06270 */
[----:B------:R-:W-:-:S13]  /*1730*/  ISETP.GE.U32.OR P0, PT, R9, R8, P0 ;  /* 0x000000080900720c */ /* 0x000fda0000706470 */
[----:B------:R-:W-:Y:S05]  /*1740*/  @P0 BRA `(.L_x_199) ;  /* 0x0000000800640947 */ /* 0x000fea0003800000 */
[----:B------:R-:W0:Y:S01]  /*1750*/  LDC R10, c[0x0][0x3ac] ;  /* 0x0000eb00ff0a7b82 */ /* 0x000e220000000800 */
[----:B------:R-:W-:Y:S01]  /*1760*/  LOP3.LUT R11, RZ, R13, RZ, 0x33, !PT ;  /* 0x0000000dff0b7212 */ /* 0x000fe200078e33ff */
[----:B------:R-:W-:Y:S06]  /*1770*/  BSSY.RECONVERGENT B2, `(.L_x_200) ;  /* 0x000004f000027945 */ /* 0x000fec0003800200 */
[----:B------:R-:W1:Y:S01]  /*1780*/  LDC R0, c[0x0][0x3ac] ;  /* 0x0000eb00ff007b82 */ /* 0x000e620000000800 */
[----:B0-----:R-:W-:-:S05]  /*1790*/  IMAD.SHL.U32 R10, R10, 0x1000, RZ ;  /* 0x000010000a0a7824 */ /* 0x001fca00078e00ff */
[----:B------:R-:W-:-:S04]  /*17a0*/  LEA R10, R3, R10, 0xc ;  /* 0x0000000a030a7211 */ /* 0x000fc800078e60ff */
[----:B------:R-:W-:Y:S01]  /*17b0*/  IADD3 R8, PT, PT, -R10, R8, R11 ;  /* 0x000000080a087210 */ /* 0x000fe20007ffe10b */
[----:B-1----:R-:W-:Y:S02]  /*17c0*/  IMAD R11, R0, UR4, RZ ;  /* 0x00000004000b7c24 */ /* 0x002fe4000f8e02ff */
[----:B------:R-:W-:Y:S02]  /*17d0*/  IMAD.MOV.U32 R0, RZ, RZ, R13 ;  /* 0x000000ffff007224 */ /* 0x000fe400078e000d */
[----:B------:R-:W-:-:S05]  /*17e0*/  IMAD R8, R11, -0x1000, R8 ;  /* 0xfffff0000b087824 */ /* 0x000fca00078e0208 */
[C---:B------:R-:W-:Y:S02]  /*17f0*/  ISETP.GE.U32.AND P0, PT, R8.reuse, 0xf00, PT ;  /* 0x00000f000800780c */ /* 0x040fe40003f06070 */
[----:B------:R-:W-:-:S04]  /*1800*/  LEA.HI R8, R8, 0x1, RZ, 0x18 ;  /* 0x0000000108087811 */ /* 0x000fc800078fc0ff */
[----:B------:R-:W-:-:S07]  /*1810*/  LOP3.LUT R10, R8, 0xf, RZ, 0xc0, !PT ;  /* 0x0000000f080a7812 */ /* 0x000fce00078ec0ff */
[----:B------:R-:W-:Y:S05]  /*1820*/  @!P0 BRA `(.L_x_201) ;  /* 0x00000004000c8947 */ /* 0x000fea0003800000 */
[----:B------:R-:W-:Y:S01]  /*1830*/  LEA.HI R0, R6, 0x1, RZ, 0x18 ;  /* 0x0000000106007811 */ /* 0x000fe200078fc0ff */
[----:B------:R-:W-:Y:S01]  /*1840*/  BSSY.RECONVERGENT B3, `(.L_x_202) ;  /* 0x0000040000037945 */ /* 0x000fe20003800200 */
[----:B------:R-:W-:Y:S02]  /*1850*/  LOP3.LUT R11, R13, 0x800, RZ, 0xfc, !PT ;  /* 0x000008000d0b7812 */ /* 0x000fe400078efcff */
[----:B------:R-:W-:-:S05]  /*1860*/  LOP3.LUT R0, R0, 0x1fffff0, RZ, 0xc0, !PT ;  /* 0x01fffff000007812 */ /* 0x000fca00078ec0ff */
[----:B------:R-:W-:-:S07]  /*1870*/  IMAD.MOV R0, RZ, RZ, -R0 ;  /* 0x000000ffff007224 */ /* 0x000fce00078e0a00 */
.L_x_203:
[C---:B------:R-:W-:Y:S02]  /*1880*/  VIADD R15, R7.reuse, 0xfffff800 ;  /* 0xfffff800070f7836 */ /* 0x040fe40000000000 */
[----:B------:R-:W-:Y:S02]  /*1890*/  VIADD R21, R7, 0xfffff900 ;  /* 0xfffff90007157836 */ /* 0x000fe40000000000 */
[----:B------:R-:W-:-:S04]  /*18a0*/  IMAD.WIDE.U32 R14, R15, 0x4, R4 ;  /* 0x000000040f0e7825 */ /* 0x000fc800078e0004 */
[--C-:B------:R-:W-:Y:S01]  /*18b0*/  IMAD.WIDE.U32 R20, R21, 0x4, R4.reuse ;  /* 0x0000000415147825 */ /* 0x100fe200078e0004 */
[----:B------:R0:W2:Y:S04]  /*18c0*/  LDG.E R28, desc[UR6][R14.64] ;  /* 0x000000060e1c7981 */ /* 0x0000a8000c1e1900 */
[----:B------:R-:W2:Y:S01]  /*18d0*/  LDG.E R29, desc[UR6][R20.64] ;  /* 0x00000006141d7981 */ /* 0x000ea2000c1e1900 */
[C---:B------:R-:W-:Y:S02]  /*18e0*/  VIADD R17, R7.reuse, 0xfffffa00 ;  /* 0xfffffa0007117836 */ /* 0x040fe40000000000 */
[----:B------:R-:W-:Y:S02]  /*18f0*/  VIADD R19, R7, 0xfffffb00 ;  /* 0xfffffb0007137836 */ /* 0x000fe40000000000 */
[----:B------:R-:W-:-:S04]  /*1900*/  IMAD.WIDE.U32 R16, R17, 0x4, R4 ;  /* 0x0000000411107825 */ /* 0x000fc800078e0004 */
[--C-:B------:R-:W-:Y:S01]  /*1910*/  IMAD.WIDE.U32 R18, R19, 0x4, R4.reuse ;  /* 0x0000000413127825 */ /* 0x100fe200078e0004 */
[----:B------:R1:W3:Y:S04]  /*1920*/  LDG.E R13, desc[UR6][R16.64] ;  /* 0x00000006100d7981 */ /* 0x0002e8000c1e1900 */
[----:B------:R4:W3:Y:S01]  /*1930*/  LDG.E R12, desc[UR6][R18.64] ;  /* 0x00000006120c7981 */ /* 0x0008e2000c1e1900 */
[C---:B------:R-:W-:Y:S01]  /*1940*/  VIADD R22, R7.reuse, 0xfffffd00 ;  /* 0xfffffd0007167836 */ /* 0x040fe20000000000 */
[C---:B------:R-:W-:Y:S01]  /*1950*/  IADD3 R23, PT, PT, R7.reuse, -0x400, RZ ;  /* 0xfffffc0007177810 */ /* 0x040fe20007ffe0ff */
[----:B------:R-:W-:Y:S02]  /*1960*/  VIADD R26, R7, 0xfffffe00 ;  /* 0xfffffe00071a7836 */ /* 0x000fe40000000000 */
[----:B0-----:R-:W-:-:S04]  /*1970*/  IMAD.WIDE.U32 R14, R22, 0x4, R4 ;  /* 0x00000004160e7825 */ /* 0x001fc800078e0004 */
[--C-:B-1----:R-:W-:Y:S02]  /*1980*/  IMAD.WIDE.U32 R16, R26, 0x4, R4.reuse ;  /* 0x000000041a107825 */ /* 0x102fe400078e0004 */
[----:B------:R0:W5:Y:S02]  /*1990*/  LDG.E R26, desc[UR6][R14.64] ;  /* 0x000000060e1a7981 */ /* 0x000164000c1e1900 */
[C-C-:B------:R-:W-:Y:S02]  /*19a0*/  IMAD.WIDE.U32 R24, R7.reuse, 0x4, R4.reuse ;  /* 0x0000000407187825 */ /* 0x140fe400078e0004 */
[----:B------:R-:W5:Y:S02]  /*19b0*/  LDG.E R16, desc[UR6][R16.64] ;  /* 0x0000000610107981 */ /* 0x000f64000c1e1900 */
[----:B----4-:R-:W-:Y:S02]  /*19c0*/  VIADD R19, R7, 0xffffff00 ;  /* 0xffffff0007137836 */ /* 0x010fe40000000000 */
[----:B------:R-:W-:Y:S01]  /*19d0*/  IMAD.WIDE.U32 R20, R23, 0x4, R4 ;  /* 0x0000000417147825 */ /* 0x000fe200078e0004 */
[----:B------:R-:W4:Y:S03]  /*19e0*/  LDG.E R24, desc[UR6][R24.64] ;  /* 0x0000000618187981 */ /* 0x000f26000c1e1900 */
[----:B0-----:R-:W-:-:S02]  /*19f0*/  VIADD R15, R7, 0x200 ;  /* 0x00000200070f7836 */ /* 0x001fc40000000000 */
[----:B------:R-:W-:Y:S02]  /*1a00*/  VIADD R23, R7, 0x100 ;  /* 0x0000010007177836 */ /* 0x000fe40000000000 */
[--C-:B------:R-:W-:Y:S01]  /*1a10*/  IMAD.WIDE.U32 R18, R19, 0x4, R4.reuse ;  /* 0x0000000413127825 */ /* 0x100fe200078e0004 */
[----:B------:R0:W5:Y:S03]  /*1a20*/  LDG.E R25, desc[UR6][R20.64] ;  /* 0x0000000614197981 */ /* 0x000166000c1e1900 */
[----:B------:R-:W-:Y:S02]  /*1a30*/  IMAD.WIDE.U32 R22, R23, 0x4, R4 ;  /* 0x0000000417167825 */ /* 0x000fe400078e0004 */
[----:B------:R-:W4:Y:S04]  /*1a40*/  LDG.E R19, desc[UR6][R18.64] ;  /* 0x0000000612137981 */ /* 0x000f28000c1e1900 */
[----:B------:R1:W4:Y:S01]  /*1a50*/  LDG.E R23, desc[UR6][R22.64] ;  /* 0x0000000616177981 */ /* 0x000322000c1e1900 */
[----:B0-----:R-:W-:-:S04]  /*1a60*/  VIADD R21, R7, 0x300 ;  /* 0x0000030007157836 */ /* 0x001fc80000000000 */
[----:B------:R-:W-:-:S04]  /*1a70*/  IMAD.WIDE.U32 R20, R21, 0x4, R4 ;  /* 0x0000000415147825 */ /* 0x000fc800078e0004 */
[----:B-1----:R-:W-:Y:S02]  /*1a80*/  VIADD R22, R7, 0x700 ;  /* 0x0000070007167836 */ /* 0x002fe40000000000 */
[----:B------:R-:W4:Y:S01]  /*1a90*/  LDG.E R21, desc[UR6][R20.64] ;  /* 0x0000000614157981 */ /* 0x000f22000c1e1900 */
[----:B--2---:R-:W-:Y:S01]  /*1aa0*/  IADD3 R27, PT, PT, R29, R28, R27 ;  /* 0x0000001c1d1b7210 */ /* 0x004fe20007ffe01b */
[----:B------:R-:W-:Y:S01]  /*1ab0*/  IMAD.WIDE.U32 R28, R15, 0x4, R4 ;  /* 0x000000040f1c7825 */ /* 0x000fe200078e0004 */
[----:B------:R-:W-:-:S05]  /*1ac0*/  IADD3 R15, PT, PT, R7, 0x400, RZ ;  /* 0x00000400070f7810 */ /* 0x000fca0007ffe0ff */
[----:B------:R0:W2:Y:S01]  /*1ad0*/  LDG.E R28, desc[UR6][R28.64] ;  /* 0x000000061c1c7981 */ /* 0x0000a2000c1e1900 */
[----:B------:R-:W-:-:S05]  /*1ae0*/  IMAD.WIDE.U32 R14, R15, 0x4, R4 ;  /* 0x000000040f0e7825 */ /* 0x000fca00078e0004 */
[----:B------:R1:W2:Y:S01]  /*1af0*/  LDG.E R17, desc[UR6][R14.64] ;  /* 0x000000060e117981 */ /* 0x0002a2000c1e1900 */
[----:B---3--:R-:W-:Y:S01]  /*1b00*/  IADD3 R27, PT, PT, R12, R13, R27 ;  /* 0x0000000d0c1b7210 */ /* 0x008fe20007ffe01b */
[----:B0-----:R-:W-:-:S04]  /*1b10*/  VIADD R29, R7, 0x500 ;  /* 0x00000500071d7836 */ /* 0x001fc80000000000 */
[----:B------:R-:W-:-:S04]  /*1b20*/  IMAD.WIDE.U32 R12, R29, 0x4, R4 ;  /* 0x000000041d0c7825 */ /* 0x000fc800078e0004 */
[----:B-1----:R-:W-:Y:S01]  /*1b30*/  VIADD R15, R7, 0x600 ;  /* 0x00000600070f7836 */ /* 0x002fe20000000000 */
[----:B------:R0:W3:Y:S03]  /*1b40*/  LDG.E R18, desc[UR6][R12.64] ;  /* 0x000000060c127981 */ /* 0x0000e6000c1e1900 */
[----:B------:R-:W-:-:S04]  /*1b50*/  IMAD.WIDE.U32 R14, R15, 0x4, R4 ;  /* 0x000000040f0e7825 */ /* 0x000fc800078e0004 */
[----:B0-----:R-:W-:Y:S02]  /*1b60*/  IMAD.WIDE.U32 R12, R22, 0x4, R4 ;  /* 0x00000004160c7825 */ /* 0x001fe400078e0004 */
[----:B------:R-:W3:Y:S04]  /*1b70*/  LDG.E R22, desc[UR6][R14.64] ;  /* 0x000000060e167981 */ /* 0x000ee8000c1e1900 */
[----:B------:R-:W3:Y:S01]  /*1b80*/  LDG.E R20, desc[UR6][R12.64] ;  /* 0x000000060c147981 */ /* 0x000ee2000c1e1900 */
[----:B------:R-:W-:Y:S01]  /*1b90*/  VIADD R0, R0, 0x10 ;  /* 0x0000001000007836 */ /* 0x000fe20000000000 */
[----:B-----5:R-:W-:-:S04]  /*1ba0*/  IADD3 R25, PT, PT, R26, R25, R27 ;  /* 0x000000191a197210 */ /* 0x020fc80007ffe01b */
[----:B----4-:R-:W-:Y:S02]  /*1bb0*/  IADD3 R16, PT, PT, R19, R16, R25 ;  /* 0x0000001013107210 */ /* 0x010fe40007ffe019 */
[----:B------:R-:W-:Y:S02]  /*1bc0*/  ISETP.NE.AND P0, PT, R0, RZ, PT ;  /* 0x000000ff0000720c */ /* 0x000fe40003f05270 */
[----:B------:R-:W-:Y:S01]  /*1bd0*/  IADD3 R16, PT, PT, R23, R24, R16 ;  /* 0x0000001817107210 */ /* 0x000fe20007ffe010 */
[----:B------:R-:W-:Y:S02]  /*1be0*/  VIADD R11, R11, 0x1000 ;  /* 0x000010000b0b7836 */ /* 0x000fe40000000000 */
[----:B------:R-:W-:Y:S01]  /*1bf0*/  VIADD R7, R7, 0x1000 ;  /* 0x0000100007077836 */ /* 0x000fe20000000000 */
[----:B--2---:R-:W-:-:S04]  /*1c00*/  IADD3 R16, PT, PT, R21, R28, R16 ;  /* 0x0000001c15107210 */ /* 0x004fc80007ffe010 */
[----:B---3--:R-:W-:-:S04]  /*1c10*/  IADD3 R17, PT, PT, R18, R17, R16 ;  /* 0x0000001112117210 */ /* 0x008fc80007ffe010 */
[----:B------:R-:W-:Y:S01]  /*1c20*/  IADD3 R27, PT, PT, R20, R22, R17 ;  /* 0x00000016141b7210 */ /* 0x000fe20007ffe011 */
[----:B------:R-:W-:Y:S06]  /*1c30*/  @P0 BRA `(.L_x_203) ;  /* 0xfffffffc00100947 */ /* 0x000fec000383ffff */
[----:B------:R-:W-:Y:S05]  /*1c40*/  BSYNC.RECONVERGENT B3 ;  /* 0x0000000000037941 */ /* 0x000fea0003800200 */
.L_x_202:
[----:B------:R-:W-:-:S07]  /*1c50*/  IADD3 R0, PT, PT, R11, -0x800, RZ ;  /* 0xfffff8000b007810 */ /* 0x000fce0007ffe0ff */
.L_x_201:
[----:B------:R-:W-:Y:S05]  /*1c60*/  BSYNC.RECONVERGENT B2 ;  /* 0x0000000000027941 */ /* 0x000fea0003800200 */
.L_x_200:
[----:B------:R-:W-:-:S13]  /*1c70*/  ISETP.NE.AND P0, PT, R10, RZ, PT ;  /* 0x000000ff0a00720c */ /* 0x000fda0003f05270 */
[----:B------:R-:W-:Y:S05]  /*1c80*/  @!P0 BRA `(.L_x_199) ;  /* 0x0000000400148947 */ /* 0x000fea0003800000 */
[----:B------:R-:W-:Y:S01]  /*1c90*/  ISETP.GE.U32.AND P0, PT, R10, 0x8, PT ;  /* 0x000000080a00780c */ /* 0x000fe20003f06070 */
[----:B------:R-:W-:Y:S01]  /*1ca0*/  BSSY.RECONVERGENT B2, `(.L_x_204) ;  /* 0x0000021000027945 */ /* 0x000fe20003800200 */
[----:B------:R-:W-:-:S04]  /*1cb0*/  LOP3.LUT R23, R8, 0x7, RZ, 0xc0, !PT ;  /* 0x0000000708177812 */ /* 0x000fc800078ec0ff */
[----:B------:R-:W-:-:S07]  /*1cc0*/  ISETP.NE.AND P1, PT, R23, RZ, PT ;  /* 0x000000ff1700720c */ /* 0x000fce0003f25270 */
[----:B------:R-:W-:Y:S06]  /*1cd0*/  @!P0 BRA `(.L_x_205) ;  /* 0x0000000000748947 */ /* 0x000fec0003800000 */
[----:B------:R-:W-:-:S04]  /*1ce0*/  IMAD.IADD R11, R0, 0x1, R9 ;  /* 0x00000001000b7824 */ /* 0x000fc800078e0209 */
[C---:B------:R-:W-:Y:S02]  /*1cf0*/  VIADD R19, R11.reuse, 0x100 ;  /* 0x000001000b137836 */ /* 0x040fe40000000000 */
[C---:B------:R-:W-:Y:S02]  /*1d00*/  VIADD R21, R11.reuse, 0x200 ;  /* 0x000002000b157836 */ /* 0x040fe40000000000 */
[C---:B------:R-:W-:Y:S02]  /*1d10*/  VIADD R13, R11.reuse, 0x300 ;  /* 0x000003000b0d7836 */ /* 0x040fe40000000000 */
[----:B------:R-:W-:-:S04]  /*1d20*/  IMAD.WIDE.U32 R16, R11, 0x4, R4 ;  /* 0x000000040b107825 */ /* 0x000fc800078e0004 */
[--C-:B------:R-:W-:Y:S01]  /*1d30*/  IMAD.WIDE.U32 R18, R19, 0x4, R4.reuse ;  /* 0x0000000413127825 */ /* 0x100fe200078e0004 */
[----:B------:R0:W2:Y:S03]  /*1d40*/  LDG.E R22, desc[UR6][R16.64] ;  /* 0x0000000610167981 */ /* 0x0000a6000c1e1900 */
[--C-:B------:R-:W-:Y:S01]  /*1d50*/  IMAD.WIDE.U32 R20, R21, 0x4, R4.reuse ;  /* 0x0000000415147825 */ /* 0x100fe200078e0004 */
[----:B------:R1:W2:Y:S03]  /*1d60*/  LDG.E R7, desc[UR6][R18.64] ;  /* 0x0000000612077981 */ /* 0x0002a6000c1e1900 */
[C---:B------:R-:W-:Y:S02]  /*1d70*/  VIADD R15, R11.reuse, 0x400 ;  /* 0x000004000b0f7836 */ /* 0x040fe40000000000 */
[C---:B------:R-:W-:Y:S01]  /*1d80*/  VIADD R25, R11.reuse, 0x500 ;  /* 0x000005000b197836 */ /* 0x040fe20000000000 */
[----:B------:R-:W-:Y:S01]  /*1d90*/  IADD3 R29, PT, PT, R11, 0x600, RZ ;  /* 0x000006000b1d7810 */ /* 0x000fe20007ffe0ff */
[----:B------:R-:W-:Y:S01]  /*1da0*/  IMAD.WIDE.U32 R12, R13, 0x4, R4 ;  /* 0x000000040d0c7825 */ /* 0x000fe200078e0004 */
[----:B------:R-:W3:Y:S03]  /*1db0*/  LDG.E R20, desc[UR6][R20.64] ;  /* 0x0000000614147981 */ /* 0x000ee6000c1e1900 */
[----:B------:R-:W-:-:S02]  /*1dc0*/  VIADD R24, R11, 0x700 ;  /* 0x000007000b187836 */ /* 0x000fc40000000000 */
[--C-:B------:R-:W-:Y:S01]  /*1dd0*/  IMAD.WIDE.U32 R14, R15, 0x4, R4.reuse ;  /* 0x000000040f0e7825 */ /* 0x100fe200078e0004 */
[----:B------:R-:W3:Y:S03]  /*1de0*/  LDG.E R12, desc[UR6][R12.64] ;  /* 0x000000060c0c7981 */ /* 0x000ee6000c1e1900 */
[--C-:B------:R-:W-:Y:S02]  /*1df0*/  IMAD.WIDE.U32 R10, R25, 0x4, R4.reuse ;  /* 0x00000004190a7825 */ /* 0x100fe400078e0004 */
[----:B------:R-:W4:Y:S02]  /*1e00*/  LDG.E R14, desc[UR6][R14.64] ;  /* 0x000000060e0e7981 */ /* 0x000f24000c1e1900 */
[--C-:B0-----:R-:W-:Y:S02]  /*1e10*/  IMAD.WIDE.U32 R16, R29, 0x4, R4.reuse ;  /* 0x000000041d107825 */ /* 0x101fe400078e0004 */
[----:B------:R-:W4:Y:S02]  /*1e20*/  LDG.E R10, desc[UR6][R10.64] ;  /* 0x000000060a0a7981 */ /* 0x000f24000c1e1900 */
[----:B-1----:R-:W-:-:S02]  /*1e30*/  IMAD.WIDE.U32 R18, R24, 0x4, R4 ;  /* 0x0000000418127825 */ /* 0x002fc400078e0004 */
[----:B------:R-:W5:Y:S04]  /*1e40*/  LDG.E R16, desc[UR6][R16.64] ;  /* 0x0000000610107981 */ /* 0x000f68000c1e1900 */
[----:B------:R-:W5:Y:S01]  /*1e50*/  LDG.E R18, desc[UR6][R18.64] ;  /* 0x0000000612127981 */ /* 0x000f62000c1e1900 */
[----:B------:R-:W-:Y:S01]  /*1e60*/  VIADD R0, R0, 0x800 ;  /* 0x0000080000007836 */ /* 0x000fe20000000000 */
[----:B--2---:R-:W-:-:S04]  /*1e70*/  IADD3 R7, PT, PT, R7, R22, R27 ;  /* 0x0000001607077210 */ /* 0x004fc80007ffe01b */
[----:B---3--:R-:W-:-:S04]  /*1e80*/  IADD3 R7, PT, PT, R12, R20, R7 ;  /* 0x000000140c077210 */ /* 0x008fc80007ffe007 */
[----:B----4-:R-:W-:-:S04]  /*1e90*/  IADD3 R7, PT, PT, R10, R14, R7 ;  /* 0x0000000e0a077210 */ /* 0x010fc80007ffe007 */
[----:B-----5:R-:W-:-:S07]  /*1ea0*/  IADD3 R27, PT, PT, R18, R16, R7 ;  /* 0x00000010121b7210 */ /* 0x020fce0007ffe007 */
.L_x_205:
[----:B------:R-:W-:Y:S05]  /*1eb0*/  BSYNC.RECONVERGENT B2 ;  /* 0x0000000000027941 */ /* 0x000fea0003800200 */
.L_x_204:
[----:B------:R-:W-:Y:S05]  /*1ec0*/  @!P1 BRA `(.L_x_199) ;  /* 0x0000000000849947 */ /* 0x000fea0003800000 */
[----:B------:R-:W-:Y:S01]  /*1ed0*/  ISETP.GE.U32.AND P0, PT, R23, 0x4, PT ;  /* 0x000000041700780c */ /* 0x000fe20003f06070 */
[----:B------:R-:W-:Y:S01]  /*1ee0*/  BSSY.RECONVERGENT B2, `(.L_x_206) ;  /* 0x0000012000027945 */ /* 0x000fe20003800200 */
[----:B------:R-:W-:-:S11]  /*1ef0*/  LOP3.LUT P1, RZ, R8, 0x3, RZ, 0xc0, !PT ;  /* 0x0000000308ff7812 */ /* 0x000fd6000782c0ff */
[----:B------:R-:W-:Y:S05]  /*1f00*/  @!P0 BRA `(.L_x_207) ;  /* 0x00000000003c8947 */ /* 0x000fea0003800000 */
[----:B------:R-:W-:-:S04]  /*1f10*/  IMAD.IADD R7, R0, 0x1, R9 ;  /* 0x0000000100077824 */ /* 0x000fc800078e0209 */
[C---:B------:R-:W-:Y:S02]  /*1f20*/  VIADD R11, R7.reuse, 0x100 ;  /* 0x00000100070b7836 */ /* 0x040fe40000000000 */
[----:B------:R-:W-:-:S04]  /*1f30*/  IMAD.WIDE.U32 R8, R7, 0x4, R4 ;  /* 0x0000000407087825 */ /* 0x000fc800078e0004 */
[C---:B------:R-:W-:Y:S02]  /*1f40*/  VIADD R13, R7.reuse, 0x200 ;  /* 0x00000200070d7836 */ /* 0x040fe40000000000 */
[----:B------:R-:W-:Y:S01]  /*1f50*/  VIADD R15, R7, 0x300 ;  /* 0x00000300070f7836 */ /* 0x000fe20000000000 */
[----:B------:R-:W2:Y:S01]  /*1f60*/  LDG.E R8, desc[UR6][R8.64] ;  /* 0x0000000608087981 */ /* 0x000ea2000c1e1900 */
[----:B------:R-:W-:-:S04]  /*1f70*/  IMAD.WIDE.U32 R10, R11, 0x4, R4 ;  /* 0x000000040b0a7825 */ /* 0x000fc800078e0004 */
[--C-:B------:R-:W-:Y:S02]  /*1f80*/  IMAD.WIDE.U32 R12, R13, 0x4, R4.reuse ;  /* 0x000000040d0c7825 */ /* 0x100fe400078e0004 */
[----:B------:R-:W2:Y:S02]  /*1f90*/  LDG.E R10, desc[UR6][R10.64] ;  /* 0x000000060a0a7981 */ /* 0x000ea4000c1e1900 */
[----:B------:R-:W-:Y:S02]  /*1fa0*/  IMAD.WIDE.U32 R14, R15, 0x4, R4 ;  /* 0x000000040f0e7825 */ /* 0x000fe400078e0004 */
[----:B------:R-:W3:Y:S04]  /*1fb0*/  LDG.E R12, desc[UR6][R12.64] ;  /* 0x000000060c0c7981 */ /* 0x000ee8000c1e1900 */
[----:B------:R-:W3:Y:S01]  /*1fc0*/  LDG.E R14, desc[UR6][R14.64] ;  /* 0x000000060e0e7981 */ /* 0x000ee2000c1e1900 */
[----:B------:R-:W-:-:S02]  /*1fd0*/  IADD3 R0, PT, PT, R0, 0x400, RZ ;  /* 0x0000040000007810 */ /* 0x000fc40007ffe0ff */
[----:B--2---:R-:W-:-:S04]  /*1fe0*/  IADD3 R27, PT, PT, R10, R8, R27 ;  /* 0x000000080a1b7210 */ /* 0x004fc80007ffe01b */
[----:B---3--:R-:W-:-:S07]  /*1ff0*/  IADD3 R27, PT, PT, R14, R12, R27 ;  /* 0x0000000c0e1b7210 */ /* 0x008fce0007ffe01b */
.L_x_207:
[----:B------:R-:W-:Y:S05]  /*2000*/  BSYNC.RECONVERGENT B2 ;  /* 0x0000000000027941 */ /* 0x000fea0003800200 */
.L_x_206:
[----:B------:R-:W-:Y:S05]  /*2010*/  @!P1 BRA `(.L_x_199) ;  /* 0x0000000000309947 */ /* 0x000fea0003800000 */
[----:B------:R-:W-:Y:S01]  /*2020*/  LOP3.LUT R6, R6, 0xffff, RZ, 0xc0, !PT ;  /* 0x0000ffff06067812 */ /* 0x000fe200078ec0ff */
[----:B------:R-:W-:-:S03]  /*2030*/  IMAD.IADD R9, R0, 0x1, R2 ;  /* 0x0000000100097824 */ /* 0x000fc600078e0202 */
[----:B------:R-:W-:-:S04]  /*2040*/  LEA.HI R6, R6, 0x1, RZ, 0x18 ;  /* 0x0000000106067811 */ /* 0x000fc800078fc0ff */
[----:B------:R-:W-:-:S05]  /*2050*/  LOP3.LUT R6, R6, 0x3, RZ, 0xc0, !PT ;  /* 0x0000000306067812 */ /* 0x000fca00078ec0ff */
[----:B------:R-:W-:-:S07]  /*2060*/  IMAD.MOV R0, RZ, RZ, -R6 ;  /* 0x000000ffff007224 */ /* 0x000fce00078e0a06 */
.L_x_208:
[----:B------:R-:W-:-:S06]  /*2070*/  IMAD.WIDE.U32 R6, R9, 0x4, R4 ;  /* 0x0000000409067825 */ /* 0x000fcc00078e0004 */
[----:B------:R-:W2:Y:S01]  /*2080*/  LDG.E R6, desc[UR6][R6.64] ;  /* 0x0000000606067981 */ /* 0x000ea2000c1e1900 */
[----:B------:R-:W-:Y:S02]  /*2090*/  VIADD R0, R0, 0x1 ;  /* 0x0000000100007836 */ /* 0x000fe40000000000 */
[----:B------:R-:W-:-:S03]  /*20a0*/  VIADD R9, R9, 0x100 ;  /* 0x0000010009097836 */ /* 0x000fc60000000000 */
[----:B------:R-:W-:Y:S01]  /*20b0*/  ISETP.NE.AND P0, PT, R0, RZ, PT ;  /* 0x000000ff0000720c */ /* 0x000fe20003f05270 */
[----:B--2---:R-:W-:-:S12]  /*20c0*/  IMAD.IADD R27, R6, 0x1, R27 ;  /* 0x00000001061b7824 */ /* 0x004fd800078e021b */
[----:B------:R-:W-:Y:S05]  /*20d0*/  @P0 BRA `(.L_x_208) ;  /* 0xfffffffc00e40947 */ /* 0x000fea000383ffff */
.L_x_199:
[----:B------:R-:W-:Y:S05]  /*20e0*/  BSYNC.RECONVERGENT B1 ;  /* 0x0000000000017941 */ /* 0x000fea0003800200 */
.L_x_196:
[----:B------:R-:W0:Y:S01]  /*20f0*/  S2R R9, SR_LANEID ;  /* 0x0000000000097919 */ /* 0x000e220000000000 */
[----:B------:R-:W1:Y:S01]  /*2100*/  SHFL.DOWN PT, R0, R27, 0x1, 0x1f ;  /* 0x08201f001b007f89 */ /* 0x000e6200000e0000 */
[----:B------:R-:W2:Y:S01]  /*2110*/  S2R R8, SR_TID.X ;  /* 0x0000000000087919 */ /* 0x000ea20000002100 */
[C---:B0-----:R-:W-:Y:S02]  /*2120*/  ISETP.GT.AND P0, PT, R9.reuse, 0x1e, PT ;  /* 0x0000001e0900780c */ /* 0x041fe40003f04270 */
[C---:B------:R-:W-:Y:S02]  /*2130*/  ISETP.NE.AND P1, PT, R9.reuse, RZ, PT ;  /* 0x000000ff0900720c */ /* 0x040fe40003f25270 */
[----:B-1----:R-:W-:Y:S02]  /*2140*/  SEL R0, R0, RZ, !P0 ;  /* 0x000000ff00007207 */ /* 0x002fe40004000000 */
[----:B------:R-:W-:-:S03]  /*2150*/  ISETP.GT.AND P0, PT, R9, 0x1d, PT ;  /* 0x0000001d0900780c */ /* 0x000fc60003f04270 */
[----:B------:R-:W-:-:S05]  /*2160*/  IMAD.IADD R0, R0, 0x1, R27 ;  /* 0x0000000100007824 */ /* 0x000fca00078e021b */
[----:B------:R-:W0:Y:S01]  /*2170*/  SHFL.DOWN PT, R2, R0, 0x2, 0x1f ;  /* 0x08401f0000027f89 */ /* 0x000e2200000e0000 */
[----:B------:R-:W1:Y:S01]  /*2180*/  @!P1 S2R R6, SR_CgaCtaId ;  /* 0x0000000000069919 */ /* 0x000e620000008800 */
[----:B0-----:R-:W-:Y:S02]  /*2190*/  SEL R5, R2, RZ, !P0 ;  /* 0x000000ff02057207 */ /* 0x001fe40004000000 */
[----:B------:R-:W-:Y:S02]  /*21a0*/  ISETP.GT.AND P0, PT, R9, 0x1b, PT ;  /* 0x0000001b0900780c */ /* 0x000fe40003f04270 */
[----:B------:R-:W-:-:S05]  /*21b0*/  IADD3 R5, PT, PT, R0, R5, RZ ;  /* 0x0000000500057210 */ /* 0x000fca0007ffe0ff */
[----:B------:R-:W0:Y:S02]  /*21c0*/  SHFL.DOWN PT, R2, R5, 0x4, 0x1f ;  /* 0x08801f0005027f89 */ /* 0x000e2400000e0000 */
[----:B0-----:R-:W-:Y:S02]  /*21d0*/  SEL R2, R2, RZ, !P0 ;  /* 0x000000ff02027207 */ /* 0x001fe40004000000 */
[----:B------:R-:W-:-:S03]  /*21e0*/  ISETP.GT.AND P0, PT, R9, 0x17, PT ;  /* 0x000000170900780c */ /* 0x000fc60003f04270 */
[----:B------:R-:W-:Y:S01]  /*21f0*/  IMAD.IADD R2, R5, 0x1, R2 ;  /* 0x0000000105027824 */ /* 0x000fe200078e0202 */
[----:B------:R-:W-:-:S04]  /*2200*/  @!P1 MOV R5, 0x400 ;  /* 0x0000040000059802 */ /* 0x000fc80000000f00 */
[----:B------:R-:W0:Y:S01]  /*2210*/  SHFL.DOWN PT, R4, R2, 0x8, 0x1f ;  /* 0x09001f0002047f89 */ /* 0x000e2200000e0000 */
[----:B-1----:R-:W-:Y:S02]  /*2220*/  @!P1 LEA R5, R6, R5, 0x18 ;  /* 0x0000000506059211 */ /* 0x002fe400078ec0ff */
[----:B0-----:R-:W-:Y:S02]  /*2230*/  SEL R7, R4, RZ, !P0 ;  /* 0x000000ff04077207 */ /* 0x001fe40004000000 */
[----:B------:R-:W-:Y:S02]  /*2240*/  ISETP.GT.AND P0, PT, R9, 0xf, PT ;  /* 0x0000000f0900780c */ /* 0x000fe40003f04270 */
[----:B--2---:R-:W-:Y:S01]  /*2250*/  @!P1 SHF.R.U32.HI R4, RZ, 0x3, R8 ;  /* 0x00000003ff049819 */ /* 0x004fe20000011608 */
[----:B------:R-:W-:-:S03]  /*2260*/  IMAD.IADD R7, R2, 0x1, R7 ;  /* 0x0000000102077824 */ /* 0x000fc600078e0207 */
[----:B------:R-:W-:Y:S02]  /*2270*/  @!P1 LOP3.LUT R4, R4, 0x7c, RZ, 0xc0, !PT ;  /* 0x0000007c04049812 */ /* 0x000fe400078ec0ff */
[----:B------:R-:W0:Y:S03]  /*2280*/  SHFL.DOWN PT, R0, R7, 0x10, 0x1f ;  /* 0x0a001f0007007f89 */ /* 0x000e2600000e0000 */
[----:B------:R-:W-:Y:S01]  /*2290*/  @!P1 IMAD.IADD R4, R4, 0x1, R5 ;  /* 0x0000000104049824 */ /* 0x000fe200078e0205 */
        /* <DEDUP_REMOVED lines=15> */
[----:B------:R-:W-:-:S07]  /*2390*/  IMAD.IADD R11, R0, 0x1, R9 ;  /* 0x00000001000b7824 */ /* 0x000fce00078e0209 */
.L_x_195:
[----:B------:R-:W-:Y:S05]  /*23a0*/  BSYNC.RECONVERGENT B0 ;  /* 0x0000000000007941 */ /* 0x000fea0003800200 */
.L_x_179:
[----:B------:R-:W-:Y:S05]  /*23b0*/  @P0 EXIT ;  /* 0x000000000000094d */ /* 0x000fea0003800000 */
[----:B---3--:R-:W3:Y:S02]  /*23c0*/  LDC.64 R4, c[0x0][0x388] ;  /* 0x0000e200ff047b82 */ /* 0x008ee40000000a00 */
[----:B---3--:R-:W-:-:S05]  /*23d0*/  IMAD.WIDE.U32 R2, R3, 0x4, R4 ;  /* 0x0000000403027825 */ /* 0x008fca00078e0004 */
[----:B------:R-:W-:Y:S01]  /*23e0*/  STG.E desc[UR6][R2.64], R11 ;  /* 0x0000000b02007986 */ /* 0x000fe2000c101906 */
[----:B------:R-:W-:Y:S05]  /*23f0*/  EXIT ;  /* 0x000000000000794d */ /* 0x000fea0003800000 */
.L_x_209:
        /* <DEDUP_REMOVED lines=16> */
.L_x_249:


//--------------------- .text._ZN3cub18CUB_300001_SM_10006detail6reduce28DeviceReduceSingleTileKernelINS2_10policy_hubIijN4cuda3std3__44plusIiEEE10Policy1000EN6thrust24THRUST_300001_SM_1000_NS6detail15normal_iteratorINSD_10device_ptrIiEEEEPijS9_iiNS7_10__identityEEEvT0_T1_T2_T3_T4_T6_ --------------------------
	.section	.text._ZN3cub18CUB_300001_SM_10006detail6reduce28DeviceReduceSingleTileKernelINS2_10policy_hubIijN4cuda3std3__44plusIiEEE10Policy1000EN6thrust24THRUST_300001_SM_1000_NS6detail15normal_iteratorINSD_10device_ptrIiEEEEPijS9_iiNS7_10__identityEEEvT0_T1_T2_T3_T4_T6_,"ax",@progbits
	.align	128
        .global         _ZN3cub18CUB_300001_SM_10006detail6reduce28DeviceReduceSingleTileKernelINS2_10policy_hubIijN4cuda3std3__44plusIiEEE10Policy1000EN6thrust24THRUST_300001_SM_1000_NS6detail15normal_iteratorINSD_10device_ptrIiEEEEPijS9_iiNS7_10__identityEEEvT0_T1_T2_T3_T4_T6_
        .type           _ZN3cub18CUB_300001_SM_10006detail6reduce28DeviceReduceSingleTileKernelINS2_10policy_hubIijN4cuda3std3__44plusIiEEE10Policy1000EN6thrust24THRUST_300001_SM_1000_NS6detail15normal_iteratorINSD_10device_ptrIiEEEEPijS9_iiNS7_10__identityEEEvT0_T1_T2_T3_T4_T6_,@function
        .size           _ZN3cub18CUB_300001_SM_10006detail6reduce28DeviceReduceSingleTileKernelINS2_10policy_hubIijN4cuda3std3__44plusIiEEE10Policy1000EN6thrust24THRUST_300001_SM_1000_NS6detail15normal_iteratorINSD_10device_ptrIiEEEEPijS9_iiNS7_10__identityEEEvT0_T1_T2_T3_T4_T6_,(.L_x_250 - _ZN3cub18CUB_300001_SM_10006detail6reduce28DeviceReduceSingleTileKernelINS2_10policy_hubIijN4cuda3std3__44plusIiEEE10Policy1000EN6thrust24THRUST_300001_SM_1000_NS6detail15normal_iteratorINSD_10device_ptrIiEEEEPijS9_iiNS7_10__identityEEEvT0_T1_T2_T3_T4_T6_)
        .other          _ZN3cub18CUB_300001_SM_10006detail6reduce28DeviceReduceSingleTileKernelINS2_10policy_hubIijN4cuda3std3__44plusIiEEE10Policy1000EN6thrust24THRUST_300001_SM_1000_NS6detail15normal_iteratorINSD_10device_ptrIiEEEEPijS9_iiNS7_10__identityEEEvT0_T1_T2_T3_T4_T6_,@"STO_CUDA_ENTRY STV_DEFAULT"
_ZN3cub18CUB_300001_SM_10006detail6reduce28DeviceReduceSingleTileKernelINS2_10policy_hubIijN4cuda3std3__44plusIiEEE10Policy1000EN6thrust24THRUST_300001_SM_1000_NS6detail15normal_iteratorINSD_10device_ptrIiEEEEPijS9_iiNS7_10__identityEEEvT0_T1_T2_T3_T4_T6_:
.text._ZN3cub18CUB_300001_SM_10006detail6reduce28DeviceReduceSingleTileKernelINS2_10policy_hubIijN4cuda3std3__44plusIiEEE10Policy1000EN6thrust24THRUST_300001_SM_1000_NS6detail15normal_iteratorINSD_10device_ptrIiEEEEPijS9_iiNS7_10__identityEEEvT0_T1_T2_T3_T4_T6_:
        /* <DEDUP_REMOVED lines=13> */
.L_x_210:
[----:B------:R-:W-:Y:S01]  /*00d0*/  ISETP.GT.U32.AND P0, PT, R2, 0xfff, PT ;  /* 0x00000fff0200780c */ /* 0x000fe20003f04070 */
[----:B------:R-:W-:-:S12]  /*00e0*/  BSSY.RECONVERGENT B0, `(.L_x_211) ;  /* 0x00001e7000007945 */ /* 0x000fd80003800200 */
        /* <DEDUP_REMOVED lines=11> */
.L_x_214:
[----:B------:R-:W-:Y:S05]  /*01a0*/  BSYNC.RECONVERGENT B1 ;  /* 0x0000000000017941 */ /* 0x000fea0003800200 */
.L_x_213:
        /* <DEDUP_REMOVED lines=17> */
.L_x_219:
        /* <DEDUP_REMOVED lines=31> */
.L_x_218:
[----:B------:R-:W-:Y:S05]  /*04b0*/  BSYNC.RECONVERGENT B2 ;  /* 0x0000000000027941 */ /* 0x000fea0003800200 */
.L_x_217:
[----:B------:R-:W-:Y:S05]  /*04c0*/  @!P0 BRA `(.L_x_216) ;  /* 0x0000000000c88947 */ /* 0x000fea0003800000 */
[----:B------:R-:W-:Y:S01]  /*04d0*/  ISETP.GE.U32.AND P0, PT, R21, 0x8, PT ;  /* 0x000000081500780c */ /* 0x000fe20003f06070 */
[----:B------:R-:W-:Y:S01]  /*04e0*/  BSSY.RECONVERGENT B2, `(.L_x_220) ;  /* 0x0000013000027945 */ /* 0x000fe20003800200 */
[----:B------:R-:W-:-:S04]  /*04f0*/  LOP3.LUT R16, R4, 0x7, RZ, 0xc0, !PT ;  /* 0x0000000704107812 */ /* 0x000fc800078ec0ff */
[----:B------:R-:W-:-:S07]  /*0500*/  ISETP.NE.AND P1, PT, R16, RZ, PT ;  /* 0x000000ff1000720c */ /* 0x000fce0003f25270 */
[----:B------:R-:W-:Y:S06]  /*0510*/  @!P0 BRA `(.L_x_221) ;  /* 0x00000000003c8947 */ /* 0x000fec0003800000 */
[----:B------:R-:W0:Y:S02]  /*0520*/  LDC.64 R6, c[0x0][0x380] ;  /* 0x0000e000ff067b82 */ /* 0x000e240000000a00 */
[----:B0-----:R-:W-:-:S05]  /*0530*/  IMAD.WIDE.U32 R6, R5, 0x4, R6 ;  /* 0x0000000405067825 */ /* 0x001fca00078e0006 */
        /* <DEDUP_REMOVED lines=13> */
.L_x_221:
[----:B------:R-:W-:Y:S05]  /*0610*/  BSYNC.RECONVERGENT B2 ;  /* 0x0000000000027941 */ /* 0x000fea0003800200 */
.L_x_220:
        /* <DEDUP_REMOVED lines=11> */
[----:B------:R-:W3:Y:S01]  /*06d0*/  LDG.E R10, desc[UR6][R6.64+0xc00] ;  /* 0x000c0006060a7981 */ /* 0x000ee2000c1e1900 */
[----:B------:R-:W-:Y:S01]  /*06e0*/  VIADD R5, R5, 0x400 ;  /* 0x0000040005057836 */ /* 0x000fe20000000000 */
[----:B--2--5:R-:W-:-:S04]  /*06f0*/  IADD3 R0, PT, PT, R4, R9, R0 ;  /* 0x0000000904007210 */ /* 0x024fc80007ffe000 */
[----:B---3--:R-:W-:-:S07]  /*0700*/  IADD3 R0, PT, PT, R10, R11, R0 ;  /* 0x0000000b0a007210 */ /* 0x008fce0007ffe000 */
.L_x_223:
[----:B------:R-:W-:Y:S05]  /*0710*/  BSYNC.RECONVERGENT B2 ;  /* 0x0000000000027941 */ /* 0x000fea0003800200 */
.L_x_222:
[----:B------:R-:W-:Y:S05]  /*0720*/  @!P1 BRA `(.L_x_216) ;  /* 0x0000000000309947 */ /* 0x000fea0003800000 */
[----:B------:R-:W0:Y:S02]  /*0730*/  LDC.64 R6, c[0x0][0x380] ;  /* 0x0000e000ff067b82 */ /* 0x000e240000000a00 */
[----:B0-----:R-:W-:-:S04]  /*0740*/  IMAD.WIDE.U32 R4, R5, 0x4, R6 ;  /* 0x0000000405047825 */ /* 0x001fc800078e0006 */
[----:B------:R-:W-:Y:S02]  /*0750*/  IMAD.MOV R6, RZ, RZ, -R8 ;  /* 0x000000ffff067224 */ /* 0x000fe400078e0a08 */
[----:B------:R-:W-:-:S07]  /*0760*/  IMAD.MOV.U32 R7, RZ, RZ, R5 ;  /* 0x000000ffff077224 */ /* 0x000fce00078e0005 */
.L_x_224:
[----:B------:R-:W-:-:S06]  /*0770*/  IMAD.MOV.U32 R5, RZ, RZ, R7 ;  /* 0x000000ffff057224 */ /* 0x000fcc00078e0007 */
[----:B------:R0:W2:Y:S01]  /*0780*/  LDG.E R5, desc[UR6][R4.64] ;  /* 0x0000000604057981 */ /* 0x0000a2000c1e1900 */
[----:B------:R-:W-:-:S05]  /*0790*/  VIADD R6, R6, 0x1 ;  /* 0x0000000106067836 */ /* 0x000fca0000000000 */
[----:B------:R-:W-:Y:S02]  /*07a0*/  ISETP.NE.AND P0, PT, R6, RZ, PT ;  /* 0x000000ff0600720c */ /* 0x000fe40003f05270 */
[----:B0-----:R-:W-:-:S05]  /*07b0*/  IADD3 R4, P1, PT, R4, 0x400, RZ ;  /* 0x0000040004047810 */ /* 0x001fca0007f3e0ff */
[----:B------:R-:W-:Y:S02]  /*07c0*/  IMAD.X R7, RZ, RZ, R7, P1 ;  /* 0x000000ffff077224 */ /* 0x000fe400008e0607 */
[----:B--2--5:R-:W-:-:S04]  /*07d0*/  IMAD.IADD R0, R5, 0x1, R0 ;  /* 0x0000000105007824 */ /* 0x024fc800078e0200 */
[----:B------:R-:W-:Y:S05]  /*07e0*/  @P0 BRA `(.L_x_224) ;  /* 0xfffffffc00e00947 */ /* 0x000fea000383ffff */
.L_x_216:
[----:B------:R-:W-:Y:S05]  /*07f0*/  BSYNC.RECONVERGENT B1 ;  /* 0x0000000000017941 */ /* 0x000fea0003800200 */
.L_x_215:
[----:B------:R-:W-:-:S13]  /*0800*/  ISETP.GE.U32.AND P0, PT, R2, 0x100, PT ;  /* 0x000001000200780c */ /* 0x000fda0003f06070 */
        /* <DEDUP_REMOVED lines=38> */
[----:B-1----:R-:W1:Y:S01]  /*0a70*/  LDS.64 R2, [UR4+0x20] ;  /* 0x00002004ff027984 */ /* 0x002e620008000a00 */
[----:B0-----:R-:W-:-:S04]  /*0a80*/  IADD3 R0, PT, PT, R4, R0, R9 ;  /* 0x0000000004007210 */ /* 0x001fc80007ffe009 */
[----:B------:R-:W-:-:S04]  /*0a90*/  IADD3 R0, PT, PT, R6, R0, R5 ;  /* 0x0000000006007210 */ /* 0x000fc80007ffe005 */
[----:B-1----:R-:W-:-:S05]  /*0aa0*/  IADD3 R0, PT, PT, R2, R0, R7 ;  /* 0x0000000002007210 */ /* 0x002fca0007ffe007 */
[----:B------:R-:W-:Y:S01]  /*0ab0*/  IMAD.IADD R9, R0, 0x1, R3 ;  /* 0x0000000100097824 */ /* 0x000fe200078e0203 */
[----:B------:R-:W-:Y:S06]  /*0ac0*/  BRA `(.L_x_226) ;  /* 0x0000001400207947 */ /* 0x000fec0003800000 */
.L_x_225:
[----:B------:R-:W-:Y:S01]  /*0ad0*/  LOP3.LUT R4, R3, 0x3e0, RZ, 0xc0, !PT ;  /* 0x000003e003047812 */ /* 0x000fe200078ec0ff */
[----:B------:R-:W1:Y:S03]  /*0ae0*/  S2R R10, SR_LANEID ;  /* 0x00000000000a7919 */ /* 0x000e660000000000 */
[----:B0-----:R-:W-:Y:S01]  /*0af0*/  LOP3.LUT R7, RZ, R4, RZ, 0x33, !PT ;  /* 0x00000004ff077212 */ /* 0x001fe200078e33ff */
[----:B------:R-:W-:-:S04]  /*0b00*/  VIADD R5, R4, 0x20 ;  /* 0x0000002004057836 */ /* 0x000fc80000000000 */
[----:B------:R-:W-:Y:S01]  /*0b10*/  IMAD.IADD R7, R7, 0x1, R2 ;  /* 0x0000000107077824 */ /* 0x000fe200078e0202 */
[----:B------:R-:W-:-:S04]  /*0b20*/  ISETP.GT.U32.AND P0, PT, R5, R2, PT ;  /* 0x000000020500720c */ /* 0x000fc80003f04070 */
        /* <DEDUP_REMOVED lines=40> */
[----:B------:R-:W-:Y:S01]  /*0db0*/  ISETP.GT.U32.AND P3, PT, R2, 0x80, PT ;  /* 0x000000800200780c */ /* 0x000fe20003f64070 */
[----:B-1----:R-:W-:-:S09]  /*0dc0*/  ULEA UR4, UR5, UR4, 0x18 ;  /* 0x0000000405047291 */ /* 0x002fd2000f8ec0ff */
[----:B------:R-:W1:Y:S04]  /*0dd0*/  LDS.128 R4, [UR4+0x10] ;  /* 0x00001004ff047984 */ /* 0x000e680008000c00 */
[----:B------:R-:W2:Y:S04]  /*0de0*/  LDS R0, [UR4+0xc] ;  /* 0x00000c04ff007984 */ /* 0x000ea80008000800 */
[----:B------:R-:W3:Y:S01]  /*0df0*/  LDS.64 R10, [UR4+0x20] ;  /* 0x00002004ff0a7984 */ /* 0x000ee20008000a00 */
[----:B-1----:R-:W-:Y:S02]  /*0e00*/  SEL R4, R4, RZ, P2 ;  /* 0x000000ff04047207 */ /* 0x002fe40001000000 */
[----:B------:R-:W-:-:S02]  /*0e10*/  ISETP.GT.U32.AND P2, PT, R2, 0x60, PT ;  /* 0x000000600200780c */ /* 0x000fc40003f44070 */
[----:B--2---:R-:W-:Y:S02]  /*0e20*/  SEL R0, R0, RZ, P1 ;  /* 0x000000ff00007207 */ /* 0x004fe40000800000 */
        /* <DEDUP_REMOVED lines=8> */
[----:B---3--:R-:W-:Y:S02]  /*0eb0*/  SEL R10, R10, RZ, P2 ;  /* 0x000000ff0a0a7207 */ /* 0x008fe40001000000 */
[----:B------:R-:W-:Y:S02]  /*0ec0*/  SEL R11, R11, RZ, P3 ;  /* 0x000000ff0b0b7207 */ /* 0x000fe40001800000 */
[----:B------:R-:W-:-:S05]  /*0ed0*/  IADD3 R0, PT, PT, R10, R0, R7 ;  /* 0x000000000a007210 */ /* 0x000fca0007ffe007 */
[----:B0-----:R-:W-:Y:S01]  /*0ee0*/  IMAD.IADD R9, R0, 0x1, R11 ;  /* 0x0000000100097824 */ /* 0x001fe200078e020b */
[----:B------:R-:W-:Y:S06]  /*0ef0*/  BRA `(.L_x_226) ;  /* 0x0000001000147947 */ /* 0x000fec0003800000 */
.L_x_212:
[----:B------:R-:W0:Y:S01]  /*0f00*/  S2R R0, SR_TID.X ;  /* 0x0000000000007919 */ /* 0x000e220000002100 */
[----:B------:R-:W1:Y:S02]  /*0f10*/  LDCU.64 UR4, c[0x0][0x380] ;  /* 0x00007000ff0477ac */ /* 0x000e640008000a00 */
[----:B-1----:R-:W-:Y:S02]  /*0f20*/  IMAD.U32 R12, RZ, RZ, UR4 ;  /* 0x00000004ff0c7e24 */ /* 0x002fe4000f8e00ff */
[----:B------:R-:W-:Y:S02]  /*0f30*/  IMAD.U32 R13, RZ, RZ, UR5 ;  /* 0x00000005ff0d7e24 */ /* 0x000fe4000f8e00ff */
        /* <DEDUP_REMOVED lines=17> */
[----:B------:R-:W-:Y:S01]  /*1050*/  UMOV UR4, 0x1000 ;  /* 0x0000100000047882 */ /* 0x000fe20000000000 */
[----:B--2---:R-:W-:-:S04]  /*1060*/  IADD3 R3, PT, PT, R7, R6, R3 ;  /* 0x0000000607037210 */ /* 0x004fc80007ffe003 */
[----:B---3--:R-:W-:-:S04]  /*1070*/  IADD3 R3, PT, PT, R9, R8, R3 ;  /* 0x0000000809037210 */ /* 0x008fc80007ffe003 */
[----:B----4-:R-:W-:-:S04]  /*1080*/  IADD3 R3, PT, PT, R11, R10, R3 ;  /* 0x0000000a0b037210 */ /* 0x010fc80007ffe003 */
[----:B-----5:R-:W-:-:S04]  /*1090*/  IADD3 R3, PT, PT, R15, R14, R3 ;  /* 0x0000000e0f037210 */ /* 0x020fc80007ffe003 */
[----:B------:R-:W-:Y:S01]  /*10a0*/  IADD3 R16, PT, PT, R17, R16, R3 ;  /* 0x0000001011107210 */ /* 0x000fe20007ffe003 */
[----:B------:R-:W-:-:S05]  /*10b0*/  VIADD R3, R2, 0xfffff000 ;  /* 0xfffff00002037836 */ /* 0x000fca0000000000 */
[----:B------:R-:W-:Y:S02]  /*10c0*/  ISETP.GE.U32.AND P0, PT, R3, 0x1000, PT ;  /* 0x000010000300780c */ /* 0x000fe40003f06070 */
[----:B------:R-:W-:-:S04]  /*10d0*/  IADD3 R16, PT, PT, R19, R18, R16 ;  /* 0x0000001213107210 */ /* 0x000fc80007ffe010 */
[----:B------:R-:W-:-:S05]  /*10e0*/  IADD3 R21, PT, PT, R21, R20, R16 ;  /* 0x0000001415157210 */ /* 0x000fca0007ffe010 */
[----:B------:R-:W-:Y:S02]  /*10f0*/  IMAD.IADD R7, R22, 0x1, R21 ;  /* 0x0000000116077824 */ /* 0x000fe400078e0215 */
[----:B------:R-:W-:Y:S05]  /*1100*/  @!P0 BRA `(.L_x_227) ;  /* 0x00000000008c8947 */ /* 0x000fea0003800000 */
[----:B------:R-:W0:Y:S01]  /*1110*/  LDC R2, c[0x0][0x390] ;  /* 0x0000e400ff027b82 */ /* 0x000e220000000800 */
[----:B------:R-:W-:-:S07]  /*1120*/  UMOV UR4, 0x1000 ;  /* 0x0000100000047882 */ /* 0x000fce0000000000 */
[----:B------:R-:W1:Y:S02]  /*1130*/  LDC.64 R12, c[0x0][0x380] ;  /* 0x0000e000ff0c7b82 */ /* 0x000e640000000a00 */
.L_x_229:
[----:B------:R-:W-:-:S04]  /*1140*/  VIADD R5, R0, UR4 ;  /* 0x0000000400057c36 */ /* 0x000fc80008000000 */
        /* <DEDUP_REMOVED lines=17> */
[----:B--2---:R-:W-:Y:S01]  /*1260*/  IADD3 R16, PT, PT, R18, R16, R7 ;  /* 0x0000001012107210 */ /* 0x004fe20007ffe007 */
[----:B0-----:R-:W-:-:S05]  /*1270*/  VIADD R7, R2, -UR4 ;  /* 0x8000000402077c36 */ /* 0x001fca0008000000 */
[----:B------:R-:W-:Y:S02]  /*1280*/  ISETP.GE.U32.AND P0, PT, R7, 0x1000, PT ;  /* 0x000010000700780c */ /* 0x000fe40003f06070 */
        /* <DEDUP_REMOVED lines=8> */
[----:B------:R-:W-:-:S06]  /*1310*/  UIADD3 UR4, UPT, UPT, UR4, 0x1000, URZ ;  /* 0x0000100004047890 */ /* 0x000fcc000fffe0ff */
[----:B------:R-:W-:-:S13]  /*1320*/  ISETP.LT.U32.AND P0, PT, R3, UR4, PT ;  /* 0x0000000403007c0c */ /* 0x000fda000bf01070 */
[----:B------:R-:W-:Y:S05]  /*1330*/  @!P0 BRA `(.L_x_229) ;  /* 0xfffffffc00808947 */ /* 0x000fea000383ffff */
.L_x_227:
[----:B------:R-:W-:Y:S01]  /*1340*/  VIADD R3, R2, -UR4 ;  /* 0x8000000402037c36 */ /* 0x000fe20008000000 */
[----:B------:R-:W-:Y:S04]  /*1350*/  BSSY.RECONVERGENT B1, `(.L_x_228) ;  /* 0x0000095000017945 */ /* 0x000fe80003800200 */
[----:B------:R-:W-:-:S04]  /*1360*/  ISETP.GE.AND P0, PT, R0, R3, PT ;  /* 0x000000030000720c */ /* 0x000fc80003f06270 */
[----:B------:R-:W-:-:S13]  /*1370*/  ISETP.LE.U32.OR P0, PT, R2, UR4, P0 ;  /* 0x0000000402007c0c */ /* 0x000fda0008703470 */
[----:B------:R-:W-:Y:S05]  /*1380*/  @P0 BRA `(.L_x_230) ;  /* 0x0000000800440947 */ /* 0x000fea0003800000 */
[----:B------:R-:W-:Y:S01]  /*1390*/  LOP3.LUT R3, RZ, R0, RZ, 0x33, !PT ;  /* 0x00000000ff037212 */ /* 0x000fe200078e33ff */
[----:B------:R-:W-:Y:S01]  /*13a0*/  BSSY.RECONVERGENT B2, `(.L_x_231) ;  /* 0x000004a000027945 */ /* 0x000fe20003800200 */
[----:B------:R-:W-:Y:S02]  /*13b0*/  IMAD.MOV.U32 R5, RZ, RZ, R0 ;  /* 0x000000ffff057224 */ /* 0x000fe400078e0000 */
[----:B------:R-:W-:-:S04]  /*13c0*/  IADD3 R3, PT, PT, R2, -UR4, R3 ;  /* 0x8000000402037c10 */ /* 0x000fc8000fffe003 */
[C---:B------:R-:W-:Y:S02]  /*13d0*/  ISETP.GE.U32.AND P0, PT, R3.reuse, 0xf00, PT ;  /* 0x00000f000300780c */ /* 0x040fe40003f06070 */
[----:B------:R-:W-:-:S04]  /*13e0*/  LEA.HI R3, R3, 0x1, RZ, 0x18 ;  /* 0x0000000103037811 */ /* 0x000fc800078fc0ff */
[----:B------:R-:W-:-:S07]  /*13f0*/  LOP3.LUT R4, R3, 0xf, RZ, 0xc0, !PT ;  /* 0x0000000f03047812 */ /* 0x000fce00078ec0ff */
[----:B------:R-:W-:Y:S05]  /*1400*/  @!P0 BRA `(.L_x_232) ;  /* 0x00000004000c8947 */ /* 0x000fea0003800000 */
[----:B------:R-:W-:Y:S01]  /*1410*/  LOP3.LUT R6, R3, 0x1fffff0, RZ, 0xc0, !PT ;  /* 0x01fffff003067812 */ /* 0x000fe200078ec0ff */
[----:B------:R-:W-:Y:S01]  /*1420*/  BSSY.RECONVERGENT B3, `(.L_x_233) ;  /* 0x0000040000037945 */ /* 0x000fe20003800200 */
[C---:B------:R-:W-:Y:S01]  /*1430*/  LOP3.LUT R5, R0.reuse, 0x800, RZ, 0xfc, !PT ;  /* 0x0000080000057812 */ /* 0x040fe200078efcff */
[----:B------:R-:W-:Y:S02]  /*1440*/  VIADD R2, R0, UR4 ;  /* 0x0000000400027c36 */ /* 0x000fe40008000000 */
[----:B------:R-:W-:-:S07]  /*1450*/  IMAD.MOV R6, RZ, RZ, -R6 ;  /* 0x000000ffff067224 */ /* 0x000fce00078e0a06 */
.L_x_234:
[----:B------:R-:W-:-:S04]  /*1460*/  IMAD.WIDE.U32 R26, R2, 0x4, R12 ;  /* 0x00000004021a7825 */ /* 0x000fc800078e000c */
[C---:B------:R-:W-:Y:S02]  /*1470*/  VIADD R9, R2.reuse, 0x100 ;  /* 0x0000010002097836 */ /* 0x040fe40000000000 */
[----:B------:R-:W-:Y:S01]  /*1480*/  VIADD R15, R2, 0x400 ;  /* 0x00000400020f7836 */ /* 0x000fe20000000000 */
[----:B------:R0:W2:Y:S01]  /*1490*/  LDG.E R26, desc[UR6][R26.64] ;  /* 0x000000061a1a7981 */ /* 0x0000a2000c1e1900 */
[----:B------:R-:W-:-:S04]  /*14a0*/  IMAD.WIDE.U32 R8, R9, 0x4, R12 ;  /* 0x0000000409087825 */ /* 0x000fc800078e000c */
[C---:B------:R-:W-:Y:S01]  /*14b0*/  VIADD R17, R2.reuse, 0x200 ;  /* 0x0000020002117836 */ /* 0x040fe20000000000 */
[----:B------:R1:W2:Y:S01]  /*14c0*/  LDG.E R25, desc[UR6][R8.64] ;  /* 0x0000000608197981 */ /* 0x0002a2000c1e1900 */
[C---:B------:R-:W-:Y:S02]  /*14d0*/  VIADD R11, R2.reuse, 0x300 ;  /* 0x00000300020b7836 */ /* 0x040fe40000000000 */
[----:B0-----:R-:W-:Y:S02]  /*14e0*/  VIADD R27, R2, 0x700 ;  /* 0x00000700021b7836 */ /* 0x001fe40000000000 */
[----:B------:R-:W-:-:S04]  /*14f0*/  IMAD.WIDE.U32 R14, R15, 0x4, R12 ;  /* 0x000000040f0e7825 */ /* 0x000fc800078e000c */
[--C-:B------:R-:W-:Y:S01]  /*1500*/  IMAD.WIDE.U32 R16, R17, 0x4, R12.reuse ;  /* 0x0000000411107825 */ /* 0x100fe200078e000c */
[----:B------:R0:W3:Y:S03]  /*1510*/  LDG.E R22, desc[UR6][R14.64] ;  /* 0x000000060e167981 */ /* 0x0000e6000c1e1900 */
[----:B------:R-:W-:Y:S01]  /*1520*/  VIADD R29, R2, 0x500 ;  /* 0x00000500021d7836 */ /* 0x000fe20000000000 */
[----:B------:R-:W4:Y:S01]  /*1530*/  LDG.E R24, desc[UR6][R16.64] ;  /* 0x0000000610187981 */ /* 0x000f22000c1e1900 */
[----:B------:R-:W-:-:S04]  /*1540*/  IMAD.WIDE.U32 R10, R11, 0x4, R12 ;  /* 0x000000040b0a7825 */ /* 0x000fc800078e000c */
[--C-:B-1----:R-:W-:Y:S01]  /*1550*/  IMAD.WIDE.U32 R8, R27, 0x4, R12.reuse ;  /* 0x000000041b087825 */ /* 0x102fe200078e000c */
[----:B------:R-:W4:Y:S03]  /*1560*/  LDG.E R23, desc[UR6][R10.64] ;  /* 0x000000060a177981 */ /* 0x000f26000c1e1900 */
[----:B------:R-:W-:Y:S02]  /*1570*/  VIADD R27, R2, 0x900 ;  /* 0x00000900021b7836 */ /* 0x000fe40000000000 */
[----:B------:R-:W-:-:S04]  /*1580*/  IMAD.WIDE.U32 R28, R29, 0x4, R12 ;  /* 0x000000041d1c7825 */ /* 0x000fc800078e000c */
[C---:B------:R-:W-:Y:S01]  /*1590*/  VIADD R19, R2.reuse, 0x600 ;  /* 0x0000060002137836 */ /* 0x040fe20000000000 */
[----:B------:R1:W5:Y:S01]  /*15a0*/  LDG.E R11, desc[UR6][R8.64] ;  /* 0x00000006080b7981 */ /* 0x000362000c1e1900 */
[C---:B0-----:R-:W-:Y:S02]  /*15b0*/  VIADD R15, R2.reuse, 0xa00 ;  /* 0x00000a00020f7836 */ /* 0x041fe40000000000 */
[----:B------:R-:W-:Y:S01]  /*15c0*/  VIADD R20, R2, 0x800 ;  /* 0x0000080002147836 */ /* 0x000fe20000000000 */
[----:B------:R0:W3:Y:S01]  /*15d0*/  LDG.E R21, desc[UR6][R28.64] ;  /* 0x000000061c157981 */ /* 0x0000e2000c1e1900 */
[----:B------:R-:W-:-:S04]  /*15e0*/  IMAD.WIDE.U32 R18, R19, 0x4, R12 ;  /* 0x0000000413127825 */ /* 0x000fc800078e000c */
[----:B-1----:R-:W-:-:S04]  /*15f0*/  IMAD.WIDE.U32 R8, R27, 0x4, R12 ;  /* 0x000000041b087825 */ /* 0x002fc800078e000c */
[--C-:B------:R-:W-:Y:S02]  /*1600*/  IMAD.WIDE.U32 R14, R15, 0x4, R12.reuse ;  /* 0x000000040f0e7825 */ /* 0x100fe400078e000c */
[----:B------:R-:W5:Y:S02]  /*1610*/  LDG.E R9, desc[UR6][R8.64] ;  /* 0x0000000608097981 */ /* 0x000f64000c1e1900 */
[--C-:B------:R-:W-:Y:S02]  /*1620*/  IMAD.WIDE.U32 R16, R20, 0x4, R12.reuse ;  /* 0x0000000414107825 */ /* 0x100fe400078e000c */
[----:B------:R1:W5:Y:S02]  /*1630*/  LDG.E R20, desc[UR6][R18.64] ;  /* 0x0000000612147981 */ /* 0x000364000c1e1900 */
[C---:B0-----:R-:W-:Y:S02]  /*1640*/  VIADD R29, R2.reuse, 0xb00 ;  /* 0x00000b00021d7836 */ /* 0x041fe40000000000 */
[----:B------:R-:W-:Y:S01]  /*1650*/  VIADD R27, R2, 0xc00 ;  /* 0x00000c00021b7836 */ /* 0x000fe20000000000 */
[----:B------:R0:W5:Y:S01]  /*1660*/  LDG.E R10, desc[UR6][R16.64] ;  /* 0x00000006100a7981 */ /* 0x000162000c1e1900 */
[----:B------:R-:W-:-:S03]  /*1670*/  IMAD.WIDE.U32 R28, R29, 0x4, R12 ;  /* 0x000000041d1c7825 */ /* 0x000fc600078e000c */
[----:B------:R0:W5:Y:S01]  /*1680*/  LDG.E R8, desc[UR6][R14.64] ;  /* 0x000000060e087981 */ /* 0x000162000c1e1900 */
[C---:B-1----:R-:W-:Y:S02]  /*1690*/  VIADD R19, R2.reuse, 0xe00 ;  /* 0x00000e0002137836 */ /* 0x042fe40000000000 */
[C---:B------:R-:W-:Y:S02]  /*16a0*/  VIADD R18, R2.reuse, 0xf00 ;  /* 0x00000f0002127836 */ /* 0x040fe40000000000 */
[----:B0-----:R-:W-:Y:S02]  /*16b0*/  IMAD.WIDE.U32 R16, R27, 0x4, R12 ;  /* 0x000000041b107825 */ /* 0x001fe400078e000c */
[----:B------:R-:W5:Y:S02]  /*16c0*/  LDG.E R27, desc[UR6][R28.64] ;  /* 0x000000061c1b7981 */ /* 0x000f64000c1e1900 */
[----:B------:R-:W-:-:S04]  /*16d0*/  VIADD R15, R2, 0xd00 ;  /* 0x00000d00020f7836 */ /* 0x000fc80000000000 */
[--C-:B------:R-:W-:Y:S01]  /*16e0*/  IMAD.WIDE.U32 R14, R15, 0x4, R12.reuse ;  /* 0x000000040f0e7825 */ /* 0x100fe200078e000c */
[----:B------:R0:W5:Y:S05]  /*16f0*/  LDG.E R28, desc[UR6][R16.64] ;  /* 0x00000006101c7981 */ /* 0x00016a000c1e1900 */
[----:B------:R-:W5:Y:S01]  /*1700*/  LDG.E R15, desc[UR6][R14.64] ;  /* 0x000000060e0f7981 */ /* 0x000f62000c1e1900 */
[----:B0-----:R-:W-:-:S04]  /*1710*/  IMAD.WIDE.U32 R16, R19, 0x4, R12 ;  /* 0x0000000413107825 */ /* 0x001fc800078e000c */
[----:B------:R-:W-:Y:S02]  /*1720*/  IMAD.WIDE.U32 R18, R18, 0x4, R12 ;  /* 0x0000000412127825 */ /* 0x000fe400078e000c */
[----:B------:R-:W5:Y:S04]  /*1730*/  LDG.E R16, desc[UR6][R16.64] ;  /* 0x0000000610107981 */ /* 0x000f68000c1e1900 */
[----:B------:R-:W5:Y:S01]  /*1740*/  LDG.E R19, desc[UR6][R18.64] ;  /* 0x0000000612137981 */ /* 0x000f62000c1e1900 */
[----:B------:R-:W-:-:S05]  /*1750*/  VIADD R6, R6, 0x10 ;  /* 0x0000001006067836 */ /* 0x000fca0000000000 */
[----:B------:R-:W-:Y:S01]  /*1760*/  ISETP.NE.AND P0, PT, R6, RZ, PT ;  /* 0x000000ff0600720c */ /* 0x000fe20003f05270 */
[----:B------:R-:W-:Y:S02]  /*1770*/  VIADD R5, R5, 0x1000 ;  /* 0x0000100005057836 */ /* 0x000fe40000000000 */
[----:B------:R-:W-:Y:S01]  /*1780*/  VIADD R2, R2, 0x1000 ;  /* 0x0000100002027836 */ /* 0x000fe20000000000 */
[----:B--2---:R-:W-:-:S04]  /*1790*/  IADD3 R25, PT, PT, R25, R26, R7 ;  /* 0x0000001a19197210 */ /* 0x004fc80007ffe007 */
[----:B----4-:R-:W-:-:S04]  /*17a0*/  IADD3 R23, PT, PT, R23, R24, R25 ;  /* 0x0000001817177210 */ /* 0x010fc80007ffe019 */
[----:B---3--:R-:W-:-:S04]  /*17b0*/  IADD3 R21, PT, PT, R21, R22, R23 ;  /* 0x0000001615157210 */ /* 0x008fc80007ffe017 */
[----:B-----5:R-:W-:-:S04]  /*17c0*/  IADD3 R11, PT, PT, R11, R20, R21 ;  /* 0x000000140b0b7210 */ /* 0x020fc80007ffe015 */
[----:B------:R-:W-:-:S04]  /*17d0*/  IADD3 R9, PT, PT, R9, R10, R11 ;  /* 0x0000000a09097210 */ /* 0x000fc80007ffe00b */
[----:B------:R-:W-:-:S04]  /*17e0*/  IADD3 R8, PT, PT, R27, R8, R9 ;  /* 0x000000081b087210 */ /* 0x000fc80007ffe009 */
[----:B------:R-:W-:-:S04]  /*17f0*/  IADD3 R8, PT, PT, R15, R28, R8 ;  /* 0x0000001c0f087210 */ /* 0x000fc80007ffe008 */
[----:B------:R-:W-:Y:S01]  /*1800*/  IADD3 R7, PT, PT, R19, R16, R8 ;  /* 0x0000001013077210 */ /* 0x000fe20007ffe008 */
[----:B------:R-:W-:Y:S06]  /*1810*/  @P0 BRA `(.L_x_234) ;  /* 0xfffffffc00100947 */ /* 0x000fec000383ffff */
[----:B------:R-:W-:Y:S05]  /*1820*/  BSYNC.RECONVERGENT B3 ;  /* 0x0000000000037941 */ /* 0x000fea0003800200 */
.L_x_233:
[----:B------:R-:W-:-:S07]  /*1830*/  VIADD R5, R5, 0xfffff800 ;  /* 0xfffff80005057836 */ /* 0x000fce0000000000 */
.L_x_232:
[----:B------:R-:W-:Y:S05]  /*1840*/  BSYNC.RECONVERGENT B2 ;  /* 0x0000000000027941 */ /* 0x000fea0003800200 */
.L_x_231:
[----:B------:R-:W-:-:S13]  /*1850*/  ISETP.NE.AND P0, PT, R4, RZ, PT ;  /* 0x000000ff0400720c */ /* 0x000fda0003f05270 */
[----:B------:R-:W-:Y:S05]  /*1860*/  @!P0 BRA `(.L_x_230) ;  /* 0x00000004000c8947 */ /* 0x000fea0003800000 */
[----:B------:R-:W-:Y:S01]  /*1870*/  ISETP.GE.U32.AND P0, PT, R4, 0x8, PT ;  /* 0x000000080400780c */ /* 0x000fe20003f06070 */
[----:B------:R-:W-:Y:S01]  /*1880*/  BSSY.RECONVERGENT B2, `(.L_x_235) ;  /* 0x0000021000027945 */ /* 0x000fe20003800200 */
[----:B------:R-:W-:-:S04]  /*1890*/  LOP3.LUT R24, R3, 0x7, RZ, 0xc0, !PT ;  /* 0x0000000703187812 */ /* 0x000fc800078ec0ff */
[----:B------:R-:W-:-:S07]  /*18a0*/  ISETP.NE.AND P1, PT, R24, RZ, PT ;  /* 0x000000ff1800720c */ /* 0x000fce0003f25270 */
[----:B------:R-:W-:Y:S06]  /*18b0*/  @!P0 BRA `(.L_x_236) ;  /* 0x0000000000748947 */ /* 0x000fec0003800000 */
[----:B------:R-:W-:-:S04]  /*18c0*/  VIADD R9, R5, UR4 ;  /* 0x0000000405097c36 */ /* 0x000fc80008000000 */
[C---:B------:R-:W-:Y:S02]  /*18d0*/  VIADD R21, R9.reuse, 0x100 ;  /* 0x0000010009157836 */ /* 0x040fe40000000000 */
[C---:B------:R-:W-:Y:S02]  /*18e0*/  VIADD R11, R9.reuse, 0x300 ;  /* 0x00000300090b7836 */ /* 0x040fe40000000000 */
[C---:B------:R-:W-:Y:S02]  /*18f0*/  VIADD R23, R9.reuse, 0x200 ;  /* 0x0000020009177836 */ /* 0x040fe40000000000 */
[----:B------:R-:W-:-:S04]  /*1900*/  IMAD.WIDE.U32 R16, R9, 0x4, R12 ;  /* 0x0000000409107825 */ /* 0x000fc800078e000c */
[--C-:B------:R-:W-:Y:S01]  /*1910*/  IMAD.WIDE.U32 R20, R21, 0x4, R12.reuse ;  /* 0x0000000415147825 */ /* 0x100fe200078e000c */
[----:B------:R0:W2:Y:S03]  /*1920*/  LDG.E R2, desc[UR6][R16.64] ;  /* 0x0000000610027981 */ /* 0x0000a6000c1e1900 */
[C---:B------:R-:W-:Y:S01]  /*1930*/  VIADD R15, R9.reuse, 0x400 ;  /* 0x00000400090f7836 */ /* 0x040fe20000000000 */
[----:B------:R-:W2:Y:S01]  /*1940*/  LDG.E R4, desc[UR6][R20.64] ;  /* 0x0000000614047981 */ /* 0x000ea2000c1e1900 */
[----:B------:R-:W-:Y:S02]  /*1950*/  VIADD R19, R9, 0x500 ;  /* 0x0000050009137836 */ /* 0x000fe40000000000 */
[----:B------:R-:W-:-:S04]  /*1960*/  IMAD.WIDE.U32 R10, R11, 0x4, R12 ;  /* 0x000000040b0a7825 */ /* 0x000fc800078e000c */
[--C-:B------:R-:W-:Y:S02]  /*1970*/  IMAD.WIDE.U32 R22, R23, 0x4, R12.reuse ;  /* 0x0000000417167825 */ /* 0x100fe400078e000c */
[----:B------:R-:W3:Y:S02]  /*1980*/  LDG.E R10, desc[UR6][R10.64] ;  /* 0x000000060a0a7981 */ /* 0x000ee4000c1e1900 */
[C---:B------:R-:W-:Y:S02]  /*1990*/  VIADD R25, R9.reuse, 0x600 ;  /* 0x0000060009197836 */ /* 0x040fe40000000000 */
[----:B------:R-:W-:Y:S01]  /*19a0*/  VIADD R27, R9, 0x700 ;  /* 0x00000700091b7836 */ /* 0x000fe20000000000 */
[----:B------:R-:W3:Y:S01]  /*19b0*/  LDG.E R6, desc[UR6][R22.64] ;  /* 0x0000000616067981 */ /* 0x000ee2000c1e1900 */
[----:B------:R-:W-:-:S04]  /*19c0*/  IMAD.WIDE.U32 R14, R15, 0x4, R12 ;  /* 0x000000040f0e7825 */ /* 0x000fc800078e000c */
[--C-:B------:R-:W-:Y:S02]  /*19d0*/  IMAD.WIDE.U32 R8, R19, 0x4, R12.reuse ;  /* 0x0000000413087825 */ /* 0x100fe400078e000c */
[----:B------:R-:W4:Y:S02]  /*19e0*/  LDG.E R15, desc[UR6][R14.64] ;  /* 0x000000060e0f7981 */ /* 0x000f24000c1e1900 */
[--C-:B------:R-:W-:Y:S02]  /*19f0*/  IMAD.WIDE.U32 R18, R25, 0x4, R12.reuse ;  /* 0x0000000419127825 */ /* 0x100fe400078e000c */
[----:B------:R-:W4:Y:S02]  /*1a00*/  LDG.E R8, desc[UR6][R8.64] ;  /* 0x0000000608087981 */ /* 0x000f24000c1e1900 */
[----:B0-----:R-:W-:Y:S02]  /*1a10*/  IMAD.WIDE.U32 R16, R27, 0x4, R12 ;  /* 0x000000041b107825 */ /* 0x001fe400078e000c */
[----:B------:R-:W5:Y:S04]  /*1a20*/  LDG.E R19, desc[UR6][R18.64] ;  /* 0x0000000612137981 */ /* 0x000f68000c1e1900 */
[----:B------:R-:W5:Y:S01]  /*1a30*/  LDG.E R16, desc[UR6][R16.64] ;  /* 0x0000000610107981 */ /* 0x000f62000c1e1900 */
[----:B------:R-:W-:Y:S01]  /*1a40*/  VIADD R5, R5, 0x800 ;  /* 0x0000080005057836 */ /* 0x000fe20000000000 */
[----:B--2---:R-:W-:-:S04]  /*1a50*/  IADD3 R7, PT, PT, R4, R2, R7 ;  /* 0x0000000204077210 */ /* 0x004fc80007ffe007 */
[----:B---3--:R-:W-:-:S04]  /*1a60*/  IADD3 R6, PT, PT, R10, R6, R7 ;  /* 0x000000060a067210 */ /* 0x008fc80007ffe007 */
[----:B----4-:R-:W-:-:S04]  /*1a70*/  IADD3 R6, PT, PT, R8, R15, R6 ;  /* 0x0000000f08067210 */ /* 0x010fc80007ffe006 */
[----:B-----5:R-:W-:-:S07]  /*1a80*/  IADD3 R7, PT, PT, R16, R19, R6 ;  /* 0x0000001310077210 */ /* 0x020fce0007ffe006 */
.L_x_236:
[----:B------:R-:W-:Y:S05]  /*1a90*/  BSYNC.RECONVERGENT B2 ;  /* 0x0000000000027941 */ /* 0x000fea0003800200 */
.L_x_235:
        /* <DEDUP_REMOVED lines=18> */
[----:B------:R-:W-:Y:S01]  /*1bc0*/  VIADD R5, R5, 0x400 ;  /* 0x0000040005057836 */ /* 0x000fe20000000000 */
[----:B--2---:R-:W-:-:S04]  /*1bd0*/  IADD3 R7, PT, PT, R8, R2, R7 ;  /* 0x0000000208077210 */ /* 0x004fc80007ffe007 */
[----:B---3--:R-:W-:-:S07]  /*1be0*/  IADD3 R7, PT, PT, R14, R10, R7 ;  /* 0x0000000a0e077210 */ /* 0x008fce0007ffe007 */
.L_x_238:
[----:B------:R-:W-:Y:S05]  /*1bf0*/  BSYNC.RECONVERGENT B2 ;  /* 0x0000000000027941 */ /* 0x000fea0003800200 */
.L_x_237:
[----:B------:R-:W-:Y:S05]  /*1c00*/  @!P1 BRA `(.L_x_230) ;  /* 0x0000000000249947 */ /* 0x000fea0003800000 */
[----:B------:R-:W-:Y:S02]  /*1c10*/  VIADD R5, R5, UR4 ;  /* 0x0000000405057c36 */ /* 0x000fe40008000000 */
[----:B------:R-:W-:-:S07]  /*1c20*/  IMAD.MOV R4, RZ, RZ, -R4 ;  /* 0x000000ffff047224 */ /* 0x000fce00078e0a04 */
.L_x_239:
[----:B------:R-:W-:-:S06]  /*1c30*/  IMAD.WIDE.U32 R2, R5, 0x4, R12 ;  /* 0x0000000405027825 */ /* 0x000fcc00078e000c */
[----:B------:R-:W2:Y:S01]  /*1c40*/  LDG.E R2, desc[UR6][R2.64] ;  /* 0x0000000602027981 */ /* 0x000ea2000c1e1900 */
[----:B------:R-:W-:Y:S02]  /*1c50*/  VIADD R4, R4, 0x1 ;  /* 0x0000000104047836 */ /* 0x000fe40000000000 */
[----:B------:R-:W-:-:S03]  /*1c60*/  VIADD R5, R5, 0x100 ;  /* 0x0000010005057836 */ /* 0x000fc60000000000 */
[----:B------:R-:W-:Y:S01]  /*1c70*/  ISETP.NE.AND P0, PT, R4, RZ, PT ;  /* 0x000000ff0400720c */ /* 0x000fe20003f05270 */
[----:B--2---:R-:W-:-:S12]  /*1c80*/  IMAD.IADD R7, R2, 0x1, R7 ;  /* 0x0000000102077824 */ /* 0x004fd800078e0207 */
[----:B------:R-:W-:Y:S05]  /*1c90*/  @P0 BRA `(.L_x_239) ;  /* 0xfffffffc00e40947 */ /* 0x000fea000383ffff */
.L_x_230:
[----:B------:R-:W-:Y:S05]  /*1ca0*/  BSYNC.RECONVERGENT B1 ;  /* 0x0000000000017941 */ /* 0x000fea0003800200 */
.L_x_228:
        /* <DEDUP_REMOVED lines=36> */
[----:B--2---:R-:W0:Y:S04]  /*1ef0*/  LDS.128 R4, [UR4+0x10] ;  /* 0x00001004ff047984 */ /* 0x004e280008000c00 */
[----:B------:R-:W1:Y:S01]  /*1f00*/  LDS.64 R2, [UR4+0x20] ;  /* 0x00002004ff027984 */ /* 0x000e620008000a00 */
[----:B0-----:R-:W-:-:S04]  /*1f10*/  IADD3 R0, PT, PT, R4, R0, R9 ;  /* 0x0000000004007210 */ /* 0x001fc80007ffe009 */
[----:B------:R-:W-:-:S04]  /*1f20*/  IADD3 R0, PT, PT, R6, R0, R5 ;  /* 0x0000000006007210 */ /* 0x000fc80007ffe005 */
[----:B-1----:R-:W-:-:S05]  /*1f30*/  IADD3 R0, PT, PT, R2, R0, R7 ;  /* 0x0000000002007210 */ /* 0x002fca0007ffe007 */
[----:B------:R-:W-:-:S07]  /*1f40*/  IMAD.IADD R9, R0, 0x1, R3 ;  /* 0x0000000100097824 */ /* 0x000fce00078e0203 */
.L_x_226:
[----:B------:R-:W-:Y:S05]  /*1f50*/  BSYNC.RECONVERGENT B0 ;  /* 0x0000000000007941 */ /* 0x000fea0003800200 */
.L_x_211:
[----:B------:R-:W-:Y:S05]  /*1f60*/  @P0 EXIT ;  /* 0x000000000000094d */ /* 0x000fea0003800000 */
[----:B-1----:R-:W1:Y:S01]  /*1f70*/  LDC.64 R2, c[0x0][0x388] ;  /* 0x0000e200ff027b82 */ /* 0x002e620000000a00 */
[----:B------:R-:W0:Y:S02]  /*1f80*/  LDCU UR4, c[0x0][0x398] ;  /* 0x00007300ff0477ac */ /* 0x000e240008000800 */
[----:B0-2---:R-:W-:-:S05]  /*1f90*/  VIADD R9, R9, UR4 ;  /* 0x0000000409097c36 */ /* 0x005fca0008000000 */
[----:B-1----:R-:W-:Y:S01]  /*1fa0*/  STG.E desc[UR6][R2.64], R9 ;  /* 0x0000000902007986 */ /* 0x002fe2000c101906 */
[----:B------:R-:W-:Y:S05]  /*1fb0*/  EXIT ;  /* 0x000000000000794d */ /* 0x000fea0003800000 */
.L_x_240:
        /* <DEDUP_REMOVED lines=12> */
.L_x_250:


//--------------------- .text._ZN3cub18CUB_300001_SM_10006detail11EmptyKernelIvEEvv --------------------------
	.section	.text._ZN3cub18CUB_300001_SM_10006detail11EmptyKernelIvEEvv,"ax",@progbits
	.align	128
        .global         _ZN3cub18CUB_300001_SM_10006detail11EmptyKernelIvEEvv
        .type           _ZN3cub18CUB_300001_SM_10006detail11EmptyKernelIvEEvv,@function
        .size           _ZN3cub18CUB_300001_SM_10006detail11EmptyKernelIvEEvv,(.L_x_251 - _ZN3cub18CUB_300001_SM_10006detail11EmptyKernelIvEEvv)
        .other          _ZN3cub18CUB_300001_SM_10006detail11EmptyKernelIvEEvv,@"STO_CUDA_ENTRY STV_DEFAULT"
_ZN3cub18CUB_300001_SM_10006detail11EmptyKernelIvEEvv:
.text._ZN3cub18CUB_300001_SM_10006detail11EmptyKernelIvEEvv:
[----:B------:R-:W-:Y:S01]  /*0000*/  LDC R1, c[0x0][0x37c] ;  /* 0x0000df00ff017b82 */ /* 0x000fe20000000800 */
[----:B------:R-:W-:Y:S05]  /*0010*/  EXIT ;  /* 0x000000000000794d */ /* 0x000fea0003800000 */
.L_x_241:
        /* <DEDUP_REMOVED lines=14> */
.L_x_251:


//--------------------- .text._Z10fillKernelPii   --------------------------
	.section	.text._Z10fillKernelPii,"ax",@progbits
	.align	128
        .global         _Z10fillKernelPii
        .type           _Z10fillKernelPii,@function
        .size           _Z10fillKernelPii,(.L_x_252 - _Z10fillKernelPii)
        .other          _Z10fillKernelPii,@"STO_CUDA_ENTRY STV_DEFAULT"
_Z10fillKernelPii:
.text._Z10fillKernelPii:
[----:B------:R-:W-:Y:S01]  /*0000*/  LDC R1, c[0x0][0x37c] ;  /* 0x0000df00ff017b82 */ /* 0x000fe20000000800 */
[----:B------:R-:W0:Y:S07]  /*0010*/  S2R R0, SR_TID.X ;  /* 0x0000000000007919 */ /* 0x000e2e0000002100 */
[----:B------:R-:W0:Y:S01]  /*0020*/  S2UR UR4, SR_CTAID.X ;  /* 0x00000000000479c3 */ /* 0x000e220000002500 */
[----:B------:R-:W1:Y:S07]  /*0030*/  LDCU UR5, c[0x0][0x388] ;  /* 0x00007100ff0577ac */ /* 0x000e6e0008000800 */
[----:B------:R-:W0:Y:S02]  /*0040*/  LDC R5, c[0x0][0x360] ;  /* 0x0000d800ff057b82 */ /* 0x000e240000000800 */
[----:B0-----:R-:W-:-:S05]  /*0050*/  IMAD R5, R5, UR4, R0 ;  /* 0x0000000405057c24 */ /* 0x001fca000f8e0200 */
[----:B-1----:R-:W-:-:S13]  /*0060*/  ISETP.GE.AND P0, PT, R5, UR5, PT ;  /* 0x0000000505007c0c */ /* 0x002fda000bf06270 */
[----:B------:R-:W-:Y:S05]  /*0070*/  @P0 EXIT ;  /* 0x000000000000094d */ /* 0x000fea0003800000 */
[----:B------:R-:W0:Y:S01]  /*0080*/  LDC.64 R2, c[0x0][0x380] ;  /* 0x0000e000ff027b82 */ /* 0x000e220000000a00 */
[----:B------:R-:W1:Y:S01]  /*0090*/  LDCU.64 UR4, c[0x0][0x358] ;  /* 0x00006b00ff0477ac */ /* 0x000e620008000a00 */
[----:B0-----:R-:W-:-:S05]  /*00a0*/  IMAD.WIDE R2, R5, 0x4, R2 ;  /* 0x0000000405027825 */ /* 0x001fca00078e0202 */
[----:B-1----:R-:W-:Y:S01]  /*00b0*/  STG.E desc[UR4][R2.64], R5 ;  /* 0x0000000502007986 */ /* 0x002fe2000c101904 */
[----:B------:R-:W-:Y:S05]  /*00c0*/  EXIT ;  /* 0x000000000000794d */ /* 0x000fea0003800000 */
.L_x_242:
        /* <DEDUP_REMOVED lines=11> */
.L_x_252:


//--------------------- .nv.shared.reserved.0     --------------------------
	.section	.nv.shared.reserved.0,"aw",@nobits
	.weak		__nv_reservedSMEM_offset_0_alias
	.size		__nv_reservedSMEM_offset_0_alias, 0, 64
	.other		__nv_reservedSMEM_offset_0_alias,@"STO_CUDA_RESERVED_SHARED STV_DEFAULT"
__nv_reservedSMEM_offset_0_alias:
	.zero		0
	.zero		64


//--------------------- .nv.global                --------------------------
	.section	.nv.global,"aw",@nobits
.nv.global:
	.type		_ZN34_INTERNAL_e16b85b3_4_k_cu_038d16d06thrust24THRUST_300001_SM_1000_NS3seqE,@object
	.size		_ZN34_INTERNAL_e16b85b3_4_k_cu_038d16d06thrust24THRUST_300001_SM_1000_NS3seqE,(_ZN34_INTERNAL_e16b85b3_4_k_cu_038d16d04cuda3std3__48in_placeE - _ZN34_INTERNAL_e16b85b3_4_k_cu_038d16d06thrust24THRUST_300001_SM_1000_NS3seqE)
_ZN34_INTERNAL_e16b85b3_4_k_cu_038d16d06thrust24THRUST_300001_SM_1000_NS3seqE:
	.zero		1
	.type		_ZN34_INTERNAL_e16b85b3_4_k_cu_038d16d04cuda3std3__48in_placeE,@object
	.size		_ZN34_INTERNAL_e16b85b3_4_k_cu_038d16d04cuda3std3__48in_placeE,(_ZN34_INTERNAL_e16b85b3_4_k_cu_038d16d04cuda3std6ranges3__45__cpo4sizeE - _ZN34_INTERNAL_e16b85b3_4_k_cu_038d16d04cuda3std3__48in_placeE)
_ZN34_INTERNAL_e16b85b3_4_k_cu_038d16d04cuda3std3__48in_placeE:
	.zero		1
	.type		_ZN34_INTERNAL_e16b85b3_4_k_cu_038d16d04cuda3std6ranges3__45__cpo4sizeE,@object
	.size		_ZN34_INTERNAL_e16b85b3_4_k_cu_038d16d04cuda3std6ranges3__45__cpo4sizeE,(_ZN34_INTERNAL_e16b85b3_4_k_cu_038d16d06thrust24THRUST_300001_SM_1000_NS12placeholders2_3E - _ZN34_INTERNAL_e16b85b3_4_k_cu_038d16d04cuda3std6ranges3__45__cpo4sizeE)
_ZN34_INTERNAL_e16b85b3_4_k_cu_038d16d04cuda3std6ranges3__45__cpo4sizeE:
	.zero		1
	.type		_ZN34_INTERNAL_e16b85b3_4_k_cu_038d16d06thrust24THRUST_300001_SM_1000_NS12placeholders2_3E,@object
	.size		_ZN34_INTERNAL_e16b85b3_4_k_cu_038d16d06thrust24THRUST_300001_SM_1000_NS12placeholders2_3E,(_ZN34_INTERNAL_e16b85b3_4_k_cu_038d16d04cuda3std3__45__cpo6cbeginE - _ZN34_INTERNAL_e16b85b3_4_k_cu_038d16d06thrust24THRUST_300001_SM_1000_NS12placeholders2_3E)
_ZN34_INTERNAL_e16b85b3_4_k_cu_038d16d06thrust24THRUST_300001_SM_1000_NS12placeholders2_3E:
	.zero		1
	.type		_ZN34_INTERNAL_e16b85b3_4_k_cu_038d16d04cuda3std3__45__cpo6cbeginE,@object
	.size		_ZN34_INTERNAL_e16b85b3_4_k_cu_038d16d04cuda3std3__45__cpo6cbeginE,(_ZN34_INTERNAL_e16b85b3_4_k_cu_038d16d04cuda3std6ranges3__45__cpo6cbeginE - _ZN34_INTERNAL_e16b85b3_4_k_cu_038d16d04cuda3std3__45__cpo6cbeginE)
_ZN34_INTERNAL_e16b85b3_4_k_cu_038d16d04cuda3std3__45__cpo6cbeginE:
	.zero		1
	.type		_ZN34_INTERNAL_e16b85b3_4_k_cu_038d16d04cuda3std6ranges3__45__cpo6cbeginE,@object
	.size		_ZN34_INTERNAL_e16b85b3_4_k_cu_038d16d04cuda3std6ranges3__45__cpo6cbeginE,(_ZN34_INTERNAL_e16b85b3_4_k_cu_038d16d06thrust24THRUST_300001_SM_1000_NS12placeholders2_7E - _ZN34_INTERNAL_e16b85b3_4_k_cu_038d16d04cuda3std6ranges3__45__cpo6cbeginE)
_ZN34_INTERNAL_e16b85b3_4_k_cu_038d16d04cuda3std6ranges3__45__cpo6cbeginE:
	.zero		1
	.type		_ZN34_INTERNAL_e16b85b3_4_k_cu_038d16d06thrust24THRUST_300001_SM_1000_NS12placeholders2_7E,@object
	.size		_ZN34_INTERNAL_e16b85b3_4_k_cu_038d16d06thrust24THRUST_300001_SM_1000_NS12placeholders2_7E,(_ZN34_INTERNAL_e16b85b3_4_k_cu_038d16d04cuda3std3__45__cpo7crbeginE - _ZN34_INTERNAL_e16b85b3_4_k_cu_038d16d06thrust24THRUST_300001_SM_1000_NS12placeholders2_7E)
_ZN34_INTERNAL_e16b85b3_4_k_cu_038d16d06thrust24THRUST_300001_SM_1000_NS12placeholders2_7E:
	.zero		1
	.type		_ZN34_INTERNAL_e16b85b3_4_k_cu_038d16d04cuda3std3__45__cpo7crbeginE,@object
	.size		_ZN34_INTERNAL_e16b85b3_4_k_cu_038d16d04cuda3std3__45__cpo7crbeginE,(_ZN34_INTERNAL_e16b85b3_4_k_cu_038d16d04cuda3std6ranges3__45__cpo4nextE - _ZN34_INTERNAL_e16b85b3_4_k_cu_038d16d04cuda3std3__45__cpo7crbeginE)
_ZN34_INTERNAL_e16b85b3_4_k_cu_038d16d04cuda3std3__45__cpo7crbeginE:
	.zero		1
	.type		_ZN34_INTERNAL_e16b85b3_4_k_cu_038d16d04cuda3std6ranges3__45__cpo4nextE,@object
	.size		_ZN34_INTERNAL_e16b85b3_4_k_cu_038d16d04cuda3std6ranges3__45__cpo4nextE,(_ZN34_INTERNAL_e16b85b3_4_k_cu_038d16d04cuda3std6ranges3__45__cpo4swapE - _ZN34_INTERNAL_e16b85b3_4_k_cu_038d16d04cuda3std6ranges3__45__cpo4nextE)
_ZN34_INTERNAL_e16b85b3_4_k_cu_038d16d04cuda3std6ranges3__45__cpo4nextE:
	.zero		1
	.type		_ZN34_INTERNAL_e16b85b3_4_k_cu_038d16d04cuda3std6ranges3__45__cpo4swapE,@object
	.size		_ZN34_INTERNAL_e16b85b3_4_k_cu_038d16d04cuda3std6ranges3__45__cpo4swapE,(_ZN34_INTERNAL_e16b85b3_4_k_cu_038d16d06thrust24THRUST_300001_SM_1000_NS8cuda_cub10par_nosyncE - _ZN34_INTERNAL_e16b85b3_4_k_cu_038d16d04cuda3std6ranges3__45__cpo4swapE)
_ZN34_INTERNAL_e16b85b3_4_k_cu_038d16d04cuda3std6ranges3__45__cpo4swapE:
	.zero		1
	.type		_ZN34_INTERNAL_e16b85b3_4_k_cu_038d16d06thrust24THRUST_300001_SM_1000_NS8cuda_cub10par_nosyncE,@object
	.size		_ZN34_INTERNAL_e16b85b3_4_k_cu_038d16d06thrust24THRUST_300001_SM_1000_NS8cuda_cub10par_nosyncE,(_ZN34_INTERNAL_e16b85b3_4_k_cu_038d16d06thrust24THRUST_300001_SM_1000_NS12placeholders2_9E - _ZN34_INTERNAL_e16b85b3_4_k_cu_038d16d06thrust24THRUST_300001_SM_1000_NS8cuda_cub10par_nosyncE)
_ZN34_INTERNAL_e16b85b3_4_k_cu_038d16d06thrust24THRUST_300001_SM_1000_NS8cuda_cub10par_nosyncE:
	.zero		1
	.type		_ZN34_INTERNAL_e16b85b3_4_k_cu_038d16d06thrust24THRUST_300001_SM_1000_NS12placeholders2_9E,@object
	.size		_ZN34_INTERNAL_e16b85b3_4_k_cu_038d16d06thrust24THRUST_300001_SM_1000_NS12placeholders2_9E,(_ZN34_INTERNAL_e16b85b3_4_k_cu_038d16d04cuda3std3__436_GLOBAL__N__e16b85b3_4_k_cu_038d16d06ignoreE - _ZN34_INTERNAL_e16b85b3_4_k_cu_038d16d06thrust24THRUST_300001_SM_1000_NS12placeholders2_9E)
_ZN34_INTERNAL_e16b85b3_4_k_cu_038d16d06thrust24THRUST_300001_SM_1000_NS12placeholders2_9E:
	.zero		1
	.type		_ZN34_INTERNAL_e16b85b3_4_k_cu_038d16d04cuda3std3__436_GLOBAL__N__e16b85b3_4_k_cu_038d16d06ignoreE,@object
	.size		_ZN34_INTERNAL_e16b85b3_4_k_cu_038d16d04cuda3std3__436_GLOBAL__N__e16b85b3_4_k_cu_038d16d06ignoreE,(_ZN34_INTERNAL_e16b85b3_4_k_cu_038d16d04cuda3std6ranges3__45__cpo4dataE - _ZN34_INTERNAL_e16b85b3_4_k_cu_038d16d04cuda3std3__436_GLOBAL__N__e16b85b3_4_k_cu_038d16d06ignoreE)
_ZN34_INTERNAL_e16b85b3_4_k_cu_038d16d04cuda3std3__436_GLOBAL__N__e16b85b3_4_k_cu_038d16d06ignoreE:
	.zero		1
	.type		_ZN34_INTERNAL_e16b85b3_4_k_cu_038d16d04cuda3std6ranges3__45__cpo4dataE,@object
	.size		_ZN34_INTERNAL_e16b85b3_4_k_cu_038d16d04cuda3std6ranges3__45__cpo4dataE,(_ZN34_INTERNAL_e16b85b3_4_k_cu_038d16d06thrust24THRUST_300001_SM_1000_NS12placeholders2_1E - _ZN34_INTERNAL_e16b85b3_4_k_cu_038d16d04cuda3std6ranges3__45__cpo4dataE)
_ZN34_INTERNAL_e16b85b3_4_k_cu_038d16d04cuda3std6ranges3__45__cpo4dataE:
	.zero		1
	.type		_ZN34_INTERNAL_e16b85b3_4_k_cu_038d16d06thrust24THRUST_300001_SM_1000_NS12placeholders2_1E,@object
	.size		_ZN34_INTERNAL_e16b85b3_4_k_cu_038d16d06thrust24THRUST_300001_SM_1000_NS12placeholders2_1E,(_ZN34_INTERNAL_e16b85b3_4_k_cu_038d16d04cuda3std3__45__cpo5beginE - _ZN34_INTERNAL_e16b85b3_4_k_cu_038d16d06thrust24THRUST_300001_SM_1000_NS12placeholders2_1E)
_ZN34_INTERNAL_e16b85b3_4_k_cu_038d16d06thrust24THRUST_300001_SM_1000_NS12placeholders2_1E:
	.zero		1
	.type		_ZN34_INTERNAL_e16b85b3_4_k_cu_038d16d04cuda3std3__45__cpo5beginE,@object
	.size		_ZN34_INTERNAL_e16b85b3_4_k_cu_038d16d04cuda3std3__45__cpo5beginE,(_ZN34_INTERNAL_e16b85b3_4_k_cu_038d16d04cuda3std6ranges3__45__cpo5beginE - _ZN34_INTERNAL_e16b85b3_4_k_cu_038d16d04cuda3std3__45__cpo5beginE)
_ZN34_INTERNAL_e16b85b3_4_k_cu_038d16d04cuda3std3__45__cpo5beginE:
	.zero		1
	.type		_ZN34_INTERNAL_e16b85b3_4_k_cu_038d16d04cuda3std6ranges3__45__cpo5beginE,@object
	.size		_ZN34_INTERNAL_e16b85b3_4_k_cu_038d16d04cuda3std6ranges3__45__cpo5beginE,(_ZN34_INTERNAL_e16b85b3_4_k_cu_038d16d06thrust24THRUST_300001_SM_1000_NS12placeholders2_5E - _ZN34_INTERNAL_e16b85b3_4_k_cu_038d16d04cuda3std6ranges3__45__cpo5beginE)
_ZN34_INTERNAL_e16b85b3_4_k_cu_038d16d04cuda3std6ranges3__45__cpo5beginE:
	.zero		1
	.type		_ZN34_INTERNAL_e16b85b3_4_k_cu_038d16d06thrust24THRUST_300001_SM_1000_NS12placeholders2_5E,@object
	.size		_ZN34_INTERNAL_e16b85b3_4_k_cu_038d16d06thrust24THRUST_300001_SM_1000_NS12placeholders2_5E,(_ZN34_INTERNAL_e16b85b3_4_k_cu_038d16d04cuda3std3__45__cpo6rbeginE - _ZN34_INTERNAL_e16b85b3_4_k_cu_038d16d06thrust24THRUST_300001_SM_1000_NS12placeholders2_5E)
_ZN34_INTERNAL_e16b85b3_4_k_cu_038d16d06thrust24THRUST_300001_SM_1000_NS12placeholders2_5E:
	.zero		1
	.type		_ZN34_INTERNAL_e16b85b3_4_k_cu_038d16d04cuda3std3__45__cpo6rbeginE,@object
	.size		_ZN34_INTERNAL_e16b85b3_4_k_cu_038d16d04cuda3std3__45__cpo6rbeginE,(_ZN34_INTERNAL_e16b85b3_4_k_cu_038d16d04cuda3std6ranges3__45__cpo7advanceE - _ZN34_INTERNAL_e16b85b3_4_k_cu_038d16d04cuda3std3__45__cpo6rbeginE)
_ZN34_INTERNAL_e16b85b3_4_k_cu_038d16d04cuda3std3__45__cpo6rbeginE:
	.zero		1
	.type		_ZN34_INTERNAL_e16b85b3_4_k_cu_038d16d04cuda3std6ranges3__45__cpo7advanceE,@object
	.size		_ZN34_INTERNAL_e16b85b3_4_k_cu_038d16d04cuda3std6ranges3__45__cpo7advanceE,(_ZN34_INTERNAL_e16b85b3_4_k_cu_038d16d04cuda3std3__47nulloptE - _ZN34_INTERNAL_e16b85b3_4_k_cu_038d16d04cuda3std6ranges3__45__cpo7advanceE)
_ZN34_INTERNAL_e16b85b3_4_k_cu_038d16d04cuda3std6ranges3__45__cpo7advanceE:
	.zero		1
	.type		_ZN34_INTERNAL_e16b85b3_4_k_cu_038d16d04cuda3std3__47nulloptE,@object
	.size		_ZN34_INTERNAL_e16b85b3_4_k_cu_038d16d04cuda3std3__47nulloptE,(_ZN34_INTERNAL_e16b85b3_4_k_cu_038d16d04cuda3std6ranges3__45__cpo8distanceE - _ZN34_INTERNAL_e16b85b3_4_k_cu_038d16d04cuda3std3__47nulloptE)
_ZN34_INTERNAL_e16b85b3_4_k_cu_038d16d04cuda3std3__47nulloptE:
	.zero		1
	.type		_ZN34_INTERNAL_e16b85b3_4_k_cu_038d16d04cuda3std6ranges3__45__cpo8distanceE,@object
	.size		_ZN34_INTERNAL_e16b85b3_4_k_cu_038d16d04cuda3std6ranges3__45__cpo8distanceE,(_ZN34_INTERNAL_e16b85b3_4_k_cu_038d16d06thrust24THRUST_300001_SM_1000_NS12placeholders3_10E - _ZN34_INTERNAL_e16b85b3_4_k_cu_038d16d04cuda3std6ranges3__45__cpo8distanceE)
_ZN34_INTERNAL_e16b85b3_4_k_cu_038d16d04cuda3std6ranges3__45__cpo8distanceE:
	.zero		1
	.type		_ZN34_INTERNAL_e16b85b3_4_k_cu_038d16d06thrust24THRUST_300001_SM_1000_NS12placeholders3_10E,@object
	.size		_ZN34_INTERNAL_e16b85b3_4_k_cu_038d16d06thrust24THRUST_300001_SM_1000_NS12placeholders3_10E,(_ZN34_INTERNAL_e16b85b3_4_k_cu_038d16d04cuda3std3__419piecewise_constructE - _ZN34_INTERNAL_e16b85b3_4_k_cu_038d16d06thrust24THRUST_300001_SM_1000_NS12placeholders3_10E)
_ZN34_INTERNAL_e16b85b3_4_k_cu_038d16d06thrust24THRUST_300001_SM_1000_NS12placeholders3_10E:
	.zero		1
	.type		_ZN34_INTERNAL_e16b85b3_4_k_cu_038d16d04cuda3std3__419piecewise_constructE,@object
	.size		_ZN34_INTERNAL_e16b85b3_4_k_cu_038d16d04cuda3std3__419piecewise_constructE,(_ZN34_INTERNAL_e16b85b3_4_k_cu_038d16d04cuda3std6ranges3__45__cpo5cdataE - _ZN34_INTERNAL_e16b85b3_4_k_cu_038d16d04cuda3std3__419piecewise_constructE)
_ZN34_INTERNAL_e16b85b3_4_k_cu_038d16d04cuda3std3__419piecewise_constructE:
	.zero		1
	.type		_ZN34_INTERNAL_e16b85b3_4_k_cu_038d16d04cuda3std6ranges3__45__cpo5cdataE,@object
	.size		_ZN34_INTERNAL_e16b85b3_4_k_cu_038d16d04cuda3std6ranges3__45__cpo5cdataE,(_ZN34_INTERNAL_e16b85b3_4_k_cu_038d16d06thrust24THRUST_300001_SM_1000_NS12placeholders2_2E - _ZN34_INTERNAL_e16b85b3_4_k_cu_038d16d04cuda3std6ranges3__45__cpo5cdataE)
_ZN34_INTERNAL_e16b85b3_4_k_cu_038d16d04cuda3std6ranges3__45__cpo5cdataE:
	.zero		1
	.type		_ZN34_INTERNAL_e16b85b3_4_k_cu_038d16d06thrust24THRUST_300001_SM_1000_NS12placeholders2_2E,@object
	.size		_ZN34_INTERNAL_e16b85b3_4_k_cu_038d16d06thrust24THRUST_300001_SM_1000_NS12placeholders2_2E,(_ZN34_INTERNAL_e16b85b3_4_k_cu_038d16d04cuda3std3__45__cpo3endE - _ZN34_INTERNAL_e16b85b3_4_k_cu_038d16d06thrust24THRUST_300001_SM_1000_NS12placeholders2_2E)
_ZN34_INTERNAL_e16b85b3_4_k_cu_038d16d06thrust24THRUST_300001_SM_1000_NS12placeholders2_2E:
	.zero		1
	.type		_ZN34_INTERNAL_e16b85b3_4_k_cu_038d16d04cuda3std3__45__cpo3endE,@object
	.size		_ZN34_INTERNAL_e16b85b3_4_k_cu_038d16d04cuda3std3__45__cpo3endE,(_ZN34_INTERNAL_e16b85b3_4_k_cu_038d16d04cuda3std6ranges3__45__cpo3endE - _ZN34_INTERNAL_e16b85b3_4_k_cu_038d16d04cuda3std3__45__cpo3endE)
_ZN34_INTERNAL_e16b85b3_4_k_cu_038d16d04cuda3std3__45__cpo3endE:
	.zero		1
	.type		_ZN34_INTERNAL_e16b85b3_4_k_cu_038d16d04cuda3std6ranges3__45__cpo3endE,@object
	.size		_ZN34_INTERNAL_e16b85b3_4_k_cu_038d16d04cuda3std6ranges3__45__cpo3endE,(_ZN34_INTERNAL_e16b85b3_4_k_cu_038d16d06thrust24THRUST_300001_SM_1000_NS12placeholders2_6E - _ZN34_INTERNAL_e16b85b3_4_k_cu_038d16d04cuda3std6ranges3__45__cpo3endE)
_ZN34_INTERNAL_e16b85b3_4_k_cu_038d16d04cuda3std6ranges3__45__cpo3endE:
	.zero		1
	.type		_ZN34_INTERNAL_e16b85b3_4_k_cu_038d16d06thrust24THRUST_300001_SM_1000_NS12placeholders2_6E,@object
	.size		_ZN34_INTERNAL_e16b85b3_4_k_cu_038d16d06thrust24THRUST_300001_SM_1000_NS12placeholders2_6E,(_ZN34_INTERNAL_e16b85b3_4_k_cu_038d16d04cuda3std3__45__cpo4rendE - _ZN34_INTERNAL_e16b85b3_4_k_cu_038d16d06thrust24THRUST_300001_SM_1000_NS12placeholders2_6E)
_ZN34_INTERNAL_e16b85b3_4_k_cu_038d16d06thrust24THRUST_300001_SM_1000_NS12placeholders2_6E:
	.zero		1
	.type		_ZN34_INTERNAL_e16b85b3_4_k_cu_038d16d04cuda3std3__45__cpo4rendE,@object
	.size		_ZN34_INTERNAL_e16b85b3_4_k_cu_038d16d04cuda3std3__45__cpo4rendE,(_ZN34_INTERNAL_e16b85b3_4_k_cu_038d16d04cuda3std6ranges3__45__cpo9iter_swapE - _ZN34_INTERNAL_e16b85b3_4_k_cu_038d16d04cuda3std3__45__cpo4rendE)
_ZN34_INTERNAL_e16b85b3_4_k_cu_038d16d04cuda3std3__45__cpo4rendE:
	.zero		1
	.type		_ZN34_INTERNAL_e16b85b3_4_k_cu_038d16d04cuda3std6ranges3__45__cpo9iter_swapE,@object
	.size		_ZN34_INTERNAL_e16b85b3_4_k_cu_038d16d04cuda3std6ranges3__45__cpo9iter_swapE,(_ZN34_INTERNAL_e16b85b3_4_k_cu_038d16d04cuda3std3__48unexpectE - _ZN34_INTERNAL_e16b85b3_4_k_cu_038d16d04cuda3std6ranges3__45__cpo9iter_swapE)
_ZN34_INTERNAL_e16b85b3_4_k_cu_038d16d04cuda3std6ranges3__45__cpo9iter_swapE:
	.zero		1
	.type		_ZN34_INTERNAL_e16b85b3_4_k_cu_038d16d04cuda3std3__48unexpectE,@object
	.size		_ZN34_INTERNAL_e16b85b3_4_k_cu_038d16d04cuda3std3__48unexpectE,(_ZN34_INTERNAL_e16b85b3_4_k_cu_038d16d06thrust24THRUST_300001_SM_1000_NS8cuda_cub3parE - _ZN34_INTERNAL_e16b85b3_4_k_cu_038d16d04cuda3std3__48unexpectE)
_ZN34_INTERNAL_e16b85b3_4_k_cu_038d16d04cuda3std3__48unexpectE:
	.zero		1
	.type		_ZN34_INTERNAL_e16b85b3_4_k_cu_038d16d06thrust24THRUST_300001_SM_1000_NS8cuda_cub3parE,@object
	.size		_ZN34_INTERNAL_e16b85b3_4_k_cu_038d16d06thrust24THRUST_300001_SM_1000_NS8cuda_cub3parE,(_ZN34_INTERNAL_e16b85b3_4_k_cu_038d16d06thrust24THRUST_300001_SM_1000_NS12placeholders2_4E - _ZN34_INTERNAL_e16b85b3_4_k_cu_038d16d06thrust24THRUST_300001_SM_1000_NS8cuda_cub3parE)
_ZN34_INTERNAL_e16b85b3_4_k_cu_038d16d06thrust24THRUST_300001_SM_1000_NS8cuda_cub3parE:
	.zero		1
	.type		_ZN34_INTERNAL_e16b85b3_4_k_cu_038d16d06thrust24THRUST_300001_SM_1000_NS12placeholders2_4E,@object
	.size		_ZN34_INTERNAL_e16b85b3_4_k_cu_038d16d06thrust24THRUST_300001_SM_1000_NS12placeholders2_4E,(_ZN34_INTERNAL_e16b85b3_4_k_cu_038d16d04cuda3std3__45__cpo4cendE - _ZN34_INTERNAL_e16b85b3_4_k_cu_038d16d06thrust24THRUST_300001_SM_1000_NS12placeholders2_4E)
_ZN34_INTERNAL_e16b85b3_4_k_cu_038d16d06thrust24THRUST_300001_SM_1000_NS12placeholders2_4E:
	.zero		1
	.type		_ZN34_INTERNAL_e16b85b3_4_k_cu_038d16d04cuda3std3__45__cpo4cendE,@object
	.size		_ZN34_INTERNAL_e16b85b3_4_k_cu_038d16d04cuda3std3__45__cpo4cendE,(_ZN34_INTERNAL_e16b85b3_4_k_cu_038d16d04cuda3std6ranges3__45__cpo4cendE - _ZN34_INTERNAL_e16b85b3_4_k_cu_038d16d04cuda3std3__45__cpo4cendE)
_ZN34_INTERNAL_e16b85b3_4_k_cu_038d16d04cuda3std3__45__cpo4cendE:
	.zero		1
	.type		_ZN34_INTERNAL_e16b85b3_4_k_cu_038d16d04cuda3std6ranges3__45__cpo4cendE,@object
	.size		_ZN34_INTERNAL_e16b85b3_4_k_cu_038d16d04cuda3std6ranges3__45__cpo4cendE,(_ZN34_INTERNAL_e16b85b3_4_k_cu_038d16d04cuda3std3__420unreachable_sentinelE - _ZN34_INTERNAL_e16b85b3_4_k_cu_038d16d04cuda3std6ranges3__45__cpo4cendE)
_ZN34_INTERNAL_e16b85b3_4_k_cu_038d16d04cuda3std6ranges3__45__cpo4cendE:
	.zero		1
	.type		_ZN34_INTERNAL_e16b85b3_4_k_cu_038d16d04cuda3std3__420unreachable_sentinelE,@object
	.size		_ZN34_INTERNAL_e16b85b3_4_k_cu_038d16d04cuda3std3__420unreachable_sentinelE,(_ZN34_INTERNAL_e16b85b3_4_k_cu_038d16d04cuda3std6ranges3__45__cpo5ssizeE - _ZN34_INTERNAL_e16b85b3_4_k_cu_038d16d04cuda3std3__420unreachable_sentinelE)
_ZN34_INTERNAL_e16b85b3_4_k_cu_038d16d04cuda3std3__420unreachable_sentinelE:
	.zero		1
	.type		_ZN34_INTERNAL_e16b85b3_4_k_cu_038d16d04cuda3std6ranges3__45__cpo5ssizeE,@object
	.size		_ZN34_INTERNAL_e16b85b3_4_k_cu_038d16d04cuda3std6ranges3__45__cpo5ssizeE,(_ZN34_INTERNAL_e16b85b3_4_k_cu_038d16d06thrust24THRUST_300001_SM_1000_NS12placeholders2_8E - _ZN34_INTERNAL_e16b85b3_4_k_cu_038d16d04cuda3std6ranges3__45__cpo5ssizeE)
_ZN34_INTERNAL_e16b85b3_4_k_cu_038d16d04cuda3std6ranges3__45__cpo5ssizeE:
	.zero		1
	.type		_ZN34_INTERNAL_e16b85b3_4_k_cu_038d16d06thrust24THRUST_300001_SM_1000_NS12placeholders2_8E,@object
	.size		_ZN34_INTERNAL_e16b85b3_4_k_cu_038d16d06thrust24THRUST_300001_SM_1000_NS12placeholders2_8E,(_ZN34_INTERNAL_e16b85b3_4_k_cu_038d16d04cuda3std3__45__cpo5crendE - _ZN34_INTERNAL_e16b85b3_4_k_cu_038d16d06thrust24THRUST_300001_SM_1000_NS12placeholders2_8E)
_ZN34_INTERNAL_e16b85b3_4_k_cu_038d16d06thrust24THRUST_300001_SM_1000_NS12placeholders2_8E:
	.zero		1
	.type		_ZN34_INTERNAL_e16b85b3_4_k_cu_038d16d04cuda3std3__45__cpo5crendE,@object
	.size		_ZN34_INTERNAL_e16b85b3_4_k_cu_038d16d04cuda3std3__45__cpo5crendE,(_ZN34_INTERNAL_e16b85b3_4_k_cu_038d16d04cuda3std6ranges3__45__cpo4prevE - _ZN34_INTERNAL_e16b85b3_4_k_cu_038d16d04cuda3std3__45__cpo5crendE)
_ZN34_INTERNAL_e16b85b3_4_k_cu_038d16d04cuda3std3__45__cpo5crendE:
	.zero		1
	.type		_ZN34_INTERNAL_e16b85b3_4_k_cu_038d16d04cuda3std6ranges3__45__cpo4prevE,@object
	.size		_ZN34_INTERNAL_e16b85b3_4_k_cu_038d16d04cuda3std6ranges3__45__cpo4prevE,(_ZN34_INTERNAL_e16b85b3_4_k_cu_038d16d04cuda3std6ranges3__45__cpo9iter_moveE - _ZN34_INTERNAL_e16b85b3_4_k_cu_038d16d04cuda3std6ranges3__45__cpo4prevE)
_ZN34_INTERNAL_e16b85b3_4_k_cu_038d16d04cuda3std6ranges3__45__cpo4prevE:
	.zero		1
	.type		_ZN34_INTERNAL_e16b85b3_4_k_cu_038d16d04cuda3std6ranges3__45__cpo9iter_moveE,@object
	.size		_ZN34_INTERNAL_e16b85b3_4_k_cu_038d16d04cuda3std6ranges3__45__cpo9iter_moveE,(_ZN34_INTERNAL_e16b85b3_4_k_cu_038d16d06thrust24THRUST_300001_SM_1000_NS6system6detail10sequential3seqE - _ZN34_INTERNAL_e16b85b3_4_k_cu_038d16d04cuda3std6ranges3__45__cpo9iter_moveE)
_ZN34_INTERNAL_e16b85b3_4_k_cu_038d16d04cuda3std6ranges3__45__cpo9iter_moveE:
	.zero		1
	.type		_ZN34_INTERNAL_e16b85b3_4_k_cu_038d16d06thrust24THRUST_300001_SM_1000_NS6system6detail10sequential3seqE,@object
	.size		_ZN34_INTERNAL_e16b85b3_4_k_cu_038d16d06thrust24THRUST_300001_SM_1000_NS6system6detail10sequential3seqE,(.L_31 - _ZN34_INTERNAL_e16b85b3_4_k_cu_038d16d06thrust24THRUST_300001_SM_1000_NS6system6detail10sequential3seqE)
_ZN34_INTERNAL_e16b85b3_4_k_cu_038d16d06thrust24THRUST_300001_SM_1000_NS6system6detail10sequential3seqE:
	.zero		1
.L_31:


//--------------------- .nv.shared._ZN3cub18CUB_300001_SM_10006detail6reduce28DeviceReduceSingleTileKernelINS2_10policy_hubIiyN4cuda3std3__44plusIiEEE10Policy1000EPiSC_iS9_iiNS7_10__identityEEEvT0_T1_T2_T3_T4_T6_ --------------------------
	.section	.nv.shared._ZN3cub18CUB_300001_SM_10006detail6reduce28DeviceReduceSingleTileKernelINS2_10policy_hubIiyN4cuda3std3__44plusIiEEE10Policy1000EPiSC_iS9_iiNS7_10__identityEEEvT0_T1_T2_T3_T4_T6_,"aw",@nobits
	.sectionflags	@""
	.align	4
.nv.shared._ZN3cub18CUB_300001_SM_10006detail6reduce28DeviceReduceSingleTileKernelINS2_10policy_hubIiyN4cuda3std3__44plusIiEEE10Policy1000EPiSC_iS9_iiNS7_10__identityEEEvT0_T1_T2_T3_T4_T6_:
	.zero		1068


//--------------------- .nv.shared._ZN3cub18CUB_300001_SM_10006detail6reduce18DeviceReduceKernelINS2_10policy_hubIiyN4cuda3std3__44plusIiEEE10Policy1000EN6thrust24THRUST_300001_SM_1000_NS6detail15normal_iteratorINSD_10device_ptrIiEEEEyS9_iNS7_10__identityEEEvT0_PT3_T1_NS0_13GridEvenShareISN_EET2_T4_ --------------------------
	.section	.nv.shared._ZN3cub18CUB_300001_SM_10006detail6reduce18DeviceReduceKernelINS2_10policy_hubIiyN4cuda3std3__44plusIiEEE10Policy1000EN6thrust24THRUST_300001_SM_1000_NS6detail15normal_iteratorINSD_10device_ptrIiEEEEyS9_iNS7_10__identityEEEvT0_PT3_T1_NS0_13GridEvenShareISN_EET2_T4_,"aw",@nobits
	.sectionflags	@""
	.align	4
.nv.shared._ZN3cub18CUB_300001_SM_10006detail6reduce18DeviceReduceKernelINS2_10policy_hubIiyN4cuda3std3__44plusIiEEE10Policy1000EN6thrust24THRUST_300001_SM_1000_NS6detail15normal_iteratorINSD_10device_ptrIiEEEEyS9_iNS7_10__identityEEEvT0_PT3_T1_NS0_13GridEvenShareISN_EET2_T4_:
	.zero		1068


//--------------------- .nv.shared._ZN3cub18CUB_300001_SM_10006detail6reduce28DeviceReduceSingleTileKernelINS2_10policy_hubIiyN4cuda3std3__44plusIiEEE10Policy1000EN6thrust24THRUST_300001_SM_1000_NS6detail15normal_iteratorINSD_10device_ptrIiEEEEPiyS9_iiNS7_10__identityEEEvT0_T1_T2_T3_T4_T6_ --------------------------
	.section	.nv.shared._ZN3cub18CUB_300001_SM_10006detail6reduce28DeviceReduceSingleTileKernelINS2_10policy_hubIiyN4cuda3std3__44plusIiEEE10Policy1000EN6thrust24THRUST_300001_SM_1000_NS6detail15normal_iteratorINSD_10device_ptrIiEEEEPiyS9_iiNS7_10__identityEEEvT0_T1_T2_T3_T4_T6_,"aw",@nobits
	.sectionflags	@""
	.align	4
.nv.shared._ZN3cub18CUB_300001_SM_10006detail6reduce28DeviceReduceSingleTileKernelINS2_10policy_hubIiyN4cuda3std3__44plusIiEEE10Policy1000EN6thrust24THRUST_300001_SM_1000_NS6detail15normal_iteratorINSD_10device_ptrIiEEEEPiyS9_iiNS7_10__identityEEEvT0_T1_T2_T3_T4_T6_:
	.zero		1068


//--------------------- .nv.shared._ZN3cub18CUB_300001_SM_10006detail6reduce28DeviceReduceSingleTileKernelINS2_10policy_hubIijN4cuda3std3__44plusIiEEE10Policy1000EPiSC_iS9_iiNS7_10__identityEEEvT0_T1_T2_T3_T4_T6_ --------------------------
	.section	.nv.shared._ZN3cub18CUB_300001_SM_10006detail6reduce28DeviceReduceSingleTileKernelINS2_10policy_hubIijN4cuda3std3__44plusIiEEE10Policy1000EPiSC_iS9_iiNS7_10__identityEEEvT0_T1_T2_T3_T4_T6_,"aw",@nobits
	.sectionflags	@""
	.align	4
.nv.shared._ZN3cub18CUB_300001_SM_10006detail6reduce28DeviceReduceSingleTileKernelINS2_10policy_hubIijN4cuda3std3__44plusIiEEE10Policy1000EPiSC_iS9_iiNS7_10__identityEEEvT0_T1_T2_T3_T4_T6_:
	.zero		1068


//--------------------- .nv.shared._ZN3cub18CUB_300001_SM_10006detail6reduce18DeviceReduceKernelINS2_10policy_hubIijN4cuda3std3__44plusIiEEE10Policy1000EN6thrust24THRUST_300001_SM_1000_NS6detail15normal_iteratorINSD_10device_ptrIiEEEEjS9_iNS7_10__identityEEEvT0_PT3_T1_NS0_13GridEvenShareISN_EET2_T4_ --------------------------
	.section	.nv.shared._ZN3cub18CUB_300001_SM_10006detail6reduce18DeviceReduceKernelINS2_10policy_hubIijN4cuda3std3__44plusIiEEE10Policy1000EN6thrust24THRUST_300001_SM_1000_NS6detail15normal_iteratorINSD_10device_ptrIiEEEEjS9_iNS7_10__identityEEEvT0_PT3_T1_NS0_13GridEvenShareISN_EET2_T4_,"aw",@nobits
	.sectionflags	@""
	.align	4
.nv.shared._ZN3cub18CUB_300001_SM_10006detail6reduce18DeviceReduceKernelINS2_10policy_hubIijN4cuda3std3__44plusIiEEE10Policy1000EN6thrust24THRUST_300001_SM_1000_NS6detail15normal_iteratorINSD_10device_ptrIiEEEEjS9_iNS7_10__identityEEEvT0_PT3_T1_NS0_13GridEvenShareISN_EET2_T4_:
	.zero		1068


//--------------------- .nv.shared._ZN3cub18CUB_300001_SM_10006detail6reduce28DeviceReduceSingleTileKernelINS2_10policy_hubIijN4cuda3std3__44plusIiEEE10Policy1000EN6thrust24THRUST_300001_SM_1000_NS6detail15normal_iteratorINSD_10device_ptrIiEEEEPijS9_iiNS7_10__identityEEEvT0_T1_T2_T3_T4_T6_ --------------------------
	.section	.nv.shared._ZN3cub18CUB_300001_SM_10006detail6reduce28DeviceReduceSingleTileKernelINS2_10policy_hubIijN4cuda3std3__44plusIiEEE10Policy1000EN6thrust24THRUST_300001_SM_1000_NS6detail15normal_iteratorINSD_10device_ptrIiEEEEPijS9_iiNS7_10__identityEEEvT0_T1_T2_T3_T4_T6_,"aw",@nobits
	.sectionflags	@""
	.align	4
.nv.shared._ZN3cub18CUB_300001_SM_10006detail6reduce28DeviceReduceSingleTileKernelINS2_10policy_hubIijN4cuda3std3__44plusIiEEE10Policy1000EN6thrust24THRUST_300001_SM_1000_NS6detail15normal_iteratorINSD_10device_ptrIiEEEEPijS9_iiNS7_10__identityEEEvT0_T1_T2_T3_T4_T6_:
	.zero		1068


//--------------------- .nv.constant0._ZN3cub18CUB_300001_SM_10006detail8for_each13static_kernelINS2_12policy_hub_t12policy_500_tElN6thrust24THRUST_300001_SM_1000_NS8cuda_cub10__tabulate7functorINS7_6detail15normal_iteratorINS7_10device_ptrIiEEEENS7_6system6detail7generic6detail22compute_sequence_valueIivEElEEEEvT0_T1_ --------------------------
	.section	.nv.constant0._ZN3cub18CUB_300001_SM_10006detail8for_each13static_kernelINS2_12policy_hub_t12policy_500_tElN6thrust24THRUST_300001_SM_1000_NS8cuda_cub10__tabulate7functorINS7_6detail15normal_iteratorINS7_10device_ptrIiEEEENS7_6system6detail7generic6detail22compute_sequence_valueIivEElEEEEvT0_T1_,"a",@progbits
	.sectionflags	@""
	.align	4
.nv.constant0._ZN3cub18CUB_300001_SM_10006detail8for_each13static_kernelINS2_12policy_hub_t12policy_500_tElN6thrust24THRUST_300001_SM_1000_NS8cuda_cub10__tabulate7functorINS7_6detail15normal_iteratorINS7_10device_ptrIiEEEENS7_6system6detail7generic6detail22compute_sequence_valueIivEElEEEEvT0_T1_:
	.zero		920


//--------------------- .nv.constant0._ZN3cub18CUB_300001_SM_10006detail8for_each13static_kernelINS2_12policy_hub_t12policy_500_tEmN6thrust24THRUST_300001_SM_1000_NS8cuda_cub20__uninitialized_fill7functorINS7_10device_ptrIiEEiEEEEvT0_T1_ --------------------------
	.section	.nv.constant0._ZN3cub18CUB_300001_SM_10006detail8for_each13static_kernelINS2_12policy_hub_t12policy_500_tEmN6thrust24THRUST_300001_SM_1000_NS8cuda_cub20__uninitialized_fill7functorINS7_10device_ptrIiEEiEEEEvT0_T1_,"a",@progbits
	.sectionflags	@""
	.align	4
.nv.constant0._ZN3cub18CUB_300001_SM_10006detail8for_each13static_kernelINS2_12policy_hub_t12policy_500_tEmN6thrust24THRUST_300001_SM_1000_NS8cuda_cub20__uninitialized_fill7functorINS7_10device_ptrIiEEiEEEEvT0_T1_:
	.zero		920


//--------------------- .nv.constant0._ZN3cub18CUB_300001_SM_10006detail6reduce28DeviceReduceSingleTileKernelINS2_10policy_hubIiyN4cuda3std3__44plusIiEEE10Policy1000EPiSC_iS9_iiNS7_10__identityEEEvT0_T1_T2_T3_T4_T6_ --------------------------
	.section	.nv.constant0._ZN3cub18CUB_300001_SM_10006detail6reduce28DeviceReduceSingleTileKernelINS2_10policy_hubIiyN4cuda3std3__44plusIiEEE10Policy1000EPiSC_iS9_iiNS7_10__identityEEEvT0_T1_T2_T3_T4_T6_,"a",@progbits
	.sectionflags	@""
	.align	4
.nv.constant0._ZN3cub18CUB_300001_SM_10006detail6reduce28DeviceReduceSingleTileKernelINS2_10policy_hubIiyN4cuda3std3__44plusIiEEE10Policy1000EPiSC_iS9_iiNS7_10__identityEEEvT0_T1_T2_T3_T4_T6_:
	.zero		925


//--------------------- .nv.constant0._ZN3cub18CUB_300001_SM_10006detail6reduce18DeviceReduceKernelINS2_10policy_hubIiyN4cuda3std3__44plusIiEEE10Policy1000EN6thrust24THRUST_300001_SM_1000_NS6detail15normal_iteratorINSD_10device_ptrIiEEEEyS9_iNS7_10__identityEEEvT0_PT3_T1_NS0_13GridEvenShareISN_EET2_T4_ --------------------------
	.section	.nv.constant0._ZN3cub18CUB_300001_SM_10006detail6reduce18DeviceReduceKernelINS2_10policy_hubIiyN4cuda3std3__44plusIiEEE10Policy1000EN6thrust24THRUST_300001_SM_1000_NS6detail15normal_iteratorINSD_10device_ptrIiEEEEyS9_iNS7_10__identityEEEvT0_PT3_T1_NS0_13GridEvenShareISN_EET2_T4_,"a",@progbits
	.sectionflags	@""
	.align	4
.nv.constant0._ZN3cub18CUB_300001_SM_10006detail6reduce18DeviceReduceKernelINS2_10policy_hubIiyN4cuda3std3__44plusIiEEE10Policy1000EN6thrust24THRUST_300001_SM_1000_NS6detail15normal_iteratorINSD_10device_ptrIiEEEEyS9_iNS7_10__identityEEEvT0_PT3_T1_NS0_13GridEvenShareISN_EET2_T4_:
	.zero		994


//--------------------- .nv.constant0._ZN3cub18CUB_300001_SM_10006detail6reduce28DeviceReduceSingleTileKernelINS2_10policy_hubIiyN4cuda3std3__44plusIiEEE10Policy1000EN6thrust24THRUST_300001_SM_1000_NS6detail15normal_iteratorINSD_10device_ptrIiEEEEPiyS9_iiNS7_10__identityEEEvT0_T1_T2_T3_T4_T6_ --------------------------
	.section	.nv.constant0._ZN3cub18CUB_300001_SM_10006detail6reduce28DeviceReduceSingleTileKernelINS2_10policy_hubIiyN4cuda3std3__44plusIiEEE10Policy1000EN6thrust24THRUST_300001_SM_1000_NS6detail15normal_iteratorINSD_10device_ptrIiEEEEPiyS9_iiNS7_10__identityEEEvT0_T1_T2_T3_T4_T6_,"a",@progbits
	.sectionflags	@""
	.align	4
.nv.constant0._ZN3cub18CUB_300001_SM_10006detail6reduce28DeviceReduceSingleTileKernelINS2_10policy_hubIiyN4cuda3std3__44plusIiEEE10Policy1000EN6thrust24THRUST_300001_SM_1000_NS6detail15normal_iteratorINSD_10device_ptrIiEEEEPiyS9_iiNS7_10__identityEEEvT0_T1_T2_T3_T4_T6_:
	.zero		929


//--------------------- .nv.constant0._ZN3cub18CUB_300001_SM_10006detail6reduce28DeviceReduceSingleTileKernelINS2_10policy_hubIijN4cuda3std3__44plusIiEEE10Policy1000EPiSC_iS9_iiNS7_10__identityEEEvT0_T1_T2_T3_T4_T6_ --------------------------
	.section	.nv.constant0._ZN3cub18CUB_300001_SM_10006detail6reduce28DeviceReduceSingleTileKernelINS2_10policy_hubIijN4cuda3std3__44plusIiEEE10Policy1000EPiSC_iS9_iiNS7_10__identityEEEvT0_T1_T2_T3_T4_T6_,"a",@progbits
	.sectionflags	@""
	.align	4
.nv.constant0._ZN3cub18CUB_300001_SM_10006detail6reduce28DeviceReduceSingleTileKernelINS2_10policy_hubIijN4cuda3std3__44plusIiEEE10Policy1000EPiSC_iS9_iiNS7_10__identityEEEvT0_T1_T2_T3_T4_T6_:
	.zero		925


//--------------------- .nv.constant0._ZN3cub18CUB_300001_SM_10006detail6reduce18DeviceReduceKernelINS2_10policy_hubIijN4cuda3std3__44plusIiEEE10Policy1000EN6thrust24THRUST_300001_SM_1000_NS6detail15normal_iteratorINSD_10device_ptrIiEEEEjS9_iNS7_10__identityEEEvT0_PT3_T1_NS0_13GridEvenShareISN_EET2_T4_ --------------------------
	.section	.nv.constant0._ZN3cub18CUB_300001_SM_10006detail6reduce18DeviceReduceKernelINS2_10policy_hubIijN4cuda3std3__44plusIiEEE10Policy1000EN6thrust24THRUST_300001_SM_1000_NS6detail15normal_iteratorINSD_10device_ptrIiEEEEjS9_iNS7_10__identityEEEvT0_PT3_T1_NS0_13GridEvenShareISN_EET2_T4_,"a",@progbits
	.sectionflags	@""
	.align	4
.nv.constant0._ZN3cub18CUB_300001_SM_10006detail6reduce18DeviceReduceKernelINS2_10policy_hubIijN4cuda3std3__44plusIiEEE10Policy1000EN6thrust24THRUST_300001_SM_1000_NS6detail15normal_iteratorINSD_10device_ptrIiEEEEjS9_iNS7_10__identityEEEvT0_PT3_T1_NS0_13GridEvenShareISN_EET2_T4_:
	.zero		958


//--------------------- .nv.constant0._ZN3cub18CUB_300001_SM_10006detail6reduce28DeviceReduceSingleTileKernelINS2_10policy_hubIijN4cuda3std3__44plusIiEEE10Policy1000EN6thrust24THRUST_300001_SM_1000_NS6detail15normal_iteratorINSD_10device_ptrIiEEEEPijS9_iiNS7_10__identityEEEvT0_T1_T2_T3_T4_T6_ --------------------------
	.section	.nv.constant0._ZN3cub18CUB_300001_SM_10006detail6reduce28DeviceReduceSingleTileKernelINS2_10policy_hubIijN4cuda3std3__44plusIiEEE10Policy1000EN6thrust24THRUST_300001_SM_1000_NS6detail15normal_iteratorINSD_10device_ptrIiEEEEPijS9_iiNS7_10__identityEEEvT0_T1_T2_T3_T4_T6_,"a",@progbits
	.sectionflags	@""
	.align	4
.nv.constant0._ZN3cub18CUB_300001_SM_10006detail6reduce28DeviceReduceSingleTileKernelINS2_10policy_hubIijN4cuda3std3__44plusIiEEE10Policy1000EN6thrust24THRUST_300001_SM_1000_NS6detail15normal_iteratorINSD_10device_ptrIiEEEEPijS9_iiNS7_10__identityEEEvT0_T1_T2_T3_T4_T6_:
	.zero		925


//--------------------- .nv.constant0._ZN3cub18CUB_300001_SM_10006detail11EmptyKernelIvEEvv --------------------------
	.section	.nv.constant0._ZN3cub18CUB_300001_SM_10006detail11EmptyKernelIvEEvv,"a",@progbits
	.sectionflags	@""
	.align	4
.nv.constant0._ZN3cub18CUB_300001_SM_10006detail11EmptyKernelIvEEvv:
	.zero		896


//--------------------- .nv.constant0._Z10fillKernelPii --------------------------
	.section	.nv.constant0._Z10fillKernelPii,"a",@progbits
	.sectionflags	@""
	.align	4
.nv.constant0._Z10fillKernelPii:
	.zero		908


//--------------------- SYMBOLS --------------------------

	.type		.nv.reservedSmem.offset0,@object
	.size		.nv.reservedSmem.offset0,0x4
	.type		.nv.reservedSmem.cap,@object
	.size		.nv.reservedSmem.cap,0x4
